//
// Generated by NVIDIA NVVM Compiler
//
// Compiler Build ID: CL-36424714
// Cuda compilation tools, release 13.0, V13.0.88
// Based on NVVM 20.0.0
//

.version 9.0
.target sm_100
.address_size 64

	// .globl	_Z8mykernelPhS_
.extern .func  (.param .b32 func_retval0) vprintf
(
	.param .b64 vprintf_param_0,
	.param .b64 vprintf_param_1
)
;
.global .attribute(.managed) .align 8 .u64 volume_d;
.global .attribute(.managed) .align 8 .u64 bit_vector;
.global .attribute(.managed) .align 8 .u64 fcbs;
.global .attribute(.managed) .align 2 .u16 sys_clock;
.global .align 1 .b8 $str[61] = {70, 97, 105, 108, 32, 116, 111, 32, 111, 112, 101, 110, 33, 32, 80, 108, 101, 97, 115, 101, 32, 99, 104, 101, 99, 107, 32, 121, 111, 117, 114, 32, 102, 105, 108, 101, 110, 97, 109, 101, 32, 111, 114, 32, 111, 112, 101, 114, 97, 116, 105, 111, 110, 32, 99, 111, 100, 101, 46, 10};
.global .align 1 .b8 $str$1[44] = {67, 97, 110, 110, 111, 116, 32, 114, 101, 97, 100, 32, 97, 32, 102, 105, 108, 101, 32, 97, 116, 32, 37, 100, 44, 32, 111, 112, 101, 114, 97, 116, 105, 111, 110, 32, 97, 98, 111, 114, 116, 46, 10};
.global .align 1 .b8 $str$2[45] = {67, 97, 110, 110, 111, 116, 32, 119, 114, 105, 116, 101, 32, 97, 32, 102, 105, 108, 101, 32, 97, 116, 32, 37, 100, 44, 32, 111, 112, 101, 114, 97, 116, 105, 111, 110, 32, 97, 98, 111, 114, 116, 46, 10};
.global .align 1 .b8 $str$3[42] = {114, 101, 113, 117, 105, 114, 101, 100, 95, 110, 117, 109, 95, 98, 108, 111, 99, 107, 115, 58, 32, 37, 100, 44, 32, 99, 111, 117, 110, 116, 58, 32, 37, 100, 32, 97, 116, 32, 37, 100, 10};
.global .align 1 .b8 $str$4[57] = {84, 104, 101, 114, 101, 32, 105, 115, 32, 110, 111, 32, 99, 111, 110, 116, 105, 103, 117, 111, 117, 115, 32, 115, 112, 97, 99, 101, 32, 116, 111, 32, 115, 116, 111, 114, 101, 32, 97, 40, 110, 41, 32, 37, 100, 45, 98, 105, 116, 32, 102, 105, 108, 101, 46, 10};
.global .align 1 .b8 $str$5[31] = {61, 61, 61, 32, 115, 111, 114, 116, 32, 98, 121, 32, 109, 111, 100, 105, 102, 105, 101, 100, 32, 116, 105, 109, 101, 32, 61, 61, 61, 10};
.global .align 1 .b8 $str$6[27] = {61, 61, 61, 32, 115, 111, 114, 116, 32, 98, 121, 32, 102, 105, 108, 101, 32, 115, 105, 122, 101, 32, 61, 61, 61, 10};
.global .align 1 .b8 $str$8[31] = {70, 105, 108, 101, 32, 110, 97, 109, 101, 58, 32, 37, 115, 32, 44, 32, 102, 105, 108, 101, 32, 115, 105, 122, 101, 58, 32, 37, 100, 10};
.global .align 1 .b8 $str$9[42] = {70, 105, 108, 101, 32, 110, 97, 109, 101, 58, 32, 37, 115, 44, 32, 102, 105, 108, 101, 32, 109, 111, 100, 105, 102, 105, 101, 100, 32, 97, 116, 32, 99, 108, 111, 99, 107, 32, 37, 100, 10};

.visible .entry _Z8mykernelPhS_(
	.param .u64 .ptr .align 1 _Z8mykernelPhS__param_0,
	.param .u64 .ptr .align 1 _Z8mykernelPhS__param_1
)
{
	.local .align 8 .b8 	__local_depot0[20448];
	.reg .b64 	%SP;
	.reg .b64 	%SPL;
	.reg .pred 	%p<1313>;
	.reg .b16 	%rs<1758>;
	.reg .b32 	%r<4269>;
	.reg .b64 	%rd<5024>;

	mov.u64 	%SPL, __local_depot0;
	cvta.local.u64 	%SP, %SPL;
	ld.param.u64 	%rd1111, [_Z8mykernelPhS__param_0];
	cvta.to.global.u64 	%rd1, %rd1111;
	add.u64 	%rd2, %SPL, 32;
	add.u64 	%rd3, %SPL, 20392;
	mov.b32 	%r3967, 0;
	ld.global.u64 	%rd4, [fcbs];
$L__BB0_1:
	mul.wide.u32 	%rd1115, %r3967, 32;
	add.s64 	%rd5, %rd4, %rd1115;
	ld.u8 	%rs199, [%rd5];
	setp.ne.s16 	%p4, %rs199, 116;
	@%p4 bra 	$L__BB0_8;
	ld.u8 	%rs200, [%rd5+1];
	setp.ne.s16 	%p5, %rs200, 46;
	@%p5 bra 	$L__BB0_8;
	ld.u8 	%rs201, [%rd5+2];
	setp.ne.s16 	%p6, %rs201, 116;
	@%p6 bra 	$L__BB0_8;
	ld.u8 	%rs202, [%rd5+3];
	setp.ne.s16 	%p7, %rs202, 120;
	@%p7 bra 	$L__BB0_8;
	ld.u8 	%rs203, [%rd5+4];
	setp.ne.s16 	%p8, %rs203, 116;
	@%p8 bra 	$L__BB0_8;
	ld.u8 	%rs204, [%rd5+5];
	setp.ne.s16 	%p9, %rs204, 0;
	@%p9 bra 	$L__BB0_8;
	ld.u8 	%rs205, [%rd5+20];
	setp.eq.s16 	%p10, %rs205, 1;
	mov.u32 	%r3970, %r3967;
	@%p10 bra 	$L__BB0_66;
$L__BB0_8:
	ld.u8 	%rs206, [%rd5+32];
	setp.ne.s16 	%p11, %rs206, 116;
	@%p11 bra 	$L__BB0_15;
	ld.u8 	%rs207, [%rd5+33];
	setp.ne.s16 	%p12, %rs207, 46;
	@%p12 bra 	$L__BB0_15;
	ld.u8 	%rs208, [%rd5+34];
	setp.ne.s16 	%p13, %rs208, 116;
	@%p13 bra 	$L__BB0_15;
	ld.u8 	%rs209, [%rd5+35];
	setp.ne.s16 	%p14, %rs209, 120;
	@%p14 bra 	$L__BB0_15;
	ld.u8 	%rs210, [%rd5+36];
	setp.ne.s16 	%p15, %rs210, 116;
	@%p15 bra 	$L__BB0_15;
	ld.u8 	%rs211, [%rd5+37];
	setp.ne.s16 	%p16, %rs211, 0;
	@%p16 bra 	$L__BB0_15;
	ld.u8 	%rs212, [%rd5+52];
	setp.eq.s16 	%p17, %rs212, 1;
	add.s32 	%r3970, %r3967, 1;
	@%p17 bra 	$L__BB0_66;
$L__BB0_15:
	ld.u8 	%rs213, [%rd5+64];
	setp.ne.s16 	%p18, %rs213, 116;
	@%p18 bra 	$L__BB0_22;
	ld.u8 	%rs214, [%rd5+65];
	setp.ne.s16 	%p19, %rs214, 46;
	@%p19 bra 	$L__BB0_22;
	ld.u8 	%rs215, [%rd5+66];
	setp.ne.s16 	%p20, %rs215, 116;
	@%p20 bra 	$L__BB0_22;
	ld.u8 	%rs216, [%rd5+67];
	setp.ne.s16 	%p21, %rs216, 120;
	@%p21 bra 	$L__BB0_22;
	ld.u8 	%rs217, [%rd5+68];
	setp.ne.s16 	%p22, %rs217, 116;
	@%p22 bra 	$L__BB0_22;
	ld.u8 	%rs218, [%rd5+69];
	setp.ne.s16 	%p23, %rs218, 0;
	@%p23 bra 	$L__BB0_22;
	ld.u8 	%rs219, [%rd5+84];
	setp.eq.s16 	%p24, %rs219, 1;
	add.s32 	%r3970, %r3967, 2;
	@%p24 bra 	$L__BB0_66;
$L__BB0_22:
	ld.u8 	%rs220, [%rd5+96];
	setp.ne.s16 	%p25, %rs220, 116;
	@%p25 bra 	$L__BB0_29;
	ld.u8 	%rs221, [%rd5+97];
	setp.ne.s16 	%p26, %rs221, 46;
	@%p26 bra 	$L__BB0_29;
	ld.u8 	%rs222, [%rd5+98];
	setp.ne.s16 	%p27, %rs222, 116;
	@%p27 bra 	$L__BB0_29;
	ld.u8 	%rs223, [%rd5+99];
	setp.ne.s16 	%p28, %rs223, 120;
	@%p28 bra 	$L__BB0_29;
	ld.u8 	%rs224, [%rd5+100];
	setp.ne.s16 	%p29, %rs224, 116;
	@%p29 bra 	$L__BB0_29;
	ld.u8 	%rs225, [%rd5+101];
	setp.ne.s16 	%p30, %rs225, 0;
	@%p30 bra 	$L__BB0_29;
	ld.u8 	%rs226, [%rd5+116];
	setp.eq.s16 	%p31, %rs226, 1;
	add.s32 	%r3970, %r3967, 3;
	@%p31 bra 	$L__BB0_66;
$L__BB0_29:
	add.s32 	%r3967, %r3967, 4;
	setp.ne.s32 	%p32, %r3967, 1024;
	@%p32 bra 	$L__BB0_1;
	mov.b32 	%r3969, 0;
$L__BB0_31:
	cvt.u64.u32 	%rd4738, %r3969;
	mul.wide.u32 	%rd1116, %r3969, 32;
	add.s64 	%rd1117, %rd4, %rd1116;
	add.s64 	%rd7, %rd1117, 20;
	ld.u8 	%rs227, [%rd1117+20];
	setp.eq.s16 	%p33, %rs227, 1;
	mov.u32 	%r3970, %r3969;
	@%p33 bra 	$L__BB0_33;
$L__BB0_32:
	shl.b64 	%rd1118, %rd4738, 5;
	add.s64 	%rd1119, %rd4, %rd1118;
	mov.b16 	%rs259, 116;
	st.u8 	[%rd1119], %rs259;
	mov.b16 	%rs260, 46;
	st.u8 	[%rd1119+1], %rs260;
	st.u8 	[%rd1119+2], %rs259;
	mov.b16 	%rs261, 120;
	st.u8 	[%rd1119+3], %rs261;
	st.u8 	[%rd1119+4], %rs259;
	ld.global.u64 	%rd1120, [fcbs];
	add.s64 	%rd1121, %rd1120, %rd1118;
	mov.b16 	%rs262, 1;
	st.u8 	[%rd1121+20], %rs262;
	ld.global.u64 	%rd1122, [fcbs];
	add.s64 	%rd1123, %rd1122, %rd1118;
	mov.b16 	%rs263, -1;
	st.u16 	[%rd1123+22], %rs263;
	ld.global.u64 	%rd1124, [fcbs];
	add.s64 	%rd1125, %rd1124, %rd1118;
	mov.b16 	%rs264, 0;
	st.u8 	[%rd1125+21], %rs264;
	ld.global.u64 	%rd1126, [fcbs];
	add.s64 	%rd1127, %rd1126, %rd1118;
	mov.b32 	%r995, 0;
	st.u32 	[%rd1127+24], %r995;
	ld.global.u16 	%rs265, [sys_clock];
	add.s16 	%rs266, %rs265, 1;
	st.global.u16 	[sys_clock], %rs266;
	ld.global.u64 	%rd1128, [fcbs];
	add.s64 	%rd1129, %rd1128, %rd1118;
	st.u16 	[%rd1129+28], %rs266;
	bra.uni 	$L__BB0_67;
$L__BB0_33:
	add.s32 	%r3970, %r3969, 1;
	cvt.u64.u32 	%rd4738, %r3970;
	ld.u8 	%rs228, [%rd7+32];
	setp.ne.s16 	%p34, %rs228, 1;
	@%p34 bra 	$L__BB0_32;
	add.s32 	%r3970, %r3969, 2;
	cvt.u64.u32 	%rd4738, %r3970;
	ld.u8 	%rs229, [%rd7+64];
	setp.ne.s16 	%p35, %rs229, 1;
	@%p35 bra 	$L__BB0_32;
	add.s32 	%r3970, %r3969, 3;
	cvt.u64.u32 	%rd4738, %r3970;
	ld.u8 	%rs230, [%rd7+96];
	setp.ne.s16 	%p36, %rs230, 1;
	@%p36 bra 	$L__BB0_32;
	add.s32 	%r3970, %r3969, 4;
	cvt.u64.u32 	%rd4738, %r3970;
	ld.u8 	%rs231, [%rd7+128];
	setp.ne.s16 	%p37, %rs231, 1;
	@%p37 bra 	$L__BB0_32;
	add.s32 	%r3970, %r3969, 5;
	cvt.u64.u32 	%rd4738, %r3970;
	ld.u8 	%rs232, [%rd7+160];
	setp.ne.s16 	%p38, %rs232, 1;
	@%p38 bra 	$L__BB0_32;
	add.s32 	%r3970, %r3969, 6;
	cvt.u64.u32 	%rd4738, %r3970;
	ld.u8 	%rs233, [%rd7+192];
	setp.ne.s16 	%p39, %rs233, 1;
	@%p39 bra 	$L__BB0_32;
	add.s32 	%r3970, %r3969, 7;
	cvt.u64.u32 	%rd4738, %r3970;
	ld.u8 	%rs234, [%rd7+224];
	setp.ne.s16 	%p40, %rs234, 1;
	@%p40 bra 	$L__BB0_32;
	add.s32 	%r3970, %r3969, 8;
	cvt.u64.u32 	%rd4738, %r3970;
	ld.u8 	%rs235, [%rd7+256];
	setp.ne.s16 	%p41, %rs235, 1;
	@%p41 bra 	$L__BB0_32;
	add.s32 	%r3970, %r3969, 9;
	cvt.u64.u32 	%rd4738, %r3970;
	ld.u8 	%rs236, [%rd7+288];
	setp.ne.s16 	%p42, %rs236, 1;
	@%p42 bra 	$L__BB0_32;
	add.s32 	%r3970, %r3969, 10;
	cvt.u64.u32 	%rd4738, %r3970;
	ld.u8 	%rs237, [%rd7+320];
	setp.ne.s16 	%p43, %rs237, 1;
	@%p43 bra 	$L__BB0_32;
	add.s32 	%r3970, %r3969, 11;
	cvt.u64.u32 	%rd4738, %r3970;
	ld.u8 	%rs238, [%rd7+352];
	setp.ne.s16 	%p44, %rs238, 1;
	@%p44 bra 	$L__BB0_32;
	add.s32 	%r3970, %r3969, 12;
	cvt.u64.u32 	%rd4738, %r3970;
	ld.u8 	%rs239, [%rd7+384];
	setp.ne.s16 	%p45, %rs239, 1;
	@%p45 bra 	$L__BB0_32;
	add.s32 	%r3970, %r3969, 13;
	cvt.u64.u32 	%rd4738, %r3970;
	ld.u8 	%rs240, [%rd7+416];
	setp.ne.s16 	%p46, %rs240, 1;
	@%p46 bra 	$L__BB0_32;
	add.s32 	%r3970, %r3969, 14;
	cvt.u64.u32 	%rd4738, %r3970;
	ld.u8 	%rs241, [%rd7+448];
	setp.ne.s16 	%p47, %rs241, 1;
	@%p47 bra 	$L__BB0_32;
	add.s32 	%r3970, %r3969, 15;
	cvt.u64.u32 	%rd4738, %r3970;
	ld.u8 	%rs242, [%rd7+480];
	setp.ne.s16 	%p48, %rs242, 1;
	@%p48 bra 	$L__BB0_32;
	add.s32 	%r3970, %r3969, 16;
	cvt.u64.u32 	%rd4738, %r3970;
	ld.u8 	%rs243, [%rd7+512];
	setp.ne.s16 	%p49, %rs243, 1;
	@%p49 bra 	$L__BB0_32;
	add.s32 	%r3970, %r3969, 17;
	cvt.u64.u32 	%rd4738, %r3970;
	ld.u8 	%rs244, [%rd7+544];
	setp.ne.s16 	%p50, %rs244, 1;
	@%p50 bra 	$L__BB0_32;
	add.s32 	%r3970, %r3969, 18;
	cvt.u64.u32 	%rd4738, %r3970;
	ld.u8 	%rs245, [%rd7+576];
	setp.ne.s16 	%p51, %rs245, 1;
	@%p51 bra 	$L__BB0_32;
	add.s32 	%r3970, %r3969, 19;
	cvt.u64.u32 	%rd4738, %r3970;
	ld.u8 	%rs246, [%rd7+608];
	setp.ne.s16 	%p52, %rs246, 1;
	@%p52 bra 	$L__BB0_32;
	add.s32 	%r3970, %r3969, 20;
	cvt.u64.u32 	%rd4738, %r3970;
	ld.u8 	%rs247, [%rd7+640];
	setp.ne.s16 	%p53, %rs247, 1;
	@%p53 bra 	$L__BB0_32;
	add.s32 	%r3970, %r3969, 21;
	cvt.u64.u32 	%rd4738, %r3970;
	ld.u8 	%rs248, [%rd7+672];
	setp.ne.s16 	%p54, %rs248, 1;
	@%p54 bra 	$L__BB0_32;
	add.s32 	%r3970, %r3969, 22;
	cvt.u64.u32 	%rd4738, %r3970;
	ld.u8 	%rs249, [%rd7+704];
	setp.ne.s16 	%p55, %rs249, 1;
	@%p55 bra 	$L__BB0_32;
	add.s32 	%r3970, %r3969, 23;
	cvt.u64.u32 	%rd4738, %r3970;
	ld.u8 	%rs250, [%rd7+736];
	setp.ne.s16 	%p56, %rs250, 1;
	@%p56 bra 	$L__BB0_32;
	add.s32 	%r3970, %r3969, 24;
	cvt.u64.u32 	%rd4738, %r3970;
	ld.u8 	%rs251, [%rd7+768];
	setp.ne.s16 	%p57, %rs251, 1;
	@%p57 bra 	$L__BB0_32;
	add.s32 	%r3970, %r3969, 25;
	cvt.u64.u32 	%rd4738, %r3970;
	ld.u8 	%rs252, [%rd7+800];
	setp.ne.s16 	%p58, %rs252, 1;
	@%p58 bra 	$L__BB0_32;
	add.s32 	%r3970, %r3969, 26;
	cvt.u64.u32 	%rd4738, %r3970;
	ld.u8 	%rs253, [%rd7+832];
	setp.ne.s16 	%p59, %rs253, 1;
	@%p59 bra 	$L__BB0_32;
	add.s32 	%r3970, %r3969, 27;
	cvt.u64.u32 	%rd4738, %r3970;
	ld.u8 	%rs254, [%rd7+864];
	setp.ne.s16 	%p60, %rs254, 1;
	@%p60 bra 	$L__BB0_32;
	add.s32 	%r3970, %r3969, 28;
	cvt.u64.u32 	%rd4738, %r3970;
	ld.u8 	%rs255, [%rd7+896];
	setp.ne.s16 	%p61, %rs255, 1;
	@%p61 bra 	$L__BB0_32;
	add.s32 	%r3970, %r3969, 29;
	cvt.u64.u32 	%rd4738, %r3970;
	ld.u8 	%rs256, [%rd7+928];
	setp.ne.s16 	%p62, %rs256, 1;
	@%p62 bra 	$L__BB0_32;
	add.s32 	%r3970, %r3969, 30;
	cvt.u64.u32 	%rd4738, %r3970;
	ld.u8 	%rs257, [%rd7+960];
	setp.ne.s16 	%p63, %rs257, 1;
	@%p63 bra 	$L__BB0_32;
	add.s32 	%r3970, %r3969, 31;
	cvt.u64.u32 	%rd4738, %r3970;
	ld.u8 	%rs258, [%rd7+992];
	setp.ne.s16 	%p64, %rs258, 1;
	@%p64 bra 	$L__BB0_32;
	add.s32 	%r3969, %r3969, 32;
	setp.eq.s32 	%p65, %r3969, 1024;
	@%p65 bra 	$L__BB0_65;
	bra.uni 	$L__BB0_31;
$L__BB0_65:
	mov.b32 	%r3970, -1;
	bra.uni 	$L__BB0_68;
$L__BB0_66:
	mul.wide.u32 	%rd1130, %r3970, 32;
	add.s64 	%rd1131, %rd4, %rd1130;
	mov.b16 	%rs267, 0;
	st.u8 	[%rd1131+21], %rs267;
$L__BB0_67:
	setp.lt.u32 	%p66, %r3970, 1024;
	@%p66 bra 	$L__BB0_69;
$L__BB0_68:
	add.u64 	%rd1481, %SP, 0;
	add.u64 	%rd1482, %SPL, 0;
	st.local.u32 	[%rd1482], %r3970;
	mov.u64 	%rd1483, $str$2;
	cvta.global.u64 	%rd1484, %rd1483;
	{ // callseq 2, 0
	.param .b64 param0;
	st.param.b64 	[param0], %rd1484;
	.param .b64 param1;
	st.param.b64 	[param1], %rd1481;
	.param .b32 retval0;
	call.uni (retval0), 
	vprintf, 
	(
	param0, 
	param1
	);
	ld.param.b32 	%r1199, [retval0];
	} // callseq 2
	bra.uni 	$L__BB0_139;
$L__BB0_69:
	ld.global.u64 	%rd1132, [fcbs];
	mul.wide.u32 	%rd1133, %r3970, 32;
	add.s64 	%rd1134, %rd1132, %rd1133;
	add.s64 	%rd40, %rd1134, 22;
	ld.u32 	%r997, [%rd1134+24];
	and.b32  	%r998, %r997, 31;
	setp.eq.s32 	%p67, %r998, 0;
	shr.u32 	%r999, %r997, 5;
	add.s32 	%r1000, %r999, 1;
	selp.b32 	%r43, %r999, %r1000, %p67;
	setp.eq.s32 	%p68, %r997, 0;
	@%p68 bra 	$L__BB0_72;
	ld.u16 	%rs1, [%rd40];
	mov.b32 	%r3973, 0;
	cvt.u32.u16 	%r1002, %rs1;
	mul.wide.u32 	%rd1137, %r1002, 32;
$L__BB0_71:
	ld.global.u64 	%rd1135, [volume_d];
	cvt.u64.u32 	%rd1136, %r3973;
	add.s64 	%rd1138, %rd1137, %rd1136;
	add.s64 	%rd1139, %rd1135, %rd1138;
	mov.b16 	%rs268, 0;
	st.u8 	[%rd1139+36864], %rs268;
	add.s32 	%r3973, %r3973, 1;
	ld.global.u64 	%rd1140, [fcbs];
	add.s64 	%rd1142, %rd1140, %rd1133;
	ld.u32 	%r1003, [%rd1142+24];
	setp.lt.u32 	%p69, %r3973, %r1003;
	@%p69 bra 	$L__BB0_71;
$L__BB0_72:
	setp.eq.s32 	%p70, %r43, 0;
	@%p70 bra 	$L__BB0_85;
	setp.lt.u32 	%p71, %r43, 16;
	mov.b32 	%r3975, 0;
	@%p71 bra 	$L__BB0_76;
	mov.b32 	%r3974, 0;
	and.b32  	%r3975, %r43, 268435440;
$L__BB0_75:
	.pragma "nounroll";
	ld.global.u64 	%rd1143, [fcbs];
	add.s64 	%rd1145, %rd1143, %rd1133;
	ld.u16 	%r1006, [%rd1145+22];
	add.s32 	%r1007, %r3974, %r1006;
	shr.u32 	%r1008, %r1007, 5;
	ld.global.u64 	%rd1146, [bit_vector];
	mul.wide.u32 	%rd1147, %r1008, 4;
	add.s64 	%rd1148, %rd1146, %rd1147;
	mov.b32 	%r1009, 0;
	st.u32 	[%rd1148], %r1009;
	ld.global.u64 	%rd1149, [fcbs];
	add.s64 	%rd1150, %rd1149, %rd1133;
	ld.u16 	%r1010, [%rd1150+22];
	add.s32 	%r1011, %r3974, %r1010;
	add.s32 	%r1012, %r1011, 1;
	shr.u32 	%r1013, %r1012, 5;
	ld.global.u64 	%rd1151, [bit_vector];
	mul.wide.u32 	%rd1152, %r1013, 4;
	add.s64 	%rd1153, %rd1151, %rd1152;
	st.u32 	[%rd1153], %r1009;
	ld.global.u64 	%rd1154, [fcbs];
	add.s64 	%rd1155, %rd1154, %rd1133;
	ld.u16 	%r1014, [%rd1155+22];
	add.s32 	%r1015, %r3974, %r1014;
	add.s32 	%r1016, %r1015, 2;
	shr.u32 	%r1017, %r1016, 5;
	ld.global.u64 	%rd1156, [bit_vector];
	mul.wide.u32 	%rd1157, %r1017, 4;
	add.s64 	%rd1158, %rd1156, %rd1157;
	st.u32 	[%rd1158], %r1009;
	ld.global.u64 	%rd1159, [fcbs];
	add.s64 	%rd1160, %rd1159, %rd1133;
	ld.u16 	%r1018, [%rd1160+22];
	add.s32 	%r1019, %r3974, %r1018;
	add.s32 	%r1020, %r1019, 3;
	shr.u32 	%r1021, %r1020, 5;
	ld.global.u64 	%rd1161, [bit_vector];
	mul.wide.u32 	%rd1162, %r1021, 4;
	add.s64 	%rd1163, %rd1161, %rd1162;
	st.u32 	[%rd1163], %r1009;
	ld.global.u64 	%rd1164, [fcbs];
	add.s64 	%rd1165, %rd1164, %rd1133;
	ld.u16 	%r1022, [%rd1165+22];
	add.s32 	%r1023, %r3974, %r1022;
	add.s32 	%r1024, %r1023, 4;
	shr.u32 	%r1025, %r1024, 5;
	ld.global.u64 	%rd1166, [bit_vector];
	mul.wide.u32 	%rd1167, %r1025, 4;
	add.s64 	%rd1168, %rd1166, %rd1167;
	st.u32 	[%rd1168], %r1009;
	ld.global.u64 	%rd1169, [fcbs];
	add.s64 	%rd1170, %rd1169, %rd1133;
	ld.u16 	%r1026, [%rd1170+22];
	add.s32 	%r1027, %r3974, %r1026;
	add.s32 	%r1028, %r1027, 5;
	shr.u32 	%r1029, %r1028, 5;
	ld.global.u64 	%rd1171, [bit_vector];
	mul.wide.u32 	%rd1172, %r1029, 4;
	add.s64 	%rd1173, %rd1171, %rd1172;
	st.u32 	[%rd1173], %r1009;
	ld.global.u64 	%rd1174, [fcbs];
	add.s64 	%rd1175, %rd1174, %rd1133;
	ld.u16 	%r1030, [%rd1175+22];
	add.s32 	%r1031, %r3974, %r1030;
	add.s32 	%r1032, %r1031, 6;
	shr.u32 	%r1033, %r1032, 5;
	ld.global.u64 	%rd1176, [bit_vector];
	mul.wide.u32 	%rd1177, %r1033, 4;
	add.s64 	%rd1178, %rd1176, %rd1177;
	st.u32 	[%rd1178], %r1009;
	ld.global.u64 	%rd1179, [fcbs];
	add.s64 	%rd1180, %rd1179, %rd1133;
	ld.u16 	%r1034, [%rd1180+22];
	add.s32 	%r1035, %r3974, %r1034;
	add.s32 	%r1036, %r1035, 7;
	shr.u32 	%r1037, %r1036, 5;
	ld.global.u64 	%rd1181, [bit_vector];
	mul.wide.u32 	%rd1182, %r1037, 4;
	add.s64 	%rd1183, %rd1181, %rd1182;
	st.u32 	[%rd1183], %r1009;
	ld.global.u64 	%rd1184, [fcbs];
	add.s64 	%rd1185, %rd1184, %rd1133;
	ld.u16 	%r1038, [%rd1185+22];
	add.s32 	%r1039, %r3974, %r1038;
	add.s32 	%r1040, %r1039, 8;
	shr.u32 	%r1041, %r1040, 5;
	ld.global.u64 	%rd1186, [bit_vector];
	mul.wide.u32 	%rd1187, %r1041, 4;
	add.s64 	%rd1188, %rd1186, %rd1187;
	st.u32 	[%rd1188], %r1009;
	ld.global.u64 	%rd1189, [fcbs];
	add.s64 	%rd1190, %rd1189, %rd1133;
	ld.u16 	%r1042, [%rd1190+22];
	add.s32 	%r1043, %r3974, %r1042;
	add.s32 	%r1044, %r1043, 9;
	shr.u32 	%r1045, %r1044, 5;
	ld.global.u64 	%rd1191, [bit_vector];
	mul.wide.u32 	%rd1192, %r1045, 4;
	add.s64 	%rd1193, %rd1191, %rd1192;
	st.u32 	[%rd1193], %r1009;
	ld.global.u64 	%rd1194, [fcbs];
	add.s64 	%rd1195, %rd1194, %rd1133;
	ld.u16 	%r1046, [%rd1195+22];
	add.s32 	%r1047, %r3974, %r1046;
	add.s32 	%r1048, %r1047, 10;
	shr.u32 	%r1049, %r1048, 5;
	ld.global.u64 	%rd1196, [bit_vector];
	mul.wide.u32 	%rd1197, %r1049, 4;
	add.s64 	%rd1198, %rd1196, %rd1197;
	st.u32 	[%rd1198], %r1009;
	ld.global.u64 	%rd1199, [fcbs];
	add.s64 	%rd1200, %rd1199, %rd1133;
	ld.u16 	%r1050, [%rd1200+22];
	add.s32 	%r1051, %r3974, %r1050;
	add.s32 	%r1052, %r1051, 11;
	shr.u32 	%r1053, %r1052, 5;
	ld.global.u64 	%rd1201, [bit_vector];
	mul.wide.u32 	%rd1202, %r1053, 4;
	add.s64 	%rd1203, %rd1201, %rd1202;
	st.u32 	[%rd1203], %r1009;
	ld.global.u64 	%rd1204, [fcbs];
	add.s64 	%rd1205, %rd1204, %rd1133;
	ld.u16 	%r1054, [%rd1205+22];
	add.s32 	%r1055, %r3974, %r1054;
	add.s32 	%r1056, %r1055, 12;
	shr.u32 	%r1057, %r1056, 5;
	ld.global.u64 	%rd1206, [bit_vector];
	mul.wide.u32 	%rd1207, %r1057, 4;
	add.s64 	%rd1208, %rd1206, %rd1207;
	st.u32 	[%rd1208], %r1009;
	ld.global.u64 	%rd1209, [fcbs];
	add.s64 	%rd1210, %rd1209, %rd1133;
	ld.u16 	%r1058, [%rd1210+22];
	add.s32 	%r1059, %r3974, %r1058;
	add.s32 	%r1060, %r1059, 13;
	shr.u32 	%r1061, %r1060, 5;
	ld.global.u64 	%rd1211, [bit_vector];
	mul.wide.u32 	%rd1212, %r1061, 4;
	add.s64 	%rd1213, %rd1211, %rd1212;
	st.u32 	[%rd1213], %r1009;
	ld.global.u64 	%rd1214, [fcbs];
	add.s64 	%rd1215, %rd1214, %rd1133;
	ld.u16 	%r1062, [%rd1215+22];
	add.s32 	%r1063, %r3974, %r1062;
	add.s32 	%r1064, %r1063, 14;
	shr.u32 	%r1065, %r1064, 5;
	ld.global.u64 	%rd1216, [bit_vector];
	mul.wide.u32 	%rd1217, %r1065, 4;
	add.s64 	%rd1218, %rd1216, %rd1217;
	st.u32 	[%rd1218], %r1009;
	ld.global.u64 	%rd1219, [fcbs];
	add.s64 	%rd1220, %rd1219, %rd1133;
	ld.u16 	%r1066, [%rd1220+22];
	add.s32 	%r1067, %r3974, %r1066;
	add.s32 	%r1068, %r1067, 15;
	shr.u32 	%r1069, %r1068, 5;
	ld.global.u64 	%rd1221, [bit_vector];
	mul.wide.u32 	%rd1222, %r1069, 4;
	add.s64 	%rd1223, %rd1221, %rd1222;
	st.u32 	[%rd1223], %r1009;
	add.s32 	%r3974, %r3974, 16;
	setp.ne.s32 	%p72, %r3974, %r3975;
	@%p72 bra 	$L__BB0_75;
$L__BB0_76:
	and.b32  	%r50, %r43, 15;
	setp.eq.s32 	%p73, %r50, 0;
	@%p73 bra 	$L__BB0_85;
	setp.lt.u32 	%p74, %r50, 8;
	@%p74 bra 	$L__BB0_79;
	ld.global.u64 	%rd1224, [fcbs];
	add.s64 	%rd1226, %rd1224, %rd1133;
	ld.u16 	%r1070, [%rd1226+22];
	add.s32 	%r1071, %r3975, %r1070;
	shr.u32 	%r1072, %r1071, 5;
	ld.global.u64 	%rd1227, [bit_vector];
	mul.wide.u32 	%rd1228, %r1072, 4;
	add.s64 	%rd1229, %rd1227, %rd1228;
	mov.b32 	%r1073, 0;
	st.u32 	[%rd1229], %r1073;
	ld.global.u64 	%rd1230, [fcbs];
	add.s64 	%rd1231, %rd1230, %rd1133;
	ld.u16 	%r1074, [%rd1231+22];
	add.s32 	%r1075, %r3975, %r1074;
	add.s32 	%r1076, %r1075, 1;
	shr.u32 	%r1077, %r1076, 5;
	ld.global.u64 	%rd1232, [bit_vector];
	mul.wide.u32 	%rd1233, %r1077, 4;
	add.s64 	%rd1234, %rd1232, %rd1233;
	st.u32 	[%rd1234], %r1073;
	ld.global.u64 	%rd1235, [fcbs];
	add.s64 	%rd1236, %rd1235, %rd1133;
	ld.u16 	%r1078, [%rd1236+22];
	add.s32 	%r1079, %r3975, %r1078;
	add.s32 	%r1080, %r1079, 2;
	shr.u32 	%r1081, %r1080, 5;
	ld.global.u64 	%rd1237, [bit_vector];
	mul.wide.u32 	%rd1238, %r1081, 4;
	add.s64 	%rd1239, %rd1237, %rd1238;
	st.u32 	[%rd1239], %r1073;
	ld.global.u64 	%rd1240, [fcbs];
	add.s64 	%rd1241, %rd1240, %rd1133;
	ld.u16 	%r1082, [%rd1241+22];
	add.s32 	%r1083, %r3975, %r1082;
	add.s32 	%r1084, %r1083, 3;
	shr.u32 	%r1085, %r1084, 5;
	ld.global.u64 	%rd1242, [bit_vector];
	mul.wide.u32 	%rd1243, %r1085, 4;
	add.s64 	%rd1244, %rd1242, %rd1243;
	st.u32 	[%rd1244], %r1073;
	ld.global.u64 	%rd1245, [fcbs];
	add.s64 	%rd1246, %rd1245, %rd1133;
	ld.u16 	%r1086, [%rd1246+22];
	add.s32 	%r1087, %r3975, %r1086;
	add.s32 	%r1088, %r1087, 4;
	shr.u32 	%r1089, %r1088, 5;
	ld.global.u64 	%rd1247, [bit_vector];
	mul.wide.u32 	%rd1248, %r1089, 4;
	add.s64 	%rd1249, %rd1247, %rd1248;
	st.u32 	[%rd1249], %r1073;
	ld.global.u64 	%rd1250, [fcbs];
	add.s64 	%rd1251, %rd1250, %rd1133;
	ld.u16 	%r1090, [%rd1251+22];
	add.s32 	%r1091, %r3975, %r1090;
	add.s32 	%r1092, %r1091, 5;
	shr.u32 	%r1093, %r1092, 5;
	ld.global.u64 	%rd1252, [bit_vector];
	mul.wide.u32 	%rd1253, %r1093, 4;
	add.s64 	%rd1254, %rd1252, %rd1253;
	st.u32 	[%rd1254], %r1073;
	ld.global.u64 	%rd1255, [fcbs];
	add.s64 	%rd1256, %rd1255, %rd1133;
	ld.u16 	%r1094, [%rd1256+22];
	add.s32 	%r1095, %r3975, %r1094;
	add.s32 	%r1096, %r1095, 6;
	shr.u32 	%r1097, %r1096, 5;
	ld.global.u64 	%rd1257, [bit_vector];
	mul.wide.u32 	%rd1258, %r1097, 4;
	add.s64 	%rd1259, %rd1257, %rd1258;
	st.u32 	[%rd1259], %r1073;
	ld.global.u64 	%rd1260, [fcbs];
	add.s64 	%rd1261, %rd1260, %rd1133;
	ld.u16 	%r1098, [%rd1261+22];
	add.s32 	%r1099, %r3975, %r1098;
	add.s32 	%r1100, %r1099, 7;
	shr.u32 	%r1101, %r1100, 5;
	ld.global.u64 	%rd1262, [bit_vector];
	mul.wide.u32 	%rd1263, %r1101, 4;
	add.s64 	%rd1264, %rd1262, %rd1263;
	st.u32 	[%rd1264], %r1073;
	add.s32 	%r3975, %r3975, 8;
$L__BB0_79:
	and.b32  	%r53, %r43, 7;
	setp.eq.s32 	%p75, %r53, 0;
	@%p75 bra 	$L__BB0_85;
	and.b32  	%r54, %r43, 3;
	setp.lt.u32 	%p76, %r53, 4;
	@%p76 bra 	$L__BB0_82;
	ld.global.u64 	%rd1265, [fcbs];
	add.s64 	%rd1267, %rd1265, %rd1133;
	ld.u16 	%r1102, [%rd1267+22];
	add.s32 	%r1103, %r3975, %r1102;
	shr.u32 	%r1104, %r1103, 5;
	ld.global.u64 	%rd1268, [bit_vector];
	mul.wide.u32 	%rd1269, %r1104, 4;
	add.s64 	%rd1270, %rd1268, %rd1269;
	mov.b32 	%r1105, 0;
	st.u32 	[%rd1270], %r1105;
	ld.global.u64 	%rd1271, [fcbs];
	add.s64 	%rd1272, %rd1271, %rd1133;
	ld.u16 	%r1106, [%rd1272+22];
	add.s32 	%r1107, %r3975, %r1106;
	add.s32 	%r1108, %r1107, 1;
	shr.u32 	%r1109, %r1108, 5;
	ld.global.u64 	%rd1273, [bit_vector];
	mul.wide.u32 	%rd1274, %r1109, 4;
	add.s64 	%rd1275, %rd1273, %rd1274;
	st.u32 	[%rd1275], %r1105;
	ld.global.u64 	%rd1276, [fcbs];
	add.s64 	%rd1277, %rd1276, %rd1133;
	ld.u16 	%r1110, [%rd1277+22];
	add.s32 	%r1111, %r3975, %r1110;
	add.s32 	%r1112, %r1111, 2;
	shr.u32 	%r1113, %r1112, 5;
	ld.global.u64 	%rd1278, [bit_vector];
	mul.wide.u32 	%rd1279, %r1113, 4;
	add.s64 	%rd1280, %rd1278, %rd1279;
	st.u32 	[%rd1280], %r1105;
	ld.global.u64 	%rd1281, [fcbs];
	add.s64 	%rd1282, %rd1281, %rd1133;
	ld.u16 	%r1114, [%rd1282+22];
	add.s32 	%r1115, %r3975, %r1114;
	add.s32 	%r1116, %r1115, 3;
	shr.u32 	%r1117, %r1116, 5;
	ld.global.u64 	%rd1283, [bit_vector];
	mul.wide.u32 	%rd1284, %r1117, 4;
	add.s64 	%rd1285, %rd1283, %rd1284;
	st.u32 	[%rd1285], %r1105;
	add.s32 	%r3975, %r3975, 4;
$L__BB0_82:
	setp.eq.s32 	%p77, %r54, 0;
	@%p77 bra 	$L__BB0_85;
	mov.b32 	%r3979, 0;
$L__BB0_84:
	.pragma "nounroll";
	ld.global.u64 	%rd1286, [fcbs];
	add.s64 	%rd1288, %rd1286, %rd1133;
	ld.u16 	%r1119, [%rd1288+22];
	add.s32 	%r1120, %r3975, %r1119;
	shr.u32 	%r1121, %r1120, 5;
	ld.global.u64 	%rd1289, [bit_vector];
	mul.wide.u32 	%rd1290, %r1121, 4;
	add.s64 	%rd1291, %rd1289, %rd1290;
	mov.b32 	%r1122, 0;
	st.u32 	[%rd1291], %r1122;
	add.s32 	%r3975, %r3975, 1;
	add.s32 	%r3979, %r3979, 1;
	setp.ne.s32 	%p78, %r3979, %r54;
	@%p78 bra 	$L__BB0_84;
$L__BB0_85:
	ld.global.u64 	%rd1292, [fcbs];
	add.s64 	%rd1294, %rd1292, %rd1133;
	mov.b16 	%rs269, 0;
	st.u8 	[%rd1294+20], %rs269;
	mov.b32 	%r3980, 0;
	ld.global.u64 	%rd41, [bit_vector];
	mov.u32 	%r3981, %r3980;
$L__BB0_86:
	shr.u32 	%r1124, %r3981, 5;
	and.b32  	%r1125, %r3981, 31;
	mul.wide.u32 	%rd1295, %r1124, 4;
	add.s64 	%rd1296, %rd41, %rd1295;
	ld.u32 	%r63, [%rd1296];
	mov.b32 	%r1126, 1;
	shl.b32 	%r1127, %r1126, %r1125;
	and.b32  	%r64, %r63, %r1127;
	add.s32 	%r3991, %r3981, 1;
	setp.eq.s32 	%p79, %r64, 0;
	@%p79 bra 	$L__BB0_87;
	bra.uni 	$L__BB0_88;
$L__BB0_87:
	setp.eq.s32 	%p80, %r3980, 1;
	mov.b32 	%r3992, 2;
	@%p80 bra 	$L__BB0_110;
$L__BB0_88:
	and.b32  	%r1129, %r3991, 31;
	mov.b32 	%r1130, 1;
	shl.b32 	%r1131, %r1130, %r1129;
	and.b32  	%r68, %r63, %r1131;
	setp.eq.s32 	%p81, %r68, 0;
	@%p81 bra 	$L__BB0_90;
	add.s32 	%r3991, %r3991, 1;
	bra.uni 	$L__BB0_91;
$L__BB0_90:
	setp.eq.s32 	%p82, %r64, 0;
	add.s32 	%r3991, %r3991, 1;
	mov.b32 	%r3992, 2;
	@%p82 bra 	$L__BB0_110;
$L__BB0_91:
	and.b32  	%r1133, %r3991, 31;
	mov.b32 	%r1134, 1;
	shl.b32 	%r1135, %r1134, %r1133;
	and.b32  	%r72, %r63, %r1135;
	setp.eq.s32 	%p83, %r72, 0;
	@%p83 bra 	$L__BB0_93;
	add.s32 	%r3991, %r3991, 1;
	bra.uni 	$L__BB0_94;
$L__BB0_93:
	setp.eq.s32 	%p84, %r68, 0;
	add.s32 	%r3991, %r3991, 1;
	mov.b32 	%r3992, 2;
	@%p84 bra 	$L__BB0_110;
$L__BB0_94:
	and.b32  	%r1137, %r3991, 31;
	mov.b32 	%r1138, 1;
	shl.b32 	%r1139, %r1138, %r1137;
	and.b32  	%r76, %r63, %r1139;
	setp.eq.s32 	%p85, %r76, 0;
	@%p85 bra 	$L__BB0_96;
	add.s32 	%r3991, %r3991, 1;
	bra.uni 	$L__BB0_97;
$L__BB0_96:
	setp.eq.s32 	%p86, %r72, 0;
	add.s32 	%r3991, %r3991, 1;
	mov.b32 	%r3992, 2;
	@%p86 bra 	$L__BB0_110;
$L__BB0_97:
	and.b32  	%r1141, %r3991, 31;
	mov.b32 	%r1142, 1;
	shl.b32 	%r1143, %r1142, %r1141;
	and.b32  	%r80, %r63, %r1143;
	setp.eq.s32 	%p87, %r80, 0;
	@%p87 bra 	$L__BB0_99;
	add.s32 	%r3991, %r3991, 1;
	bra.uni 	$L__BB0_100;
$L__BB0_99:
	setp.eq.s32 	%p88, %r76, 0;
	add.s32 	%r3991, %r3991, 1;
	mov.b32 	%r3992, 2;
	@%p88 bra 	$L__BB0_110;
$L__BB0_100:
	and.b32  	%r1145, %r3991, 31;
	mov.b32 	%r1146, 1;
	shl.b32 	%r1147, %r1146, %r1145;
	and.b32  	%r84, %r63, %r1147;
	setp.eq.s32 	%p89, %r84, 0;
	@%p89 bra 	$L__BB0_102;
	add.s32 	%r3991, %r3991, 1;
	bra.uni 	$L__BB0_103;
$L__BB0_102:
	setp.eq.s32 	%p90, %r80, 0;
	add.s32 	%r3991, %r3991, 1;
	mov.b32 	%r3992, 2;
	@%p90 bra 	$L__BB0_110;
$L__BB0_103:
	and.b32  	%r1149, %r3991, 31;
	mov.b32 	%r1150, 1;
	shl.b32 	%r1151, %r1150, %r1149;
	and.b32  	%r88, %r63, %r1151;
	setp.eq.s32 	%p91, %r88, 0;
	@%p91 bra 	$L__BB0_105;
	add.s32 	%r3991, %r3991, 1;
	bra.uni 	$L__BB0_106;
$L__BB0_105:
	setp.eq.s32 	%p92, %r84, 0;
	add.s32 	%r3991, %r3991, 1;
	mov.b32 	%r3992, 2;
	@%p92 bra 	$L__BB0_110;
$L__BB0_106:
	and.b32  	%r1153, %r3991, 31;
	shr.u32 	%r1154, %r63, %r1153;
	and.b32  	%r1155, %r1154, 1;
	setp.eq.b32 	%p93, %r1155, 1;
	not.pred 	%p94, %p93;
	@%p94 bra 	$L__BB0_108;
	add.s32 	%r3981, %r3991, 1;
	mov.b32 	%r3980, 0;
	bra.uni 	$L__BB0_109;
$L__BB0_108:
	setp.eq.s32 	%p95, %r88, 0;
	add.s32 	%r3981, %r3991, 1;
	mov.b32 	%r3980, 1;
	mov.b32 	%r3992, 2;
	mov.u32 	%r3991, %r3981;
	@%p95 bra 	$L__BB0_110;
$L__BB0_109:
	setp.lt.u32 	%p96, %r3981, 32768;
	mov.b32 	%r3991, 32768;
	mov.u32 	%r3992, %r3980;
	@%p96 bra 	$L__BB0_86;
$L__BB0_110:
	setp.gt.u32 	%p97, %r3992, 1;
	setp.lt.u32 	%p98, %r3991, 32768;
	or.pred  	%p99, %p97, %p98;
	@%p99 bra 	$L__BB0_112;
	add.u64 	%rd1472, %SP, 0;
	add.u64 	%rd1473, %SPL, 0;
	mov.b32 	%r1193, 2;
	st.local.v2.u32 	[%rd1473], {%r1193, %r3992};
	st.local.u32 	[%rd1473+8], %r3991;
	mov.u64 	%rd1474, $str$3;
	cvta.global.u64 	%rd1475, %rd1474;
	{ // callseq 0, 0
	.param .b64 param0;
	st.param.b64 	[param0], %rd1475;
	.param .b64 param1;
	st.param.b64 	[param1], %rd1472;
	.param .b32 retval0;
	call.uni (retval0), 
	vprintf, 
	(
	param0, 
	param1
	);
	ld.param.b32 	%r1194, [retval0];
	} // callseq 0
	mov.b32 	%r1196, 64;
	st.local.u32 	[%rd1473], %r1196;
	mov.u64 	%rd1476, $str$4;
	cvta.global.u64 	%rd1477, %rd1476;
	{ // callseq 1, 0
	.param .b64 param0;
	st.param.b64 	[param0], %rd1477;
	.param .b64 param1;
	st.param.b64 	[param1], %rd1472;
	.param .b32 retval0;
	call.uni (retval0), 
	vprintf, 
	(
	param0, 
	param1
	);
	ld.param.b32 	%r1197, [retval0];
	} // callseq 1
	ld.global.u64 	%rd1478, [fcbs];
	add.s64 	%rd1480, %rd1478, %rd1133;
	mov.b16 	%rs367, 0;
	st.u8 	[%rd1480+20], %rs367;
	bra.uni 	$L__BB0_139;
$L__BB0_112:
	ld.global.u64 	%rd1297, [fcbs];
	add.s64 	%rd1299, %rd1297, %rd1133;
	mov.b16 	%rs270, 1;
	st.u8 	[%rd1299+20], %rs270;
	cvt.u16.u32 	%rs271, %r3991;
	add.s16 	%rs272, %rs271, -2;
	ld.global.u64 	%rd1300, [fcbs];
	add.s64 	%rd1301, %rd1300, %rd1133;
	st.u16 	[%rd1301+22], %rs272;
	ld.global.u64 	%rd1302, [fcbs];
	add.s64 	%rd1303, %rd1302, %rd1133;
	mov.b32 	%r1160, 64;
	st.u32 	[%rd1303+24], %r1160;
	ld.global.u16 	%rs273, [sys_clock];
	add.s16 	%rs274, %rs273, 1;
	st.global.u16 	[sys_clock], %rs274;
	ld.global.u64 	%rd1304, [fcbs];
	add.s64 	%rd1305, %rd1304, %rd1133;
	st.u16 	[%rd1305+30], %rs274;
	ld.global.u64 	%rd1306, [fcbs];
	add.s64 	%rd1307, %rd1306, %rd1133;
	ld.u16 	%r1161, [%rd1307+22];
	shr.u32 	%r1162, %r1161, 5;
	and.b32  	%r1163, %r1161, 31;
	mov.b32 	%r1164, 1;
	shl.b32 	%r1165, %r1164, %r1163;
	ld.global.u64 	%rd1308, [bit_vector];
	mul.wide.u32 	%rd1309, %r1162, 4;
	add.s64 	%rd1310, %rd1308, %rd1309;
	ld.u32 	%r1166, [%rd1310];
	or.b32  	%r1167, %r1165, %r1166;
	st.u32 	[%rd1310], %r1167;
	ld.global.u64 	%rd1311, [fcbs];
	add.s64 	%rd1312, %rd1311, %rd1133;
	ld.u16 	%r1168, [%rd1312+22];
	add.s32 	%r1169, %r1168, 1;
	shr.u32 	%r1170, %r1169, 5;
	and.b32  	%r1171, %r1169, 31;
	shl.b32 	%r1172, %r1164, %r1171;
	ld.global.u64 	%rd1313, [bit_vector];
	mul.wide.u32 	%rd1314, %r1170, 4;
	add.s64 	%rd1315, %rd1313, %rd1314;
	ld.u32 	%r1173, [%rd1315];
	or.b32  	%r1174, %r1172, %r1173;
	st.u32 	[%rd1315], %r1174;
	ld.global.u64 	%rd1316, [fcbs];
	add.s64 	%rd1317, %rd1316, %rd1133;
	ld.u16 	%r1175, [%rd1317+22];
	ld.global.u8 	%rs275, [%rd1];
	ld.global.u64 	%rd1318, [volume_d];
	mul.wide.u32 	%rd1319, %r1175, 32;
	add.s64 	%rd1320, %rd1318, %rd1319;
	st.u8 	[%rd1320+36864], %rs275;
	ld.global.u8 	%rs276, [%rd1+1];
	ld.global.u64 	%rd1321, [volume_d];
	add.s64 	%rd1322, %rd1321, %rd1319;
	st.u8 	[%rd1322+36865], %rs276;
	ld.global.u8 	%rs277, [%rd1+2];
	ld.global.u64 	%rd1323, [volume_d];
	add.s64 	%rd1324, %rd1323, %rd1319;
	st.u8 	[%rd1324+36866], %rs277;
	ld.global.u8 	%rs278, [%rd1+3];
	ld.global.u64 	%rd1325, [volume_d];
	add.s64 	%rd1326, %rd1325, %rd1319;
	st.u8 	[%rd1326+36867], %rs278;
	ld.global.u8 	%rs279, [%rd1+4];
	ld.global.u64 	%rd1327, [volume_d];
	add.s64 	%rd1328, %rd1327, %rd1319;
	st.u8 	[%rd1328+36868], %rs279;
	ld.global.u8 	%rs280, [%rd1+5];
	ld.global.u64 	%rd1329, [volume_d];
	add.s64 	%rd1330, %rd1329, %rd1319;
	st.u8 	[%rd1330+36869], %rs280;
	ld.global.u8 	%rs281, [%rd1+6];
	ld.global.u64 	%rd1331, [volume_d];
	add.s64 	%rd1332, %rd1331, %rd1319;
	st.u8 	[%rd1332+36870], %rs281;
	ld.global.u8 	%rs282, [%rd1+7];
	ld.global.u64 	%rd1333, [volume_d];
	add.s64 	%rd1334, %rd1333, %rd1319;
	st.u8 	[%rd1334+36871], %rs282;
	ld.global.u8 	%rs283, [%rd1+8];
	ld.global.u64 	%rd1335, [volume_d];
	add.s64 	%rd1336, %rd1335, %rd1319;
	st.u8 	[%rd1336+36872], %rs283;
	ld.global.u8 	%rs284, [%rd1+9];
	ld.global.u64 	%rd1337, [volume_d];
	add.s64 	%rd1338, %rd1337, %rd1319;
	st.u8 	[%rd1338+36873], %rs284;
	ld.global.u8 	%rs285, [%rd1+10];
	ld.global.u64 	%rd1339, [volume_d];
	add.s64 	%rd1340, %rd1339, %rd1319;
	st.u8 	[%rd1340+36874], %rs285;
	ld.global.u8 	%rs286, [%rd1+11];
	ld.global.u64 	%rd1341, [volume_d];
	add.s64 	%rd1342, %rd1341, %rd1319;
	st.u8 	[%rd1342+36875], %rs286;
	ld.global.u8 	%rs287, [%rd1+12];
	ld.global.u64 	%rd1343, [volume_d];
	add.s64 	%rd1344, %rd1343, %rd1319;
	st.u8 	[%rd1344+36876], %rs287;
	ld.global.u8 	%rs288, [%rd1+13];
	ld.global.u64 	%rd1345, [volume_d];
	add.s64 	%rd1346, %rd1345, %rd1319;
	st.u8 	[%rd1346+36877], %rs288;
	ld.global.u8 	%rs289, [%rd1+14];
	ld.global.u64 	%rd1347, [volume_d];
	add.s64 	%rd1348, %rd1347, %rd1319;
	st.u8 	[%rd1348+36878], %rs289;
	ld.global.u8 	%rs290, [%rd1+15];
	ld.global.u64 	%rd1349, [volume_d];
	add.s64 	%rd1350, %rd1349, %rd1319;
	st.u8 	[%rd1350+36879], %rs290;
	ld.global.u8 	%rs291, [%rd1+16];
	ld.global.u64 	%rd1351, [volume_d];
	add.s64 	%rd1352, %rd1351, %rd1319;
	st.u8 	[%rd1352+36880], %rs291;
	ld.global.u8 	%rs292, [%rd1+17];
	ld.global.u64 	%rd1353, [volume_d];
	add.s64 	%rd1354, %rd1353, %rd1319;
	st.u8 	[%rd1354+36881], %rs292;
	ld.global.u8 	%rs293, [%rd1+18];
	ld.global.u64 	%rd1355, [volume_d];
	add.s64 	%rd1356, %rd1355, %rd1319;
	st.u8 	[%rd1356+36882], %rs293;
	ld.global.u8 	%rs294, [%rd1+19];
	ld.global.u64 	%rd1357, [volume_d];
	add.s64 	%rd1358, %rd1357, %rd1319;
	st.u8 	[%rd1358+36883], %rs294;
	ld.global.u8 	%rs295, [%rd1+20];
	ld.global.u64 	%rd1359, [volume_d];
	add.s64 	%rd1360, %rd1359, %rd1319;
	st.u8 	[%rd1360+36884], %rs295;
	ld.global.u8 	%rs296, [%rd1+21];
	ld.global.u64 	%rd1361, [volume_d];
	add.s64 	%rd1362, %rd1361, %rd1319;
	st.u8 	[%rd1362+36885], %rs296;
	ld.global.u8 	%rs297, [%rd1+22];
	ld.global.u64 	%rd1363, [volume_d];
	add.s64 	%rd1364, %rd1363, %rd1319;
	st.u8 	[%rd1364+36886], %rs297;
	ld.global.u8 	%rs298, [%rd1+23];
	ld.global.u64 	%rd1365, [volume_d];
	add.s64 	%rd1366, %rd1365, %rd1319;
	st.u8 	[%rd1366+36887], %rs298;
	ld.global.u8 	%rs299, [%rd1+24];
	ld.global.u64 	%rd1367, [volume_d];
	add.s64 	%rd1368, %rd1367, %rd1319;
	st.u8 	[%rd1368+36888], %rs299;
	ld.global.u8 	%rs300, [%rd1+25];
	ld.global.u64 	%rd1369, [volume_d];
	add.s64 	%rd1370, %rd1369, %rd1319;
	st.u8 	[%rd1370+36889], %rs300;
	ld.global.u8 	%rs301, [%rd1+26];
	ld.global.u64 	%rd1371, [volume_d];
	add.s64 	%rd1372, %rd1371, %rd1319;
	st.u8 	[%rd1372+36890], %rs301;
	ld.global.u8 	%rs302, [%rd1+27];
	ld.global.u64 	%rd1373, [volume_d];
	add.s64 	%rd1374, %rd1373, %rd1319;
	st.u8 	[%rd1374+36891], %rs302;
	ld.global.u8 	%rs303, [%rd1+28];
	ld.global.u64 	%rd1375, [volume_d];
	add.s64 	%rd1376, %rd1375, %rd1319;
	st.u8 	[%rd1376+36892], %rs303;
	ld.global.u8 	%rs304, [%rd1+29];
	ld.global.u64 	%rd1377, [volume_d];
	add.s64 	%rd1378, %rd1377, %rd1319;
	st.u8 	[%rd1378+36893], %rs304;
	ld.global.u8 	%rs305, [%rd1+30];
	ld.global.u64 	%rd1379, [volume_d];
	add.s64 	%rd1380, %rd1379, %rd1319;
	st.u8 	[%rd1380+36894], %rs305;
	ld.global.u8 	%rs306, [%rd1+31];
	ld.global.u64 	%rd1381, [volume_d];
	add.s64 	%rd1382, %rd1381, %rd1319;
	st.u8 	[%rd1382+36895], %rs306;
	ld.global.u8 	%rs307, [%rd1+32];
	ld.global.u64 	%rd1383, [volume_d];
	add.s64 	%rd1384, %rd1383, %rd1319;
	st.u8 	[%rd1384+36896], %rs307;
	ld.global.u8 	%rs308, [%rd1+33];
	ld.global.u64 	%rd1385, [volume_d];
	add.s64 	%rd1386, %rd1385, %rd1319;
	st.u8 	[%rd1386+36897], %rs308;
	ld.global.u8 	%rs309, [%rd1+34];
	ld.global.u64 	%rd1387, [volume_d];
	add.s64 	%rd1388, %rd1387, %rd1319;
	st.u8 	[%rd1388+36898], %rs309;
	ld.global.u8 	%rs310, [%rd1+35];
	ld.global.u64 	%rd1389, [volume_d];
	add.s64 	%rd1390, %rd1389, %rd1319;
	st.u8 	[%rd1390+36899], %rs310;
	ld.global.u8 	%rs311, [%rd1+36];
	ld.global.u64 	%rd1391, [volume_d];
	add.s64 	%rd1392, %rd1391, %rd1319;
	st.u8 	[%rd1392+36900], %rs311;
	ld.global.u8 	%rs312, [%rd1+37];
	ld.global.u64 	%rd1393, [volume_d];
	add.s64 	%rd1394, %rd1393, %rd1319;
	st.u8 	[%rd1394+36901], %rs312;
	ld.global.u8 	%rs313, [%rd1+38];
	ld.global.u64 	%rd1395, [volume_d];
	add.s64 	%rd1396, %rd1395, %rd1319;
	st.u8 	[%rd1396+36902], %rs313;
	ld.global.u8 	%rs314, [%rd1+39];
	ld.global.u64 	%rd1397, [volume_d];
	add.s64 	%rd1398, %rd1397, %rd1319;
	st.u8 	[%rd1398+36903], %rs314;
	ld.global.u8 	%rs315, [%rd1+40];
	ld.global.u64 	%rd1399, [volume_d];
	add.s64 	%rd1400, %rd1399, %rd1319;
	st.u8 	[%rd1400+36904], %rs315;
	ld.global.u8 	%rs316, [%rd1+41];
	ld.global.u64 	%rd1401, [volume_d];
	add.s64 	%rd1402, %rd1401, %rd1319;
	st.u8 	[%rd1402+36905], %rs316;
	ld.global.u8 	%rs317, [%rd1+42];
	ld.global.u64 	%rd1403, [volume_d];
	add.s64 	%rd1404, %rd1403, %rd1319;
	st.u8 	[%rd1404+36906], %rs317;
	ld.global.u8 	%rs318, [%rd1+43];
	ld.global.u64 	%rd1405, [volume_d];
	add.s64 	%rd1406, %rd1405, %rd1319;
	st.u8 	[%rd1406+36907], %rs318;
	ld.global.u8 	%rs319, [%rd1+44];
	ld.global.u64 	%rd1407, [volume_d];
	add.s64 	%rd1408, %rd1407, %rd1319;
	st.u8 	[%rd1408+36908], %rs319;
	ld.global.u8 	%rs320, [%rd1+45];
	ld.global.u64 	%rd1409, [volume_d];
	add.s64 	%rd1410, %rd1409, %rd1319;
	st.u8 	[%rd1410+36909], %rs320;
	ld.global.u8 	%rs321, [%rd1+46];
	ld.global.u64 	%rd1411, [volume_d];
	add.s64 	%rd1412, %rd1411, %rd1319;
	st.u8 	[%rd1412+36910], %rs321;
	ld.global.u8 	%rs322, [%rd1+47];
	ld.global.u64 	%rd1413, [volume_d];
	add.s64 	%rd1414, %rd1413, %rd1319;
	st.u8 	[%rd1414+36911], %rs322;
	ld.global.u8 	%rs323, [%rd1+48];
	ld.global.u64 	%rd1415, [volume_d];
	add.s64 	%rd1416, %rd1415, %rd1319;
	st.u8 	[%rd1416+36912], %rs323;
	ld.global.u8 	%rs324, [%rd1+49];
	ld.global.u64 	%rd1417, [volume_d];
	add.s64 	%rd1418, %rd1417, %rd1319;
	st.u8 	[%rd1418+36913], %rs324;
	ld.global.u8 	%rs325, [%rd1+50];
	ld.global.u64 	%rd1419, [volume_d];
	add.s64 	%rd1420, %rd1419, %rd1319;
	st.u8 	[%rd1420+36914], %rs325;
	ld.global.u8 	%rs326, [%rd1+51];
	ld.global.u64 	%rd1421, [volume_d];
	add.s64 	%rd1422, %rd1421, %rd1319;
	st.u8 	[%rd1422+36915], %rs326;
	ld.global.u8 	%rs327, [%rd1+52];
	ld.global.u64 	%rd1423, [volume_d];
	add.s64 	%rd1424, %rd1423, %rd1319;
	st.u8 	[%rd1424+36916], %rs327;
	ld.global.u8 	%rs328, [%rd1+53];
	ld.global.u64 	%rd1425, [volume_d];
	add.s64 	%rd1426, %rd1425, %rd1319;
	st.u8 	[%rd1426+36917], %rs328;
	ld.global.u8 	%rs329, [%rd1+54];
	ld.global.u64 	%rd1427, [volume_d];
	add.s64 	%rd1428, %rd1427, %rd1319;
	st.u8 	[%rd1428+36918], %rs329;
	ld.global.u8 	%rs330, [%rd1+55];
	ld.global.u64 	%rd1429, [volume_d];
	add.s64 	%rd1430, %rd1429, %rd1319;
	st.u8 	[%rd1430+36919], %rs330;
	ld.global.u8 	%rs331, [%rd1+56];
	ld.global.u64 	%rd1431, [volume_d];
	add.s64 	%rd1432, %rd1431, %rd1319;
	st.u8 	[%rd1432+36920], %rs331;
	ld.global.u8 	%rs332, [%rd1+57];
	ld.global.u64 	%rd1433, [volume_d];
	add.s64 	%rd1434, %rd1433, %rd1319;
	st.u8 	[%rd1434+36921], %rs332;
	ld.global.u8 	%rs333, [%rd1+58];
	ld.global.u64 	%rd1435, [volume_d];
	add.s64 	%rd1436, %rd1435, %rd1319;
	st.u8 	[%rd1436+36922], %rs333;
	ld.global.u8 	%rs334, [%rd1+59];
	ld.global.u64 	%rd1437, [volume_d];
	add.s64 	%rd1438, %rd1437, %rd1319;
	st.u8 	[%rd1438+36923], %rs334;
	ld.global.u8 	%rs335, [%rd1+60];
	ld.global.u64 	%rd1439, [volume_d];
	add.s64 	%rd1440, %rd1439, %rd1319;
	st.u8 	[%rd1440+36924], %rs335;
	ld.global.u8 	%rs336, [%rd1+61];
	ld.global.u64 	%rd1441, [volume_d];
	add.s64 	%rd1442, %rd1441, %rd1319;
	st.u8 	[%rd1442+36925], %rs336;
	ld.global.u8 	%rs337, [%rd1+62];
	ld.global.u64 	%rd1443, [volume_d];
	add.s64 	%rd1444, %rd1443, %rd1319;
	st.u8 	[%rd1444+36926], %rs337;
	ld.global.u8 	%rs338, [%rd1+63];
	ld.global.u64 	%rd1445, [volume_d];
	add.s64 	%rd1446, %rd1445, %rd1319;
	st.u8 	[%rd1446+36927], %rs338;
	ld.global.u16 	%rs339, [sys_clock];
	setp.ne.s16 	%p100, %rs339, -1;
	@%p100 bra 	$L__BB0_139;
	mov.b32 	%r3993, 0;
	ld.global.u64 	%rd4748, [fcbs];
$L__BB0_114:
	mul.wide.u32 	%rd1447, %r3993, 32;
	add.s64 	%rd1448, %rd4748, %rd1447;
	ld.u8 	%rs340, [%rd1448+20];
	setp.ne.s16 	%p101, %rs340, 1;
	@%p101 bra 	$L__BB0_120;
	mov.b32 	%r3994, 0;
$L__BB0_116:
	add.s64 	%rd1450, %rd4748, %rd1447;
	add.s64 	%rd47, %rd1450, 20;
	ld.u8 	%rs341, [%rd1450+20];
	setp.ne.s16 	%p102, %rs341, 1;
	setp.eq.s32 	%p103, %r3993, %r3994;
	or.pred  	%p104, %p103, %p102;
	@%p104 bra 	$L__BB0_119;
	ld.u16 	%rs2, [%rd47+10];
	mul.wide.u32 	%rd1451, %r3994, 32;
	add.s64 	%rd1452, %rd4748, %rd1451;
	add.s64 	%rd48, %rd1452, 30;
	ld.u16 	%rs3, [%rd1452+30];
	setp.ge.u16 	%p105, %rs2, %rs3;
	@%p105 bra 	$L__BB0_119;
	ld.u32 	%r1178, [%rd47+-20];
	ld.u32 	%r1179, [%rd47+-16];
	ld.u32 	%r1180, [%rd47+-12];
	ld.u32 	%r1181, [%rd47+-8];
	ld.u32 	%r1182, [%rd47+-4];
	ld.u8 	%rs342, [%rd47+1];
	ld.u16 	%rs343, [%rd47+2];
	ld.u32 	%r1183, [%rd47+4];
	ld.u16 	%rs344, [%rd47+8];
	ld.u32 	%r1184, [%rd48+-30];
	ld.u32 	%r1185, [%rd48+-26];
	ld.u32 	%r1186, [%rd48+-22];
	ld.u32 	%r1187, [%rd48+-18];
	ld.u32 	%r1188, [%rd48+-14];
	ld.v2.u8 	{%rs345, %rs346}, [%rd48+-10];
	ld.u16 	%rs347, [%rd48+-8];
	ld.u32 	%r1189, [%rd48+-6];
	ld.u16 	%rs348, [%rd48+-2];
	st.u32 	[%rd47+-20], %r1184;
	st.u32 	[%rd47+-16], %r1185;
	st.u32 	[%rd47+-12], %r1186;
	st.u32 	[%rd47+-8], %r1187;
	st.u32 	[%rd47+-4], %r1188;
	st.v2.u8 	[%rd47], {%rs345, %rs346};
	st.u16 	[%rd47+2], %rs347;
	st.u32 	[%rd47+4], %r1189;
	mov.b32 	%r1190, {%rs348, %rs3};
	st.u32 	[%rd47+8], %r1190;
	ld.global.u64 	%rd1453, [fcbs];
	add.s64 	%rd1455, %rd1453, %rd1451;
	st.u32 	[%rd1455], %r1178;
	st.u32 	[%rd1455+4], %r1179;
	st.u32 	[%rd1455+8], %r1180;
	st.u32 	[%rd1455+12], %r1181;
	st.u32 	[%rd1455+16], %r1182;
	mov.b16 	%rs349, 1;
	st.v2.u8 	[%rd1455+20], {%rs349, %rs342};
	st.u16 	[%rd1455+22], %rs343;
	st.u32 	[%rd1455+24], %r1183;
	mov.b32 	%r1191, {%rs344, %rs2};
	st.u32 	[%rd1455+28], %r1191;
	ld.global.u64 	%rd4748, [fcbs];
$L__BB0_119:
	add.s32 	%r3994, %r3994, 1;
	setp.ne.s32 	%p106, %r3994, 1024;
	@%p106 bra 	$L__BB0_116;
$L__BB0_120:
	add.s32 	%r3993, %r3993, 1;
	setp.ne.s32 	%p107, %r3993, 1024;
	@%p107 bra 	$L__BB0_114;
	mov.b16 	%rs1680, 1;
	st.global.u16 	[sys_clock], %rs1680;
	mov.b32 	%r3995, 0;
$L__BB0_122:
	mul.wide.u32 	%rd1456, %r3995, 32;
	add.s64 	%rd1457, %rd4748, %rd1456;
	add.s64 	%rd55, %rd1457, 20;
	ld.u8 	%rs351, [%rd1457+20];
	setp.ne.s16 	%p108, %rs351, 0;
	@%p108 bra 	$L__BB0_124;
	st.u16 	[%rd55+10], %rs1680;
	ld.global.u16 	%rs352, [sys_clock];
	add.s16 	%rs1680, %rs352, 1;
	st.global.u16 	[sys_clock], %rs1680;
	ld.global.u64 	%rd4748, [fcbs];
$L__BB0_124:
	add.s64 	%rd1459, %rd4748, %rd1456;
	add.s64 	%rd58, %rd1459, 20;
	ld.u8 	%rs353, [%rd1459+52];
	setp.ne.s16 	%p109, %rs353, 0;
	@%p109 bra 	$L__BB0_126;
	st.u16 	[%rd58+42], %rs1680;
	ld.global.u16 	%rs354, [sys_clock];
	add.s16 	%rs1680, %rs354, 1;
	st.global.u16 	[sys_clock], %rs1680;
	ld.global.u64 	%rd4748, [fcbs];
$L__BB0_126:
	add.s64 	%rd1461, %rd4748, %rd1456;
	add.s64 	%rd61, %rd1461, 20;
	ld.u8 	%rs355, [%rd1461+84];
	setp.ne.s16 	%p110, %rs355, 0;
	@%p110 bra 	$L__BB0_128;
	st.u16 	[%rd61+74], %rs1680;
	ld.global.u16 	%rs356, [sys_clock];
	add.s16 	%rs1680, %rs356, 1;
	st.global.u16 	[sys_clock], %rs1680;
	ld.global.u64 	%rd4748, [fcbs];
$L__BB0_128:
	add.s64 	%rd1463, %rd4748, %rd1456;
	add.s64 	%rd64, %rd1463, 20;
	ld.u8 	%rs357, [%rd1463+116];
	setp.ne.s16 	%p111, %rs357, 0;
	@%p111 bra 	$L__BB0_130;
	st.u16 	[%rd64+106], %rs1680;
	ld.global.u16 	%rs358, [sys_clock];
	add.s16 	%rs1680, %rs358, 1;
	st.global.u16 	[sys_clock], %rs1680;
	ld.global.u64 	%rd4748, [fcbs];
$L__BB0_130:
	add.s64 	%rd1465, %rd4748, %rd1456;
	add.s64 	%rd67, %rd1465, 20;
	ld.u8 	%rs359, [%rd1465+148];
	setp.ne.s16 	%p112, %rs359, 0;
	@%p112 bra 	$L__BB0_132;
	st.u16 	[%rd67+138], %rs1680;
	ld.global.u16 	%rs360, [sys_clock];
	add.s16 	%rs1680, %rs360, 1;
	st.global.u16 	[sys_clock], %rs1680;
	ld.global.u64 	%rd4748, [fcbs];
$L__BB0_132:
	add.s64 	%rd1467, %rd4748, %rd1456;
	add.s64 	%rd70, %rd1467, 20;
	ld.u8 	%rs361, [%rd1467+180];
	setp.ne.s16 	%p113, %rs361, 0;
	@%p113 bra 	$L__BB0_134;
	st.u16 	[%rd70+170], %rs1680;
	ld.global.u16 	%rs362, [sys_clock];
	add.s16 	%rs1680, %rs362, 1;
	st.global.u16 	[sys_clock], %rs1680;
	ld.global.u64 	%rd4748, [fcbs];
$L__BB0_134:
	add.s64 	%rd1469, %rd4748, %rd1456;
	add.s64 	%rd73, %rd1469, 20;
	ld.u8 	%rs363, [%rd1469+212];
	setp.ne.s16 	%p114, %rs363, 0;
	@%p114 bra 	$L__BB0_136;
	st.u16 	[%rd73+202], %rs1680;
	ld.global.u16 	%rs364, [sys_clock];
	add.s16 	%rs1680, %rs364, 1;
	st.global.u16 	[sys_clock], %rs1680;
	ld.global.u64 	%rd4748, [fcbs];
$L__BB0_136:
	add.s64 	%rd1471, %rd4748, %rd1456;
	add.s64 	%rd76, %rd1471, 20;
	ld.u8 	%rs365, [%rd1471+244];
	setp.ne.s16 	%p115, %rs365, 0;
	@%p115 bra 	$L__BB0_138;
	st.u16 	[%rd76+234], %rs1680;
	ld.global.u16 	%rs366, [sys_clock];
	add.s16 	%rs1680, %rs366, 1;
	st.global.u16 	[sys_clock], %rs1680;
	ld.global.u64 	%rd4748, [fcbs];
$L__BB0_138:
	add.s32 	%r3995, %r3995, 8;
	setp.ne.s32 	%p116, %r3995, 1024;
	@%p116 bra 	$L__BB0_122;
$L__BB0_139:
	mov.b32 	%r3996, 0;
	ld.global.u64 	%rd79, [fcbs];
$L__BB0_140:
	mul.wide.u32 	%rd1485, %r3996, 32;
	add.s64 	%rd80, %rd79, %rd1485;
	ld.u8 	%rs368, [%rd80];
	setp.ne.s16 	%p117, %rs368, 98;
	@%p117 bra 	$L__BB0_147;
	ld.u8 	%rs369, [%rd80+1];
	setp.ne.s16 	%p118, %rs369, 46;
	@%p118 bra 	$L__BB0_147;
	ld.u8 	%rs370, [%rd80+2];
	setp.ne.s16 	%p119, %rs370, 116;
	@%p119 bra 	$L__BB0_147;
	ld.u8 	%rs371, [%rd80+3];
	setp.ne.s16 	%p120, %rs371, 120;
	@%p120 bra 	$L__BB0_147;
	ld.u8 	%rs372, [%rd80+4];
	setp.ne.s16 	%p121, %rs372, 116;
	@%p121 bra 	$L__BB0_147;
	ld.u8 	%rs373, [%rd80+5];
	setp.ne.s16 	%p122, %rs373, 0;
	@%p122 bra 	$L__BB0_147;
	ld.u8 	%rs374, [%rd80+20];
	setp.eq.s16 	%p123, %rs374, 1;
	mov.u32 	%r3999, %r3996;
	@%p123 bra 	$L__BB0_205;
$L__BB0_147:
	ld.u8 	%rs375, [%rd80+32];
	setp.ne.s16 	%p124, %rs375, 98;
	@%p124 bra 	$L__BB0_154;
	ld.u8 	%rs376, [%rd80+33];
	setp.ne.s16 	%p125, %rs376, 46;
	@%p125 bra 	$L__BB0_154;
	ld.u8 	%rs377, [%rd80+34];
	setp.ne.s16 	%p126, %rs377, 116;
	@%p126 bra 	$L__BB0_154;
	ld.u8 	%rs378, [%rd80+35];
	setp.ne.s16 	%p127, %rs378, 120;
	@%p127 bra 	$L__BB0_154;
	ld.u8 	%rs379, [%rd80+36];
	setp.ne.s16 	%p128, %rs379, 116;
	@%p128 bra 	$L__BB0_154;
	ld.u8 	%rs380, [%rd80+37];
	setp.ne.s16 	%p129, %rs380, 0;
	@%p129 bra 	$L__BB0_154;
	ld.u8 	%rs381, [%rd80+52];
	setp.eq.s16 	%p130, %rs381, 1;
	add.s32 	%r3999, %r3996, 1;
	@%p130 bra 	$L__BB0_205;
$L__BB0_154:
	ld.u8 	%rs382, [%rd80+64];
	setp.ne.s16 	%p131, %rs382, 98;
	@%p131 bra 	$L__BB0_161;
	ld.u8 	%rs383, [%rd80+65];
	setp.ne.s16 	%p132, %rs383, 46;
	@%p132 bra 	$L__BB0_161;
	ld.u8 	%rs384, [%rd80+66];
	setp.ne.s16 	%p133, %rs384, 116;
	@%p133 bra 	$L__BB0_161;
	ld.u8 	%rs385, [%rd80+67];
	setp.ne.s16 	%p134, %rs385, 120;
	@%p134 bra 	$L__BB0_161;
	ld.u8 	%rs386, [%rd80+68];
	setp.ne.s16 	%p135, %rs386, 116;
	@%p135 bra 	$L__BB0_161;
	ld.u8 	%rs387, [%rd80+69];
	setp.ne.s16 	%p136, %rs387, 0;
	@%p136 bra 	$L__BB0_161;
	ld.u8 	%rs388, [%rd80+84];
	setp.eq.s16 	%p137, %rs388, 1;
	add.s32 	%r3999, %r3996, 2;
	@%p137 bra 	$L__BB0_205;
$L__BB0_161:
	ld.u8 	%rs389, [%rd80+96];
	setp.ne.s16 	%p138, %rs389, 98;
	@%p138 bra 	$L__BB0_168;
	ld.u8 	%rs390, [%rd80+97];
	setp.ne.s16 	%p139, %rs390, 46;
	@%p139 bra 	$L__BB0_168;
	ld.u8 	%rs391, [%rd80+98];
	setp.ne.s16 	%p140, %rs391, 116;
	@%p140 bra 	$L__BB0_168;
	ld.u8 	%rs392, [%rd80+99];
	setp.ne.s16 	%p141, %rs392, 120;
	@%p141 bra 	$L__BB0_168;
	ld.u8 	%rs393, [%rd80+100];
	setp.ne.s16 	%p142, %rs393, 116;
	@%p142 bra 	$L__BB0_168;
	ld.u8 	%rs394, [%rd80+101];
	setp.ne.s16 	%p143, %rs394, 0;
	@%p143 bra 	$L__BB0_168;
	ld.u8 	%rs395, [%rd80+116];
	setp.eq.s16 	%p144, %rs395, 1;
	add.s32 	%r3999, %r3996, 3;
	@%p144 bra 	$L__BB0_205;
$L__BB0_168:
	add.s32 	%r3996, %r3996, 4;
	setp.ne.s32 	%p145, %r3996, 1024;
	@%p145 bra 	$L__BB0_140;
	mov.b32 	%r3998, 0;
$L__BB0_170:
	cvt.u64.u32 	%rd4756, %r3998;
	mul.wide.u32 	%rd1486, %r3998, 32;
	add.s64 	%rd1487, %rd79, %rd1486;
	add.s64 	%rd82, %rd1487, 20;
	ld.u8 	%rs396, [%rd1487+20];
	setp.eq.s16 	%p146, %rs396, 1;
	mov.u32 	%r3999, %r3998;
	@%p146 bra 	$L__BB0_172;
$L__BB0_171:
	shl.b64 	%rd1488, %rd4756, 5;
	add.s64 	%rd1489, %rd79, %rd1488;
	mov.b16 	%rs428, 98;
	st.u8 	[%rd1489], %rs428;
	mov.b16 	%rs429, 46;
	st.u8 	[%rd1489+1], %rs429;
	mov.b16 	%rs430, 116;
	st.u8 	[%rd1489+2], %rs430;
	mov.b16 	%rs431, 120;
	st.u8 	[%rd1489+3], %rs431;
	st.u8 	[%rd1489+4], %rs430;
	ld.global.u64 	%rd1490, [fcbs];
	add.s64 	%rd1491, %rd1490, %rd1488;
	mov.b16 	%rs432, 1;
	st.u8 	[%rd1491+20], %rs432;
	ld.global.u64 	%rd1492, [fcbs];
	add.s64 	%rd1493, %rd1492, %rd1488;
	mov.b16 	%rs433, -1;
	st.u16 	[%rd1493+22], %rs433;
	ld.global.u64 	%rd1494, [fcbs];
	add.s64 	%rd1495, %rd1494, %rd1488;
	mov.b16 	%rs434, 0;
	st.u8 	[%rd1495+21], %rs434;
	ld.global.u64 	%rd1496, [fcbs];
	add.s64 	%rd1497, %rd1496, %rd1488;
	mov.b32 	%r1203, 0;
	st.u32 	[%rd1497+24], %r1203;
	ld.global.u16 	%rs435, [sys_clock];
	add.s16 	%rs436, %rs435, 1;
	st.global.u16 	[sys_clock], %rs436;
	ld.global.u64 	%rd1498, [fcbs];
	add.s64 	%rd1499, %rd1498, %rd1488;
	st.u16 	[%rd1499+28], %rs436;
	bra.uni 	$L__BB0_206;
$L__BB0_172:
	add.s32 	%r3999, %r3998, 1;
	cvt.u64.u32 	%rd4756, %r3999;
	ld.u8 	%rs397, [%rd82+32];
	setp.ne.s16 	%p147, %rs397, 1;
	@%p147 bra 	$L__BB0_171;
	add.s32 	%r3999, %r3998, 2;
	cvt.u64.u32 	%rd4756, %r3999;
	ld.u8 	%rs398, [%rd82+64];
	setp.ne.s16 	%p148, %rs398, 1;
	@%p148 bra 	$L__BB0_171;
	add.s32 	%r3999, %r3998, 3;
	cvt.u64.u32 	%rd4756, %r3999;
	ld.u8 	%rs399, [%rd82+96];
	setp.ne.s16 	%p149, %rs399, 1;
	@%p149 bra 	$L__BB0_171;
	add.s32 	%r3999, %r3998, 4;
	cvt.u64.u32 	%rd4756, %r3999;
	ld.u8 	%rs400, [%rd82+128];
	setp.ne.s16 	%p150, %rs400, 1;
	@%p150 bra 	$L__BB0_171;
	add.s32 	%r3999, %r3998, 5;
	cvt.u64.u32 	%rd4756, %r3999;
	ld.u8 	%rs401, [%rd82+160];
	setp.ne.s16 	%p151, %rs401, 1;
	@%p151 bra 	$L__BB0_171;
	add.s32 	%r3999, %r3998, 6;
	cvt.u64.u32 	%rd4756, %r3999;
	ld.u8 	%rs402, [%rd82+192];
	setp.ne.s16 	%p152, %rs402, 1;
	@%p152 bra 	$L__BB0_171;
	add.s32 	%r3999, %r3998, 7;
	cvt.u64.u32 	%rd4756, %r3999;
	ld.u8 	%rs403, [%rd82+224];
	setp.ne.s16 	%p153, %rs403, 1;
	@%p153 bra 	$L__BB0_171;
	add.s32 	%r3999, %r3998, 8;
	cvt.u64.u32 	%rd4756, %r3999;
	ld.u8 	%rs404, [%rd82+256];
	setp.ne.s16 	%p154, %rs404, 1;
	@%p154 bra 	$L__BB0_171;
	add.s32 	%r3999, %r3998, 9;
	cvt.u64.u32 	%rd4756, %r3999;
	ld.u8 	%rs405, [%rd82+288];
	setp.ne.s16 	%p155, %rs405, 1;
	@%p155 bra 	$L__BB0_171;
	add.s32 	%r3999, %r3998, 10;
	cvt.u64.u32 	%rd4756, %r3999;
	ld.u8 	%rs406, [%rd82+320];
	setp.ne.s16 	%p156, %rs406, 1;
	@%p156 bra 	$L__BB0_171;
	add.s32 	%r3999, %r3998, 11;
	cvt.u64.u32 	%rd4756, %r3999;
	ld.u8 	%rs407, [%rd82+352];
	setp.ne.s16 	%p157, %rs407, 1;
	@%p157 bra 	$L__BB0_171;
	add.s32 	%r3999, %r3998, 12;
	cvt.u64.u32 	%rd4756, %r3999;
	ld.u8 	%rs408, [%rd82+384];
	setp.ne.s16 	%p158, %rs408, 1;
	@%p158 bra 	$L__BB0_171;
	add.s32 	%r3999, %r3998, 13;
	cvt.u64.u32 	%rd4756, %r3999;
	ld.u8 	%rs409, [%rd82+416];
	setp.ne.s16 	%p159, %rs409, 1;
	@%p159 bra 	$L__BB0_171;
	add.s32 	%r3999, %r3998, 14;
	cvt.u64.u32 	%rd4756, %r3999;
	ld.u8 	%rs410, [%rd82+448];
	setp.ne.s16 	%p160, %rs410, 1;
	@%p160 bra 	$L__BB0_171;
	add.s32 	%r3999, %r3998, 15;
	cvt.u64.u32 	%rd4756, %r3999;
	ld.u8 	%rs411, [%rd82+480];
	setp.ne.s16 	%p161, %rs411, 1;
	@%p161 bra 	$L__BB0_171;
	add.s32 	%r3999, %r3998, 16;
	cvt.u64.u32 	%rd4756, %r3999;
	ld.u8 	%rs412, [%rd82+512];
	setp.ne.s16 	%p162, %rs412, 1;
	@%p162 bra 	$L__BB0_171;
	add.s32 	%r3999, %r3998, 17;
	cvt.u64.u32 	%rd4756, %r3999;
	ld.u8 	%rs413, [%rd82+544];
	setp.ne.s16 	%p163, %rs413, 1;
	@%p163 bra 	$L__BB0_171;
	add.s32 	%r3999, %r3998, 18;
	cvt.u64.u32 	%rd4756, %r3999;
	ld.u8 	%rs414, [%rd82+576];
	setp.ne.s16 	%p164, %rs414, 1;
	@%p164 bra 	$L__BB0_171;
	add.s32 	%r3999, %r3998, 19;
	cvt.u64.u32 	%rd4756, %r3999;
	ld.u8 	%rs415, [%rd82+608];
	setp.ne.s16 	%p165, %rs415, 1;
	@%p165 bra 	$L__BB0_171;
	add.s32 	%r3999, %r3998, 20;
	cvt.u64.u32 	%rd4756, %r3999;
	ld.u8 	%rs416, [%rd82+640];
	setp.ne.s16 	%p166, %rs416, 1;
	@%p166 bra 	$L__BB0_171;
	add.s32 	%r3999, %r3998, 21;
	cvt.u64.u32 	%rd4756, %r3999;
	ld.u8 	%rs417, [%rd82+672];
	setp.ne.s16 	%p167, %rs417, 1;
	@%p167 bra 	$L__BB0_171;
	add.s32 	%r3999, %r3998, 22;
	cvt.u64.u32 	%rd4756, %r3999;
	ld.u8 	%rs418, [%rd82+704];
	setp.ne.s16 	%p168, %rs418, 1;
	@%p168 bra 	$L__BB0_171;
	add.s32 	%r3999, %r3998, 23;
	cvt.u64.u32 	%rd4756, %r3999;
	ld.u8 	%rs419, [%rd82+736];
	setp.ne.s16 	%p169, %rs419, 1;
	@%p169 bra 	$L__BB0_171;
	add.s32 	%r3999, %r3998, 24;
	cvt.u64.u32 	%rd4756, %r3999;
	ld.u8 	%rs420, [%rd82+768];
	setp.ne.s16 	%p170, %rs420, 1;
	@%p170 bra 	$L__BB0_171;
	add.s32 	%r3999, %r3998, 25;
	cvt.u64.u32 	%rd4756, %r3999;
	ld.u8 	%rs421, [%rd82+800];
	setp.ne.s16 	%p171, %rs421, 1;
	@%p171 bra 	$L__BB0_171;
	add.s32 	%r3999, %r3998, 26;
	cvt.u64.u32 	%rd4756, %r3999;
	ld.u8 	%rs422, [%rd82+832];
	setp.ne.s16 	%p172, %rs422, 1;
	@%p172 bra 	$L__BB0_171;
	add.s32 	%r3999, %r3998, 27;
	cvt.u64.u32 	%rd4756, %r3999;
	ld.u8 	%rs423, [%rd82+864];
	setp.ne.s16 	%p173, %rs423, 1;
	@%p173 bra 	$L__BB0_171;
	add.s32 	%r3999, %r3998, 28;
	cvt.u64.u32 	%rd4756, %r3999;
	ld.u8 	%rs424, [%rd82+896];
	setp.ne.s16 	%p174, %rs424, 1;
	@%p174 bra 	$L__BB0_171;
	add.s32 	%r3999, %r3998, 29;
	cvt.u64.u32 	%rd4756, %r3999;
	ld.u8 	%rs425, [%rd82+928];
	setp.ne.s16 	%p175, %rs425, 1;
	@%p175 bra 	$L__BB0_171;
	add.s32 	%r3999, %r3998, 30;
	cvt.u64.u32 	%rd4756, %r3999;
	ld.u8 	%rs426, [%rd82+960];
	setp.ne.s16 	%p176, %rs426, 1;
	@%p176 bra 	$L__BB0_171;
	add.s32 	%r3999, %r3998, 31;
	cvt.u64.u32 	%rd4756, %r3999;
	ld.u8 	%rs427, [%rd82+992];
	setp.ne.s16 	%p177, %rs427, 1;
	@%p177 bra 	$L__BB0_171;
	add.s32 	%r3998, %r3998, 32;
	setp.eq.s32 	%p178, %r3998, 1024;
	@%p178 bra 	$L__BB0_204;
	bra.uni 	$L__BB0_170;
$L__BB0_204:
	mov.b32 	%r3999, -1;
	bra.uni 	$L__BB0_207;
$L__BB0_205:
	mul.wide.u32 	%rd1500, %r3999, 32;
	add.s64 	%rd1501, %rd79, %rd1500;
	mov.b16 	%rs437, 0;
	st.u8 	[%rd1501+21], %rs437;
$L__BB0_206:
	setp.lt.u32 	%p179, %r3999, 1024;
	@%p179 bra 	$L__BB0_208;
$L__BB0_207:
	add.u64 	%rd1783, %SP, 0;
	add.u64 	%rd1784, %SPL, 0;
	st.local.u32 	[%rd1784], %r3999;
	mov.u64 	%rd1785, $str$2;
	cvta.global.u64 	%rd1786, %rd1785;
	{ // callseq 5, 0
	.param .b64 param0;
	st.param.b64 	[param0], %rd1786;
	.param .b64 param1;
	st.param.b64 	[param1], %rd1783;
	.param .b32 retval0;
	call.uni (retval0), 
	vprintf, 
	(
	param0, 
	param1
	);
	ld.param.b32 	%r1415, [retval0];
	} // callseq 5
	bra.uni 	$L__BB0_272;
$L__BB0_208:
	ld.global.u64 	%rd1502, [fcbs];
	mul.wide.u32 	%rd1503, %r3999, 32;
	add.s64 	%rd1504, %rd1502, %rd1503;
	add.s64 	%rd115, %rd1504, 22;
	ld.u32 	%r1205, [%rd1504+24];
	and.b32  	%r1206, %r1205, 31;
	setp.eq.s32 	%p180, %r1206, 0;
	shr.u32 	%r1207, %r1205, 5;
	add.s32 	%r1208, %r1207, 1;
	selp.b32 	%r146, %r1207, %r1208, %p180;
	setp.eq.s32 	%p181, %r1205, 0;
	@%p181 bra 	$L__BB0_211;
	ld.u16 	%rs21, [%rd115];
	mov.b32 	%r4002, 0;
	cvt.u32.u16 	%r1210, %rs21;
	mul.wide.u32 	%rd1507, %r1210, 32;
$L__BB0_210:
	ld.global.u64 	%rd1505, [volume_d];
	cvt.u64.u32 	%rd1506, %r4002;
	add.s64 	%rd1508, %rd1507, %rd1506;
	add.s64 	%rd1509, %rd1505, %rd1508;
	mov.b16 	%rs438, 0;
	st.u8 	[%rd1509+36864], %rs438;
	add.s32 	%r4002, %r4002, 1;
	ld.global.u64 	%rd1510, [fcbs];
	add.s64 	%rd1512, %rd1510, %rd1503;
	ld.u32 	%r1211, [%rd1512+24];
	setp.lt.u32 	%p182, %r4002, %r1211;
	@%p182 bra 	$L__BB0_210;
$L__BB0_211:
	setp.eq.s32 	%p183, %r146, 0;
	@%p183 bra 	$L__BB0_224;
	and.b32  	%r147, %r146, 15;
	setp.lt.u32 	%p184, %r146, 16;
	mov.b32 	%r4004, 0;
	@%p184 bra 	$L__BB0_215;
	mov.b32 	%r4003, 0;
	and.b32  	%r4004, %r146, 268435440;
$L__BB0_214:
	.pragma "nounroll";
	ld.global.u64 	%rd1513, [fcbs];
	add.s64 	%rd1515, %rd1513, %rd1503;
	ld.u16 	%r1214, [%rd1515+22];
	add.s32 	%r1215, %r4003, %r1214;
	shr.u32 	%r1216, %r1215, 5;
	ld.global.u64 	%rd1516, [bit_vector];
	mul.wide.u32 	%rd1517, %r1216, 4;
	add.s64 	%rd1518, %rd1516, %rd1517;
	mov.b32 	%r1217, 0;
	st.u32 	[%rd1518], %r1217;
	ld.global.u64 	%rd1519, [fcbs];
	add.s64 	%rd1520, %rd1519, %rd1503;
	ld.u16 	%r1218, [%rd1520+22];
	add.s32 	%r1219, %r4003, %r1218;
	add.s32 	%r1220, %r1219, 1;
	shr.u32 	%r1221, %r1220, 5;
	ld.global.u64 	%rd1521, [bit_vector];
	mul.wide.u32 	%rd1522, %r1221, 4;
	add.s64 	%rd1523, %rd1521, %rd1522;
	st.u32 	[%rd1523], %r1217;
	ld.global.u64 	%rd1524, [fcbs];
	add.s64 	%rd1525, %rd1524, %rd1503;
	ld.u16 	%r1222, [%rd1525+22];
	add.s32 	%r1223, %r4003, %r1222;
	add.s32 	%r1224, %r1223, 2;
	shr.u32 	%r1225, %r1224, 5;
	ld.global.u64 	%rd1526, [bit_vector];
	mul.wide.u32 	%rd1527, %r1225, 4;
	add.s64 	%rd1528, %rd1526, %rd1527;
	st.u32 	[%rd1528], %r1217;
	ld.global.u64 	%rd1529, [fcbs];
	add.s64 	%rd1530, %rd1529, %rd1503;
	ld.u16 	%r1226, [%rd1530+22];
	add.s32 	%r1227, %r4003, %r1226;
	add.s32 	%r1228, %r1227, 3;
	shr.u32 	%r1229, %r1228, 5;
	ld.global.u64 	%rd1531, [bit_vector];
	mul.wide.u32 	%rd1532, %r1229, 4;
	add.s64 	%rd1533, %rd1531, %rd1532;
	st.u32 	[%rd1533], %r1217;
	ld.global.u64 	%rd1534, [fcbs];
	add.s64 	%rd1535, %rd1534, %rd1503;
	ld.u16 	%r1230, [%rd1535+22];
	add.s32 	%r1231, %r4003, %r1230;
	add.s32 	%r1232, %r1231, 4;
	shr.u32 	%r1233, %r1232, 5;
	ld.global.u64 	%rd1536, [bit_vector];
	mul.wide.u32 	%rd1537, %r1233, 4;
	add.s64 	%rd1538, %rd1536, %rd1537;
	st.u32 	[%rd1538], %r1217;
	ld.global.u64 	%rd1539, [fcbs];
	add.s64 	%rd1540, %rd1539, %rd1503;
	ld.u16 	%r1234, [%rd1540+22];
	add.s32 	%r1235, %r4003, %r1234;
	add.s32 	%r1236, %r1235, 5;
	shr.u32 	%r1237, %r1236, 5;
	ld.global.u64 	%rd1541, [bit_vector];
	mul.wide.u32 	%rd1542, %r1237, 4;
	add.s64 	%rd1543, %rd1541, %rd1542;
	st.u32 	[%rd1543], %r1217;
	ld.global.u64 	%rd1544, [fcbs];
	add.s64 	%rd1545, %rd1544, %rd1503;
	ld.u16 	%r1238, [%rd1545+22];
	add.s32 	%r1239, %r4003, %r1238;
	add.s32 	%r1240, %r1239, 6;
	shr.u32 	%r1241, %r1240, 5;
	ld.global.u64 	%rd1546, [bit_vector];
	mul.wide.u32 	%rd1547, %r1241, 4;
	add.s64 	%rd1548, %rd1546, %rd1547;
	st.u32 	[%rd1548], %r1217;
	ld.global.u64 	%rd1549, [fcbs];
	add.s64 	%rd1550, %rd1549, %rd1503;
	ld.u16 	%r1242, [%rd1550+22];
	add.s32 	%r1243, %r4003, %r1242;
	add.s32 	%r1244, %r1243, 7;
	shr.u32 	%r1245, %r1244, 5;
	ld.global.u64 	%rd1551, [bit_vector];
	mul.wide.u32 	%rd1552, %r1245, 4;
	add.s64 	%rd1553, %rd1551, %rd1552;
	st.u32 	[%rd1553], %r1217;
	ld.global.u64 	%rd1554, [fcbs];
	add.s64 	%rd1555, %rd1554, %rd1503;
	ld.u16 	%r1246, [%rd1555+22];
	add.s32 	%r1247, %r4003, %r1246;
	add.s32 	%r1248, %r1247, 8;
	shr.u32 	%r1249, %r1248, 5;
	ld.global.u64 	%rd1556, [bit_vector];
	mul.wide.u32 	%rd1557, %r1249, 4;
	add.s64 	%rd1558, %rd1556, %rd1557;
	st.u32 	[%rd1558], %r1217;
	ld.global.u64 	%rd1559, [fcbs];
	add.s64 	%rd1560, %rd1559, %rd1503;
	ld.u16 	%r1250, [%rd1560+22];
	add.s32 	%r1251, %r4003, %r1250;
	add.s32 	%r1252, %r1251, 9;
	shr.u32 	%r1253, %r1252, 5;
	ld.global.u64 	%rd1561, [bit_vector];
	mul.wide.u32 	%rd1562, %r1253, 4;
	add.s64 	%rd1563, %rd1561, %rd1562;
	st.u32 	[%rd1563], %r1217;
	ld.global.u64 	%rd1564, [fcbs];
	add.s64 	%rd1565, %rd1564, %rd1503;
	ld.u16 	%r1254, [%rd1565+22];
	add.s32 	%r1255, %r4003, %r1254;
	add.s32 	%r1256, %r1255, 10;
	shr.u32 	%r1257, %r1256, 5;
	ld.global.u64 	%rd1566, [bit_vector];
	mul.wide.u32 	%rd1567, %r1257, 4;
	add.s64 	%rd1568, %rd1566, %rd1567;
	st.u32 	[%rd1568], %r1217;
	ld.global.u64 	%rd1569, [fcbs];
	add.s64 	%rd1570, %rd1569, %rd1503;
	ld.u16 	%r1258, [%rd1570+22];
	add.s32 	%r1259, %r4003, %r1258;
	add.s32 	%r1260, %r1259, 11;
	shr.u32 	%r1261, %r1260, 5;
	ld.global.u64 	%rd1571, [bit_vector];
	mul.wide.u32 	%rd1572, %r1261, 4;
	add.s64 	%rd1573, %rd1571, %rd1572;
	st.u32 	[%rd1573], %r1217;
	ld.global.u64 	%rd1574, [fcbs];
	add.s64 	%rd1575, %rd1574, %rd1503;
	ld.u16 	%r1262, [%rd1575+22];
	add.s32 	%r1263, %r4003, %r1262;
	add.s32 	%r1264, %r1263, 12;
	shr.u32 	%r1265, %r1264, 5;
	ld.global.u64 	%rd1576, [bit_vector];
	mul.wide.u32 	%rd1577, %r1265, 4;
	add.s64 	%rd1578, %rd1576, %rd1577;
	st.u32 	[%rd1578], %r1217;
	ld.global.u64 	%rd1579, [fcbs];
	add.s64 	%rd1580, %rd1579, %rd1503;
	ld.u16 	%r1266, [%rd1580+22];
	add.s32 	%r1267, %r4003, %r1266;
	add.s32 	%r1268, %r1267, 13;
	shr.u32 	%r1269, %r1268, 5;
	ld.global.u64 	%rd1581, [bit_vector];
	mul.wide.u32 	%rd1582, %r1269, 4;
	add.s64 	%rd1583, %rd1581, %rd1582;
	st.u32 	[%rd1583], %r1217;
	ld.global.u64 	%rd1584, [fcbs];
	add.s64 	%rd1585, %rd1584, %rd1503;
	ld.u16 	%r1270, [%rd1585+22];
	add.s32 	%r1271, %r4003, %r1270;
	add.s32 	%r1272, %r1271, 14;
	shr.u32 	%r1273, %r1272, 5;
	ld.global.u64 	%rd1586, [bit_vector];
	mul.wide.u32 	%rd1587, %r1273, 4;
	add.s64 	%rd1588, %rd1586, %rd1587;
	st.u32 	[%rd1588], %r1217;
	ld.global.u64 	%rd1589, [fcbs];
	add.s64 	%rd1590, %rd1589, %rd1503;
	ld.u16 	%r1274, [%rd1590+22];
	add.s32 	%r1275, %r4003, %r1274;
	add.s32 	%r1276, %r1275, 15;
	shr.u32 	%r1277, %r1276, 5;
	ld.global.u64 	%rd1591, [bit_vector];
	mul.wide.u32 	%rd1592, %r1277, 4;
	add.s64 	%rd1593, %rd1591, %rd1592;
	st.u32 	[%rd1593], %r1217;
	add.s32 	%r4003, %r4003, 16;
	setp.ne.s32 	%p185, %r4003, %r4004;
	@%p185 bra 	$L__BB0_214;
$L__BB0_215:
	setp.eq.s32 	%p186, %r147, 0;
	@%p186 bra 	$L__BB0_224;
	and.b32  	%r154, %r146, 7;
	setp.lt.u32 	%p187, %r147, 8;
	@%p187 bra 	$L__BB0_218;
	ld.global.u64 	%rd1594, [fcbs];
	add.s64 	%rd1596, %rd1594, %rd1503;
	ld.u16 	%r1278, [%rd1596+22];
	add.s32 	%r1279, %r4004, %r1278;
	shr.u32 	%r1280, %r1279, 5;
	ld.global.u64 	%rd1597, [bit_vector];
	mul.wide.u32 	%rd1598, %r1280, 4;
	add.s64 	%rd1599, %rd1597, %rd1598;
	mov.b32 	%r1281, 0;
	st.u32 	[%rd1599], %r1281;
	ld.global.u64 	%rd1600, [fcbs];
	add.s64 	%rd1601, %rd1600, %rd1503;
	ld.u16 	%r1282, [%rd1601+22];
	add.s32 	%r1283, %r4004, %r1282;
	add.s32 	%r1284, %r1283, 1;
	shr.u32 	%r1285, %r1284, 5;
	ld.global.u64 	%rd1602, [bit_vector];
	mul.wide.u32 	%rd1603, %r1285, 4;
	add.s64 	%rd1604, %rd1602, %rd1603;
	st.u32 	[%rd1604], %r1281;
	ld.global.u64 	%rd1605, [fcbs];
	add.s64 	%rd1606, %rd1605, %rd1503;
	ld.u16 	%r1286, [%rd1606+22];
	add.s32 	%r1287, %r4004, %r1286;
	add.s32 	%r1288, %r1287, 2;
	shr.u32 	%r1289, %r1288, 5;
	ld.global.u64 	%rd1607, [bit_vector];
	mul.wide.u32 	%rd1608, %r1289, 4;
	add.s64 	%rd1609, %rd1607, %rd1608;
	st.u32 	[%rd1609], %r1281;
	ld.global.u64 	%rd1610, [fcbs];
	add.s64 	%rd1611, %rd1610, %rd1503;
	ld.u16 	%r1290, [%rd1611+22];
	add.s32 	%r1291, %r4004, %r1290;
	add.s32 	%r1292, %r1291, 3;
	shr.u32 	%r1293, %r1292, 5;
	ld.global.u64 	%rd1612, [bit_vector];
	mul.wide.u32 	%rd1613, %r1293, 4;
	add.s64 	%rd1614, %rd1612, %rd1613;
	st.u32 	[%rd1614], %r1281;
	ld.global.u64 	%rd1615, [fcbs];
	add.s64 	%rd1616, %rd1615, %rd1503;
	ld.u16 	%r1294, [%rd1616+22];
	add.s32 	%r1295, %r4004, %r1294;
	add.s32 	%r1296, %r1295, 4;
	shr.u32 	%r1297, %r1296, 5;
	ld.global.u64 	%rd1617, [bit_vector];
	mul.wide.u32 	%rd1618, %r1297, 4;
	add.s64 	%rd1619, %rd1617, %rd1618;
	st.u32 	[%rd1619], %r1281;
	ld.global.u64 	%rd1620, [fcbs];
	add.s64 	%rd1621, %rd1620, %rd1503;
	ld.u16 	%r1298, [%rd1621+22];
	add.s32 	%r1299, %r4004, %r1298;
	add.s32 	%r1300, %r1299, 5;
	shr.u32 	%r1301, %r1300, 5;
	ld.global.u64 	%rd1622, [bit_vector];
	mul.wide.u32 	%rd1623, %r1301, 4;
	add.s64 	%rd1624, %rd1622, %rd1623;
	st.u32 	[%rd1624], %r1281;
	ld.global.u64 	%rd1625, [fcbs];
	add.s64 	%rd1626, %rd1625, %rd1503;
	ld.u16 	%r1302, [%rd1626+22];
	add.s32 	%r1303, %r4004, %r1302;
	add.s32 	%r1304, %r1303, 6;
	shr.u32 	%r1305, %r1304, 5;
	ld.global.u64 	%rd1627, [bit_vector];
	mul.wide.u32 	%rd1628, %r1305, 4;
	add.s64 	%rd1629, %rd1627, %rd1628;
	st.u32 	[%rd1629], %r1281;
	ld.global.u64 	%rd1630, [fcbs];
	add.s64 	%rd1631, %rd1630, %rd1503;
	ld.u16 	%r1306, [%rd1631+22];
	add.s32 	%r1307, %r4004, %r1306;
	add.s32 	%r1308, %r1307, 7;
	shr.u32 	%r1309, %r1308, 5;
	ld.global.u64 	%rd1632, [bit_vector];
	mul.wide.u32 	%rd1633, %r1309, 4;
	add.s64 	%rd1634, %rd1632, %rd1633;
	st.u32 	[%rd1634], %r1281;
	add.s32 	%r4004, %r4004, 8;
$L__BB0_218:
	setp.eq.s32 	%p188, %r154, 0;
	@%p188 bra 	$L__BB0_224;
	and.b32  	%r157, %r146, 3;
	setp.lt.u32 	%p189, %r154, 4;
	@%p189 bra 	$L__BB0_221;
	ld.global.u64 	%rd1635, [fcbs];
	add.s64 	%rd1637, %rd1635, %rd1503;
	ld.u16 	%r1310, [%rd1637+22];
	add.s32 	%r1311, %r4004, %r1310;
	shr.u32 	%r1312, %r1311, 5;
	ld.global.u64 	%rd1638, [bit_vector];
	mul.wide.u32 	%rd1639, %r1312, 4;
	add.s64 	%rd1640, %rd1638, %rd1639;
	mov.b32 	%r1313, 0;
	st.u32 	[%rd1640], %r1313;
	ld.global.u64 	%rd1641, [fcbs];
	add.s64 	%rd1642, %rd1641, %rd1503;
	ld.u16 	%r1314, [%rd1642+22];
	add.s32 	%r1315, %r4004, %r1314;
	add.s32 	%r1316, %r1315, 1;
	shr.u32 	%r1317, %r1316, 5;
	ld.global.u64 	%rd1643, [bit_vector];
	mul.wide.u32 	%rd1644, %r1317, 4;
	add.s64 	%rd1645, %rd1643, %rd1644;
	st.u32 	[%rd1645], %r1313;
	ld.global.u64 	%rd1646, [fcbs];
	add.s64 	%rd1647, %rd1646, %rd1503;
	ld.u16 	%r1318, [%rd1647+22];
	add.s32 	%r1319, %r4004, %r1318;
	add.s32 	%r1320, %r1319, 2;
	shr.u32 	%r1321, %r1320, 5;
	ld.global.u64 	%rd1648, [bit_vector];
	mul.wide.u32 	%rd1649, %r1321, 4;
	add.s64 	%rd1650, %rd1648, %rd1649;
	st.u32 	[%rd1650], %r1313;
	ld.global.u64 	%rd1651, [fcbs];
	add.s64 	%rd1652, %rd1651, %rd1503;
	ld.u16 	%r1322, [%rd1652+22];
	add.s32 	%r1323, %r4004, %r1322;
	add.s32 	%r1324, %r1323, 3;
	shr.u32 	%r1325, %r1324, 5;
	ld.global.u64 	%rd1653, [bit_vector];
	mul.wide.u32 	%rd1654, %r1325, 4;
	add.s64 	%rd1655, %rd1653, %rd1654;
	st.u32 	[%rd1655], %r1313;
	add.s32 	%r4004, %r4004, 4;
$L__BB0_221:
	setp.eq.s32 	%p190, %r157, 0;
	@%p190 bra 	$L__BB0_224;
	mov.b32 	%r4008, 0;
$L__BB0_223:
	.pragma "nounroll";
	ld.global.u64 	%rd1656, [fcbs];
	add.s64 	%rd1658, %rd1656, %rd1503;
	ld.u16 	%r1327, [%rd1658+22];
	add.s32 	%r1328, %r4004, %r1327;
	shr.u32 	%r1329, %r1328, 5;
	ld.global.u64 	%rd1659, [bit_vector];
	mul.wide.u32 	%rd1660, %r1329, 4;
	add.s64 	%rd1661, %rd1659, %rd1660;
	mov.b32 	%r1330, 0;
	st.u32 	[%rd1661], %r1330;
	add.s32 	%r4004, %r4004, 1;
	add.s32 	%r4008, %r4008, 1;
	setp.ne.s32 	%p191, %r4008, %r157;
	@%p191 bra 	$L__BB0_223;
$L__BB0_224:
	ld.global.u64 	%rd1662, [fcbs];
	add.s64 	%rd1664, %rd1662, %rd1503;
	mov.b16 	%rs439, 0;
	st.u8 	[%rd1664+20], %rs439;
	mov.b32 	%r4009, 0;
	ld.global.u64 	%rd116, [bit_vector];
$L__BB0_225:
	shr.u32 	%r1332, %r4009, 5;
	and.b32  	%r1333, %r4009, 16;
	mul.wide.u32 	%rd1665, %r1332, 4;
	add.s64 	%rd1666, %rd116, %rd1665;
	ld.u32 	%r165, [%rd1666];
	shr.u32 	%r1334, %r165, %r1333;
	and.b32  	%r1335, %r1334, 1;
	setp.eq.b32 	%p192, %r1335, 1;
	mov.u32 	%r4010, %r4009;
	@%p192 bra 	$L__BB0_227;
$L__BB0_226:
	add.s32 	%r4011, %r4010, 1;
	mov.pred 	%p1310, 0;
	bra.uni 	$L__BB0_243;
$L__BB0_227:
	add.s32 	%r4010, %r4009, 1;
	and.b32  	%r1336, %r4010, 17;
	shr.u32 	%r1337, %r165, %r1336;
	and.b32  	%r1338, %r1337, 1;
	setp.eq.b32 	%p193, %r1338, 1;
	not.pred 	%p194, %p193;
	@%p194 bra 	$L__BB0_226;
	add.s32 	%r4010, %r4009, 2;
	and.b32  	%r1339, %r4010, 18;
	shr.u32 	%r1340, %r165, %r1339;
	and.b32  	%r1341, %r1340, 1;
	setp.eq.b32 	%p195, %r1341, 1;
	not.pred 	%p196, %p195;
	@%p196 bra 	$L__BB0_226;
	add.s32 	%r4010, %r4009, 3;
	and.b32  	%r1342, %r4010, 19;
	shr.u32 	%r1343, %r165, %r1342;
	and.b32  	%r1344, %r1343, 1;
	setp.eq.b32 	%p197, %r1344, 1;
	not.pred 	%p198, %p197;
	@%p198 bra 	$L__BB0_226;
	add.s32 	%r4010, %r4009, 4;
	and.b32  	%r1345, %r4010, 20;
	shr.u32 	%r1346, %r165, %r1345;
	and.b32  	%r1347, %r1346, 1;
	setp.eq.b32 	%p199, %r1347, 1;
	not.pred 	%p200, %p199;
	@%p200 bra 	$L__BB0_226;
	add.s32 	%r4010, %r4009, 5;
	and.b32  	%r1348, %r4010, 21;
	shr.u32 	%r1349, %r165, %r1348;
	and.b32  	%r1350, %r1349, 1;
	setp.eq.b32 	%p201, %r1350, 1;
	not.pred 	%p202, %p201;
	@%p202 bra 	$L__BB0_226;
	add.s32 	%r4010, %r4009, 6;
	and.b32  	%r1351, %r4010, 22;
	shr.u32 	%r1352, %r165, %r1351;
	and.b32  	%r1353, %r1352, 1;
	setp.eq.b32 	%p203, %r1353, 1;
	not.pred 	%p204, %p203;
	@%p204 bra 	$L__BB0_226;
	add.s32 	%r4010, %r4009, 7;
	and.b32  	%r1354, %r4010, 23;
	shr.u32 	%r1355, %r165, %r1354;
	and.b32  	%r1356, %r1355, 1;
	setp.eq.b32 	%p205, %r1356, 1;
	not.pred 	%p206, %p205;
	@%p206 bra 	$L__BB0_226;
	add.s32 	%r4010, %r4009, 8;
	and.b32  	%r1357, %r4010, 24;
	shr.u32 	%r1358, %r165, %r1357;
	and.b32  	%r1359, %r1358, 1;
	setp.eq.b32 	%p207, %r1359, 1;
	not.pred 	%p208, %p207;
	@%p208 bra 	$L__BB0_226;
	add.s32 	%r4010, %r4009, 9;
	and.b32  	%r1360, %r4010, 25;
	shr.u32 	%r1361, %r165, %r1360;
	and.b32  	%r1362, %r1361, 1;
	setp.eq.b32 	%p209, %r1362, 1;
	not.pred 	%p210, %p209;
	@%p210 bra 	$L__BB0_226;
	add.s32 	%r4010, %r4009, 10;
	and.b32  	%r1363, %r4010, 26;
	shr.u32 	%r1364, %r165, %r1363;
	and.b32  	%r1365, %r1364, 1;
	setp.eq.b32 	%p211, %r1365, 1;
	not.pred 	%p212, %p211;
	@%p212 bra 	$L__BB0_226;
	add.s32 	%r4010, %r4009, 11;
	and.b32  	%r1366, %r4010, 27;
	shr.u32 	%r1367, %r165, %r1366;
	and.b32  	%r1368, %r1367, 1;
	setp.eq.b32 	%p213, %r1368, 1;
	not.pred 	%p214, %p213;
	@%p214 bra 	$L__BB0_226;
	add.s32 	%r4010, %r4009, 12;
	and.b32  	%r1369, %r4010, 28;
	shr.u32 	%r1370, %r165, %r1369;
	and.b32  	%r1371, %r1370, 1;
	setp.eq.b32 	%p215, %r1371, 1;
	not.pred 	%p216, %p215;
	@%p216 bra 	$L__BB0_226;
	add.s32 	%r4010, %r4009, 13;
	and.b32  	%r1372, %r4010, 29;
	shr.u32 	%r1373, %r165, %r1372;
	and.b32  	%r1374, %r1373, 1;
	setp.eq.b32 	%p217, %r1374, 1;
	not.pred 	%p218, %p217;
	@%p218 bra 	$L__BB0_226;
	add.s32 	%r4010, %r4009, 14;
	and.b32  	%r1375, %r4010, 30;
	shr.u32 	%r1376, %r165, %r1375;
	and.b32  	%r1377, %r1376, 1;
	setp.eq.b32 	%p219, %r1377, 1;
	not.pred 	%p220, %p219;
	@%p220 bra 	$L__BB0_226;
	add.s32 	%r4010, %r4009, 15;
	and.b32  	%r1378, %r4010, 31;
	shr.u32 	%r1379, %r165, %r1378;
	and.b32  	%r1380, %r1379, 1;
	setp.eq.b32 	%p221, %r1380, 1;
	not.pred 	%p222, %p221;
	@%p222 bra 	$L__BB0_226;
	add.s32 	%r4009, %r4009, 16;
	setp.ne.s32 	%p224, %r4009, 32768;
	mov.b32 	%r4011, 32768;
	mov.pred 	%p1310, -1;
	@%p224 bra 	$L__BB0_225;
$L__BB0_243:
	setp.lt.u32 	%p226, %r4011, 32768;
	not.pred 	%p227, %p1310;
	or.pred  	%p228, %p227, %p226;
	@%p228 bra 	$L__BB0_245;
	add.u64 	%rd1774, %SP, 0;
	add.u64 	%rd1775, %SPL, 0;
	mov.b32 	%r1408, 0;
	mov.b32 	%r1409, 1;
	st.local.v2.u32 	[%rd1775], {%r1409, %r1408};
	st.local.u32 	[%rd1775+8], %r4011;
	mov.u64 	%rd1776, $str$3;
	cvta.global.u64 	%rd1777, %rd1776;
	{ // callseq 3, 0
	.param .b64 param0;
	st.param.b64 	[param0], %rd1777;
	.param .b64 param1;
	st.param.b64 	[param1], %rd1774;
	.param .b32 retval0;
	call.uni (retval0), 
	vprintf, 
	(
	param0, 
	param1
	);
	ld.param.b32 	%r1410, [retval0];
	} // callseq 3
	mov.b32 	%r1412, 32;
	st.local.u32 	[%rd1775], %r1412;
	mov.u64 	%rd1778, $str$4;
	cvta.global.u64 	%rd1779, %rd1778;
	{ // callseq 4, 0
	.param .b64 param0;
	st.param.b64 	[param0], %rd1779;
	.param .b64 param1;
	st.param.b64 	[param1], %rd1774;
	.param .b32 retval0;
	call.uni (retval0), 
	vprintf, 
	(
	param0, 
	param1
	);
	ld.param.b32 	%r1413, [retval0];
	} // callseq 4
	ld.global.u64 	%rd1780, [fcbs];
	add.s64 	%rd1782, %rd1780, %rd1503;
	mov.b16 	%rs505, 0;
	st.u8 	[%rd1782+20], %rs505;
	bra.uni 	$L__BB0_272;
$L__BB0_245:
	ld.param.u64 	%rd4734, [_Z8mykernelPhS__param_0];
	ld.global.u64 	%rd1667, [fcbs];
	add.s64 	%rd1669, %rd1667, %rd1503;
	mov.b16 	%rs440, 1;
	st.u8 	[%rd1669+20], %rs440;
	cvt.u16.u32 	%rs441, %r4011;
	add.s16 	%rs442, %rs441, -1;
	ld.global.u64 	%rd1670, [fcbs];
	add.s64 	%rd1671, %rd1670, %rd1503;
	st.u16 	[%rd1671+22], %rs442;
	ld.global.u64 	%rd1672, [fcbs];
	add.s64 	%rd1673, %rd1672, %rd1503;
	mov.b32 	%r1382, 32;
	st.u32 	[%rd1673+24], %r1382;
	ld.global.u16 	%rs443, [sys_clock];
	add.s16 	%rs444, %rs443, 1;
	st.global.u16 	[sys_clock], %rs444;
	ld.global.u64 	%rd1674, [fcbs];
	add.s64 	%rd1675, %rd1674, %rd1503;
	st.u16 	[%rd1675+30], %rs444;
	ld.global.u64 	%rd1676, [fcbs];
	add.s64 	%rd1677, %rd1676, %rd1503;
	ld.u16 	%r1383, [%rd1677+22];
	shr.u32 	%r1384, %r1383, 5;
	and.b32  	%r1385, %r1383, 31;
	mov.b32 	%r1386, 1;
	shl.b32 	%r1387, %r1386, %r1385;
	ld.global.u64 	%rd1678, [bit_vector];
	mul.wide.u32 	%rd1679, %r1384, 4;
	add.s64 	%rd1680, %rd1678, %rd1679;
	ld.u32 	%r1388, [%rd1680];
	or.b32  	%r1389, %r1387, %r1388;
	st.u32 	[%rd1680], %r1389;
	ld.global.u64 	%rd1681, [fcbs];
	add.s64 	%rd1682, %rd1681, %rd1503;
	ld.u16 	%r1390, [%rd1682+22];
	cvta.to.global.u64 	%rd1683, %rd4734;
	ld.global.u8 	%rs445, [%rd1683+32];
	ld.global.u64 	%rd1684, [volume_d];
	mul.wide.u32 	%rd1685, %r1390, 32;
	add.s64 	%rd1686, %rd1684, %rd1685;
	st.u8 	[%rd1686+36864], %rs445;
	ld.global.u8 	%rs446, [%rd1683+33];
	ld.global.u64 	%rd1687, [volume_d];
	add.s64 	%rd1688, %rd1687, %rd1685;
	st.u8 	[%rd1688+36865], %rs446;
	ld.global.u8 	%rs447, [%rd1683+34];
	ld.global.u64 	%rd1689, [volume_d];
	add.s64 	%rd1690, %rd1689, %rd1685;
	st.u8 	[%rd1690+36866], %rs447;
	ld.global.u8 	%rs448, [%rd1683+35];
	ld.global.u64 	%rd1691, [volume_d];
	add.s64 	%rd1692, %rd1691, %rd1685;
	st.u8 	[%rd1692+36867], %rs448;
	ld.global.u8 	%rs449, [%rd1683+36];
	ld.global.u64 	%rd1693, [volume_d];
	add.s64 	%rd1694, %rd1693, %rd1685;
	st.u8 	[%rd1694+36868], %rs449;
	ld.global.u8 	%rs450, [%rd1683+37];
	ld.global.u64 	%rd1695, [volume_d];
	add.s64 	%rd1696, %rd1695, %rd1685;
	st.u8 	[%rd1696+36869], %rs450;
	ld.global.u8 	%rs451, [%rd1683+38];
	ld.global.u64 	%rd1697, [volume_d];
	add.s64 	%rd1698, %rd1697, %rd1685;
	st.u8 	[%rd1698+36870], %rs451;
	ld.global.u8 	%rs452, [%rd1683+39];
	ld.global.u64 	%rd1699, [volume_d];
	add.s64 	%rd1700, %rd1699, %rd1685;
	st.u8 	[%rd1700+36871], %rs452;
	ld.global.u8 	%rs453, [%rd1683+40];
	ld.global.u64 	%rd1701, [volume_d];
	add.s64 	%rd1702, %rd1701, %rd1685;
	st.u8 	[%rd1702+36872], %rs453;
	ld.global.u8 	%rs454, [%rd1683+41];
	ld.global.u64 	%rd1703, [volume_d];
	add.s64 	%rd1704, %rd1703, %rd1685;
	st.u8 	[%rd1704+36873], %rs454;
	ld.global.u8 	%rs455, [%rd1683+42];
	ld.global.u64 	%rd1705, [volume_d];
	add.s64 	%rd1706, %rd1705, %rd1685;
	st.u8 	[%rd1706+36874], %rs455;
	ld.global.u8 	%rs456, [%rd1683+43];
	ld.global.u64 	%rd1707, [volume_d];
	add.s64 	%rd1708, %rd1707, %rd1685;
	st.u8 	[%rd1708+36875], %rs456;
	ld.global.u8 	%rs457, [%rd1683+44];
	ld.global.u64 	%rd1709, [volume_d];
	add.s64 	%rd1710, %rd1709, %rd1685;
	st.u8 	[%rd1710+36876], %rs457;
	ld.global.u8 	%rs458, [%rd1683+45];
	ld.global.u64 	%rd1711, [volume_d];
	add.s64 	%rd1712, %rd1711, %rd1685;
	st.u8 	[%rd1712+36877], %rs458;
	ld.global.u8 	%rs459, [%rd1683+46];
	ld.global.u64 	%rd1713, [volume_d];
	add.s64 	%rd1714, %rd1713, %rd1685;
	st.u8 	[%rd1714+36878], %rs459;
	ld.global.u8 	%rs460, [%rd1683+47];
	ld.global.u64 	%rd1715, [volume_d];
	add.s64 	%rd1716, %rd1715, %rd1685;
	st.u8 	[%rd1716+36879], %rs460;
	ld.global.u8 	%rs461, [%rd1683+48];
	ld.global.u64 	%rd1717, [volume_d];
	add.s64 	%rd1718, %rd1717, %rd1685;
	st.u8 	[%rd1718+36880], %rs461;
	ld.global.u8 	%rs462, [%rd1683+49];
	ld.global.u64 	%rd1719, [volume_d];
	add.s64 	%rd1720, %rd1719, %rd1685;
	st.u8 	[%rd1720+36881], %rs462;
	ld.global.u8 	%rs463, [%rd1683+50];
	ld.global.u64 	%rd1721, [volume_d];
	add.s64 	%rd1722, %rd1721, %rd1685;
	st.u8 	[%rd1722+36882], %rs463;
	ld.global.u8 	%rs464, [%rd1683+51];
	ld.global.u64 	%rd1723, [volume_d];
	add.s64 	%rd1724, %rd1723, %rd1685;
	st.u8 	[%rd1724+36883], %rs464;
	ld.global.u8 	%rs465, [%rd1683+52];
	ld.global.u64 	%rd1725, [volume_d];
	add.s64 	%rd1726, %rd1725, %rd1685;
	st.u8 	[%rd1726+36884], %rs465;
	ld.global.u8 	%rs466, [%rd1683+53];
	ld.global.u64 	%rd1727, [volume_d];
	add.s64 	%rd1728, %rd1727, %rd1685;
	st.u8 	[%rd1728+36885], %rs466;
	ld.global.u8 	%rs467, [%rd1683+54];
	ld.global.u64 	%rd1729, [volume_d];
	add.s64 	%rd1730, %rd1729, %rd1685;
	st.u8 	[%rd1730+36886], %rs467;
	ld.global.u8 	%rs468, [%rd1683+55];
	ld.global.u64 	%rd1731, [volume_d];
	add.s64 	%rd1732, %rd1731, %rd1685;
	st.u8 	[%rd1732+36887], %rs468;
	ld.global.u8 	%rs469, [%rd1683+56];
	ld.global.u64 	%rd1733, [volume_d];
	add.s64 	%rd1734, %rd1733, %rd1685;
	st.u8 	[%rd1734+36888], %rs469;
	ld.global.u8 	%rs470, [%rd1683+57];
	ld.global.u64 	%rd1735, [volume_d];
	add.s64 	%rd1736, %rd1735, %rd1685;
	st.u8 	[%rd1736+36889], %rs470;
	ld.global.u8 	%rs471, [%rd1683+58];
	ld.global.u64 	%rd1737, [volume_d];
	add.s64 	%rd1738, %rd1737, %rd1685;
	st.u8 	[%rd1738+36890], %rs471;
	ld.global.u8 	%rs472, [%rd1683+59];
	ld.global.u64 	%rd1739, [volume_d];
	add.s64 	%rd1740, %rd1739, %rd1685;
	st.u8 	[%rd1740+36891], %rs472;
	ld.global.u8 	%rs473, [%rd1683+60];
	ld.global.u64 	%rd1741, [volume_d];
	add.s64 	%rd1742, %rd1741, %rd1685;
	st.u8 	[%rd1742+36892], %rs473;
	ld.global.u8 	%rs474, [%rd1683+61];
	ld.global.u64 	%rd1743, [volume_d];
	add.s64 	%rd1744, %rd1743, %rd1685;
	st.u8 	[%rd1744+36893], %rs474;
	ld.global.u8 	%rs475, [%rd1683+62];
	ld.global.u64 	%rd1745, [volume_d];
	add.s64 	%rd1746, %rd1745, %rd1685;
	st.u8 	[%rd1746+36894], %rs475;
	ld.global.u8 	%rs476, [%rd1683+63];
	ld.global.u64 	%rd1747, [volume_d];
	add.s64 	%rd1748, %rd1747, %rd1685;
	st.u8 	[%rd1748+36895], %rs476;
	ld.global.u16 	%rs477, [sys_clock];
	setp.ne.s16 	%p229, %rs477, -1;
	@%p229 bra 	$L__BB0_272;
	mov.b32 	%r4012, 0;
	ld.global.u64 	%rd4766, [fcbs];
$L__BB0_247:
	mul.wide.u32 	%rd1749, %r4012, 32;
	add.s64 	%rd1750, %rd4766, %rd1749;
	ld.u8 	%rs478, [%rd1750+20];
	setp.ne.s16 	%p230, %rs478, 1;
	@%p230 bra 	$L__BB0_253;
	mov.b32 	%r4013, 0;
$L__BB0_249:
	add.s64 	%rd1752, %rd4766, %rd1749;
	add.s64 	%rd122, %rd1752, 20;
	ld.u8 	%rs479, [%rd1752+20];
	setp.ne.s16 	%p231, %rs479, 1;
	setp.eq.s32 	%p232, %r4012, %r4013;
	or.pred  	%p233, %p232, %p231;
	@%p233 bra 	$L__BB0_252;
	ld.u16 	%rs22, [%rd122+10];
	mul.wide.u32 	%rd1753, %r4013, 32;
	add.s64 	%rd1754, %rd4766, %rd1753;
	add.s64 	%rd123, %rd1754, 30;
	ld.u16 	%rs23, [%rd1754+30];
	setp.ge.u16 	%p234, %rs22, %rs23;
	@%p234 bra 	$L__BB0_252;
	ld.u32 	%r1393, [%rd122+-20];
	ld.u32 	%r1394, [%rd122+-16];
	ld.u32 	%r1395, [%rd122+-12];
	ld.u32 	%r1396, [%rd122+-8];
	ld.u32 	%r1397, [%rd122+-4];
	ld.u8 	%rs480, [%rd122+1];
	ld.u16 	%rs481, [%rd122+2];
	ld.u32 	%r1398, [%rd122+4];
	ld.u16 	%rs482, [%rd122+8];
	ld.u32 	%r1399, [%rd123+-30];
	ld.u32 	%r1400, [%rd123+-26];
	ld.u32 	%r1401, [%rd123+-22];
	ld.u32 	%r1402, [%rd123+-18];
	ld.u32 	%r1403, [%rd123+-14];
	ld.v2.u8 	{%rs483, %rs484}, [%rd123+-10];
	ld.u16 	%rs485, [%rd123+-8];
	ld.u32 	%r1404, [%rd123+-6];
	ld.u16 	%rs486, [%rd123+-2];
	st.u32 	[%rd122+-20], %r1399;
	st.u32 	[%rd122+-16], %r1400;
	st.u32 	[%rd122+-12], %r1401;
	st.u32 	[%rd122+-8], %r1402;
	st.u32 	[%rd122+-4], %r1403;
	st.v2.u8 	[%rd122], {%rs483, %rs484};
	st.u16 	[%rd122+2], %rs485;
	st.u32 	[%rd122+4], %r1404;
	mov.b32 	%r1405, {%rs486, %rs23};
	st.u32 	[%rd122+8], %r1405;
	ld.global.u64 	%rd1755, [fcbs];
	add.s64 	%rd1757, %rd1755, %rd1753;
	st.u32 	[%rd1757], %r1393;
	st.u32 	[%rd1757+4], %r1394;
	st.u32 	[%rd1757+8], %r1395;
	st.u32 	[%rd1757+12], %r1396;
	st.u32 	[%rd1757+16], %r1397;
	mov.b16 	%rs487, 1;
	st.v2.u8 	[%rd1757+20], {%rs487, %rs480};
	st.u16 	[%rd1757+22], %rs481;
	st.u32 	[%rd1757+24], %r1398;
	mov.b32 	%r1406, {%rs482, %rs22};
	st.u32 	[%rd1757+28], %r1406;
	ld.global.u64 	%rd4766, [fcbs];
$L__BB0_252:
	add.s32 	%r4013, %r4013, 1;
	setp.ne.s32 	%p235, %r4013, 1024;
	@%p235 bra 	$L__BB0_249;
$L__BB0_253:
	add.s32 	%r4012, %r4012, 1;
	setp.ne.s32 	%p236, %r4012, 1024;
	@%p236 bra 	$L__BB0_247;
	mov.b16 	%rs1689, 1;
	st.global.u16 	[sys_clock], %rs1689;
	mov.b32 	%r4014, 0;
$L__BB0_255:
	mul.wide.u32 	%rd1758, %r4014, 32;
	add.s64 	%rd1759, %rd4766, %rd1758;
	add.s64 	%rd130, %rd1759, 20;
	ld.u8 	%rs489, [%rd1759+20];
	setp.ne.s16 	%p237, %rs489, 0;
	@%p237 bra 	$L__BB0_257;
	st.u16 	[%rd130+10], %rs1689;
	ld.global.u16 	%rs490, [sys_clock];
	add.s16 	%rs1689, %rs490, 1;
	st.global.u16 	[sys_clock], %rs1689;
	ld.global.u64 	%rd4766, [fcbs];
$L__BB0_257:
	add.s64 	%rd1761, %rd4766, %rd1758;
	add.s64 	%rd133, %rd1761, 20;
	ld.u8 	%rs491, [%rd1761+52];
	setp.ne.s16 	%p238, %rs491, 0;
	@%p238 bra 	$L__BB0_259;
	st.u16 	[%rd133+42], %rs1689;
	ld.global.u16 	%rs492, [sys_clock];
	add.s16 	%rs1689, %rs492, 1;
	st.global.u16 	[sys_clock], %rs1689;
	ld.global.u64 	%rd4766, [fcbs];
$L__BB0_259:
	add.s64 	%rd1763, %rd4766, %rd1758;
	add.s64 	%rd136, %rd1763, 20;
	ld.u8 	%rs493, [%rd1763+84];
	setp.ne.s16 	%p239, %rs493, 0;
	@%p239 bra 	$L__BB0_261;
	st.u16 	[%rd136+74], %rs1689;
	ld.global.u16 	%rs494, [sys_clock];
	add.s16 	%rs1689, %rs494, 1;
	st.global.u16 	[sys_clock], %rs1689;
	ld.global.u64 	%rd4766, [fcbs];
$L__BB0_261:
	add.s64 	%rd1765, %rd4766, %rd1758;
	add.s64 	%rd139, %rd1765, 20;
	ld.u8 	%rs495, [%rd1765+116];
	setp.ne.s16 	%p240, %rs495, 0;
	@%p240 bra 	$L__BB0_263;
	st.u16 	[%rd139+106], %rs1689;
	ld.global.u16 	%rs496, [sys_clock];
	add.s16 	%rs1689, %rs496, 1;
	st.global.u16 	[sys_clock], %rs1689;
	ld.global.u64 	%rd4766, [fcbs];
$L__BB0_263:
	add.s64 	%rd1767, %rd4766, %rd1758;
	add.s64 	%rd142, %rd1767, 20;
	ld.u8 	%rs497, [%rd1767+148];
	setp.ne.s16 	%p241, %rs497, 0;
	@%p241 bra 	$L__BB0_265;
	st.u16 	[%rd142+138], %rs1689;
	ld.global.u16 	%rs498, [sys_clock];
	add.s16 	%rs1689, %rs498, 1;
	st.global.u16 	[sys_clock], %rs1689;
	ld.global.u64 	%rd4766, [fcbs];
$L__BB0_265:
	add.s64 	%rd1769, %rd4766, %rd1758;
	add.s64 	%rd145, %rd1769, 20;
	ld.u8 	%rs499, [%rd1769+180];
	setp.ne.s16 	%p242, %rs499, 0;
	@%p242 bra 	$L__BB0_267;
	st.u16 	[%rd145+170], %rs1689;
	ld.global.u16 	%rs500, [sys_clock];
	add.s16 	%rs1689, %rs500, 1;
	st.global.u16 	[sys_clock], %rs1689;
	ld.global.u64 	%rd4766, [fcbs];
$L__BB0_267:
	add.s64 	%rd1771, %rd4766, %rd1758;
	add.s64 	%rd148, %rd1771, 20;
	ld.u8 	%rs501, [%rd1771+212];
	setp.ne.s16 	%p243, %rs501, 0;
	@%p243 bra 	$L__BB0_269;
	st.u16 	[%rd148+202], %rs1689;
	ld.global.u16 	%rs502, [sys_clock];
	add.s16 	%rs1689, %rs502, 1;
	st.global.u16 	[sys_clock], %rs1689;
	ld.global.u64 	%rd4766, [fcbs];
$L__BB0_269:
	add.s64 	%rd1773, %rd4766, %rd1758;
	add.s64 	%rd151, %rd1773, 20;
	ld.u8 	%rs503, [%rd1773+244];
	setp.ne.s16 	%p244, %rs503, 0;
	@%p244 bra 	$L__BB0_271;
	st.u16 	[%rd151+234], %rs1689;
	ld.global.u16 	%rs504, [sys_clock];
	add.s16 	%rs1689, %rs504, 1;
	st.global.u16 	[sys_clock], %rs1689;
	ld.global.u64 	%rd4766, [fcbs];
$L__BB0_271:
	add.s32 	%r4014, %r4014, 8;
	setp.ne.s32 	%p245, %r4014, 1024;
	@%p245 bra 	$L__BB0_255;
$L__BB0_272:
	mov.b32 	%r4015, 0;
	ld.global.u64 	%rd154, [fcbs];
$L__BB0_273:
	ld.param.u64 	%rd4735, [_Z8mykernelPhS__param_0];
	cvta.to.global.u64 	%rd155, %rd4735;
	mul.wide.u32 	%rd1787, %r4015, 32;
	add.s64 	%rd156, %rd154, %rd1787;
	ld.u8 	%rs506, [%rd156];
	setp.ne.s16 	%p246, %rs506, 116;
	@%p246 bra 	$L__BB0_280;
	ld.u8 	%rs507, [%rd156+1];
	setp.ne.s16 	%p247, %rs507, 46;
	@%p247 bra 	$L__BB0_280;
	ld.u8 	%rs508, [%rd156+2];
	setp.ne.s16 	%p248, %rs508, 116;
	@%p248 bra 	$L__BB0_280;
	ld.u8 	%rs509, [%rd156+3];
	setp.ne.s16 	%p249, %rs509, 120;
	@%p249 bra 	$L__BB0_280;
	ld.u8 	%rs510, [%rd156+4];
	setp.ne.s16 	%p250, %rs510, 116;
	@%p250 bra 	$L__BB0_280;
	ld.u8 	%rs511, [%rd156+5];
	setp.ne.s16 	%p251, %rs511, 0;
	@%p251 bra 	$L__BB0_280;
	ld.u8 	%rs512, [%rd156+20];
	setp.eq.s16 	%p252, %rs512, 1;
	mov.u32 	%r4018, %r4015;
	@%p252 bra 	$L__BB0_338;
$L__BB0_280:
	ld.u8 	%rs513, [%rd156+32];
	setp.ne.s16 	%p253, %rs513, 116;
	@%p253 bra 	$L__BB0_287;
	ld.u8 	%rs514, [%rd156+33];
	setp.ne.s16 	%p254, %rs514, 46;
	@%p254 bra 	$L__BB0_287;
	ld.u8 	%rs515, [%rd156+34];
	setp.ne.s16 	%p255, %rs515, 116;
	@%p255 bra 	$L__BB0_287;
	ld.u8 	%rs516, [%rd156+35];
	setp.ne.s16 	%p256, %rs516, 120;
	@%p256 bra 	$L__BB0_287;
	ld.u8 	%rs517, [%rd156+36];
	setp.ne.s16 	%p257, %rs517, 116;
	@%p257 bra 	$L__BB0_287;
	ld.u8 	%rs518, [%rd156+37];
	setp.ne.s16 	%p258, %rs518, 0;
	@%p258 bra 	$L__BB0_287;
	ld.u8 	%rs519, [%rd156+52];
	setp.eq.s16 	%p259, %rs519, 1;
	add.s32 	%r4018, %r4015, 1;
	@%p259 bra 	$L__BB0_338;
$L__BB0_287:
	ld.u8 	%rs520, [%rd156+64];
	setp.ne.s16 	%p260, %rs520, 116;
	@%p260 bra 	$L__BB0_294;
	ld.u8 	%rs521, [%rd156+65];
	setp.ne.s16 	%p261, %rs521, 46;
	@%p261 bra 	$L__BB0_294;
	ld.u8 	%rs522, [%rd156+66];
	setp.ne.s16 	%p262, %rs522, 116;
	@%p262 bra 	$L__BB0_294;
	ld.u8 	%rs523, [%rd156+67];
	setp.ne.s16 	%p263, %rs523, 120;
	@%p263 bra 	$L__BB0_294;
	ld.u8 	%rs524, [%rd156+68];
	setp.ne.s16 	%p264, %rs524, 116;
	@%p264 bra 	$L__BB0_294;
	ld.u8 	%rs525, [%rd156+69];
	setp.ne.s16 	%p265, %rs525, 0;
	@%p265 bra 	$L__BB0_294;
	ld.u8 	%rs526, [%rd156+84];
	setp.eq.s16 	%p266, %rs526, 1;
	add.s32 	%r4018, %r4015, 2;
	@%p266 bra 	$L__BB0_338;
$L__BB0_294:
	ld.u8 	%rs527, [%rd156+96];
	setp.ne.s16 	%p267, %rs527, 116;
	@%p267 bra 	$L__BB0_301;
	ld.u8 	%rs528, [%rd156+97];
	setp.ne.s16 	%p268, %rs528, 46;
	@%p268 bra 	$L__BB0_301;
	ld.u8 	%rs529, [%rd156+98];
	setp.ne.s16 	%p269, %rs529, 116;
	@%p269 bra 	$L__BB0_301;
	ld.u8 	%rs530, [%rd156+99];
	setp.ne.s16 	%p270, %rs530, 120;
	@%p270 bra 	$L__BB0_301;
	ld.u8 	%rs531, [%rd156+100];
	setp.ne.s16 	%p271, %rs531, 116;
	@%p271 bra 	$L__BB0_301;
	ld.u8 	%rs532, [%rd156+101];
	setp.ne.s16 	%p272, %rs532, 0;
	@%p272 bra 	$L__BB0_301;
	ld.u8 	%rs533, [%rd156+116];
	setp.eq.s16 	%p273, %rs533, 1;
	add.s32 	%r4018, %r4015, 3;
	@%p273 bra 	$L__BB0_338;
$L__BB0_301:
	add.s32 	%r4015, %r4015, 4;
	setp.ne.s32 	%p274, %r4015, 1024;
	@%p274 bra 	$L__BB0_273;
	mov.b32 	%r4017, 0;
$L__BB0_303:
	cvt.u64.u32 	%rd4774, %r4017;
	mul.wide.u32 	%rd1788, %r4017, 32;
	add.s64 	%rd1789, %rd154, %rd1788;
	add.s64 	%rd158, %rd1789, 20;
	ld.u8 	%rs534, [%rd1789+20];
	setp.eq.s16 	%p275, %rs534, 1;
	mov.u32 	%r4018, %r4017;
	@%p275 bra 	$L__BB0_305;
$L__BB0_304:
	shl.b64 	%rd1790, %rd4774, 5;
	add.s64 	%rd1791, %rd154, %rd1790;
	mov.b16 	%rs566, 116;
	st.u8 	[%rd1791], %rs566;
	mov.b16 	%rs567, 46;
	st.u8 	[%rd1791+1], %rs567;
	st.u8 	[%rd1791+2], %rs566;
	mov.b16 	%rs568, 120;
	st.u8 	[%rd1791+3], %rs568;
	st.u8 	[%rd1791+4], %rs566;
	ld.global.u64 	%rd1792, [fcbs];
	add.s64 	%rd1793, %rd1792, %rd1790;
	mov.b16 	%rs569, 1;
	st.u8 	[%rd1793+20], %rs569;
	ld.global.u64 	%rd1794, [fcbs];
	add.s64 	%rd1795, %rd1794, %rd1790;
	mov.b16 	%rs570, -1;
	st.u16 	[%rd1795+22], %rs570;
	ld.global.u64 	%rd1796, [fcbs];
	add.s64 	%rd1797, %rd1796, %rd1790;
	mov.b16 	%rs571, 0;
	st.u8 	[%rd1797+21], %rs571;
	ld.global.u64 	%rd1798, [fcbs];
	add.s64 	%rd1799, %rd1798, %rd1790;
	mov.b32 	%r1419, 0;
	st.u32 	[%rd1799+24], %r1419;
	ld.global.u16 	%rs572, [sys_clock];
	add.s16 	%rs573, %rs572, 1;
	st.global.u16 	[sys_clock], %rs573;
	ld.global.u64 	%rd1800, [fcbs];
	add.s64 	%rd1801, %rd1800, %rd1790;
	st.u16 	[%rd1801+28], %rs573;
	bra.uni 	$L__BB0_339;
$L__BB0_305:
	add.s32 	%r4018, %r4017, 1;
	cvt.u64.u32 	%rd4774, %r4018;
	ld.u8 	%rs535, [%rd158+32];
	setp.ne.s16 	%p276, %rs535, 1;
	@%p276 bra 	$L__BB0_304;
	add.s32 	%r4018, %r4017, 2;
	cvt.u64.u32 	%rd4774, %r4018;
	ld.u8 	%rs536, [%rd158+64];
	setp.ne.s16 	%p277, %rs536, 1;
	@%p277 bra 	$L__BB0_304;
	add.s32 	%r4018, %r4017, 3;
	cvt.u64.u32 	%rd4774, %r4018;
	ld.u8 	%rs537, [%rd158+96];
	setp.ne.s16 	%p278, %rs537, 1;
	@%p278 bra 	$L__BB0_304;
	add.s32 	%r4018, %r4017, 4;
	cvt.u64.u32 	%rd4774, %r4018;
	ld.u8 	%rs538, [%rd158+128];
	setp.ne.s16 	%p279, %rs538, 1;
	@%p279 bra 	$L__BB0_304;
	add.s32 	%r4018, %r4017, 5;
	cvt.u64.u32 	%rd4774, %r4018;
	ld.u8 	%rs539, [%rd158+160];
	setp.ne.s16 	%p280, %rs539, 1;
	@%p280 bra 	$L__BB0_304;
	add.s32 	%r4018, %r4017, 6;
	cvt.u64.u32 	%rd4774, %r4018;
	ld.u8 	%rs540, [%rd158+192];
	setp.ne.s16 	%p281, %rs540, 1;
	@%p281 bra 	$L__BB0_304;
	add.s32 	%r4018, %r4017, 7;
	cvt.u64.u32 	%rd4774, %r4018;
	ld.u8 	%rs541, [%rd158+224];
	setp.ne.s16 	%p282, %rs541, 1;
	@%p282 bra 	$L__BB0_304;
	add.s32 	%r4018, %r4017, 8;
	cvt.u64.u32 	%rd4774, %r4018;
	ld.u8 	%rs542, [%rd158+256];
	setp.ne.s16 	%p283, %rs542, 1;
	@%p283 bra 	$L__BB0_304;
	add.s32 	%r4018, %r4017, 9;
	cvt.u64.u32 	%rd4774, %r4018;
	ld.u8 	%rs543, [%rd158+288];
	setp.ne.s16 	%p284, %rs543, 1;
	@%p284 bra 	$L__BB0_304;
	add.s32 	%r4018, %r4017, 10;
	cvt.u64.u32 	%rd4774, %r4018;
	ld.u8 	%rs544, [%rd158+320];
	setp.ne.s16 	%p285, %rs544, 1;
	@%p285 bra 	$L__BB0_304;
	add.s32 	%r4018, %r4017, 11;
	cvt.u64.u32 	%rd4774, %r4018;
	ld.u8 	%rs545, [%rd158+352];
	setp.ne.s16 	%p286, %rs545, 1;
	@%p286 bra 	$L__BB0_304;
	add.s32 	%r4018, %r4017, 12;
	cvt.u64.u32 	%rd4774, %r4018;
	ld.u8 	%rs546, [%rd158+384];
	setp.ne.s16 	%p287, %rs546, 1;
	@%p287 bra 	$L__BB0_304;
	add.s32 	%r4018, %r4017, 13;
	cvt.u64.u32 	%rd4774, %r4018;
	ld.u8 	%rs547, [%rd158+416];
	setp.ne.s16 	%p288, %rs547, 1;
	@%p288 bra 	$L__BB0_304;
	add.s32 	%r4018, %r4017, 14;
	cvt.u64.u32 	%rd4774, %r4018;
	ld.u8 	%rs548, [%rd158+448];
	setp.ne.s16 	%p289, %rs548, 1;
	@%p289 bra 	$L__BB0_304;
	add.s32 	%r4018, %r4017, 15;
	cvt.u64.u32 	%rd4774, %r4018;
	ld.u8 	%rs549, [%rd158+480];
	setp.ne.s16 	%p290, %rs549, 1;
	@%p290 bra 	$L__BB0_304;
	add.s32 	%r4018, %r4017, 16;
	cvt.u64.u32 	%rd4774, %r4018;
	ld.u8 	%rs550, [%rd158+512];
	setp.ne.s16 	%p291, %rs550, 1;
	@%p291 bra 	$L__BB0_304;
	add.s32 	%r4018, %r4017, 17;
	cvt.u64.u32 	%rd4774, %r4018;
	ld.u8 	%rs551, [%rd158+544];
	setp.ne.s16 	%p292, %rs551, 1;
	@%p292 bra 	$L__BB0_304;
	add.s32 	%r4018, %r4017, 18;
	cvt.u64.u32 	%rd4774, %r4018;
	ld.u8 	%rs552, [%rd158+576];
	setp.ne.s16 	%p293, %rs552, 1;
	@%p293 bra 	$L__BB0_304;
	add.s32 	%r4018, %r4017, 19;
	cvt.u64.u32 	%rd4774, %r4018;
	ld.u8 	%rs553, [%rd158+608];
	setp.ne.s16 	%p294, %rs553, 1;
	@%p294 bra 	$L__BB0_304;
	add.s32 	%r4018, %r4017, 20;
	cvt.u64.u32 	%rd4774, %r4018;
	ld.u8 	%rs554, [%rd158+640];
	setp.ne.s16 	%p295, %rs554, 1;
	@%p295 bra 	$L__BB0_304;
	add.s32 	%r4018, %r4017, 21;
	cvt.u64.u32 	%rd4774, %r4018;
	ld.u8 	%rs555, [%rd158+672];
	setp.ne.s16 	%p296, %rs555, 1;
	@%p296 bra 	$L__BB0_304;
	add.s32 	%r4018, %r4017, 22;
	cvt.u64.u32 	%rd4774, %r4018;
	ld.u8 	%rs556, [%rd158+704];
	setp.ne.s16 	%p297, %rs556, 1;
	@%p297 bra 	$L__BB0_304;
	add.s32 	%r4018, %r4017, 23;
	cvt.u64.u32 	%rd4774, %r4018;
	ld.u8 	%rs557, [%rd158+736];
	setp.ne.s16 	%p298, %rs557, 1;
	@%p298 bra 	$L__BB0_304;
	add.s32 	%r4018, %r4017, 24;
	cvt.u64.u32 	%rd4774, %r4018;
	ld.u8 	%rs558, [%rd158+768];
	setp.ne.s16 	%p299, %rs558, 1;
	@%p299 bra 	$L__BB0_304;
	add.s32 	%r4018, %r4017, 25;
	cvt.u64.u32 	%rd4774, %r4018;
	ld.u8 	%rs559, [%rd158+800];
	setp.ne.s16 	%p300, %rs559, 1;
	@%p300 bra 	$L__BB0_304;
	add.s32 	%r4018, %r4017, 26;
	cvt.u64.u32 	%rd4774, %r4018;
	ld.u8 	%rs560, [%rd158+832];
	setp.ne.s16 	%p301, %rs560, 1;
	@%p301 bra 	$L__BB0_304;
	add.s32 	%r4018, %r4017, 27;
	cvt.u64.u32 	%rd4774, %r4018;
	ld.u8 	%rs561, [%rd158+864];
	setp.ne.s16 	%p302, %rs561, 1;
	@%p302 bra 	$L__BB0_304;
	add.s32 	%r4018, %r4017, 28;
	cvt.u64.u32 	%rd4774, %r4018;
	ld.u8 	%rs562, [%rd158+896];
	setp.ne.s16 	%p303, %rs562, 1;
	@%p303 bra 	$L__BB0_304;
	add.s32 	%r4018, %r4017, 29;
	cvt.u64.u32 	%rd4774, %r4018;
	ld.u8 	%rs563, [%rd158+928];
	setp.ne.s16 	%p304, %rs563, 1;
	@%p304 bra 	$L__BB0_304;
	add.s32 	%r4018, %r4017, 30;
	cvt.u64.u32 	%rd4774, %r4018;
	ld.u8 	%rs564, [%rd158+960];
	setp.ne.s16 	%p305, %rs564, 1;
	@%p305 bra 	$L__BB0_304;
	add.s32 	%r4018, %r4017, 31;
	cvt.u64.u32 	%rd4774, %r4018;
	ld.u8 	%rs565, [%rd158+992];
	setp.ne.s16 	%p306, %rs565, 1;
	@%p306 bra 	$L__BB0_304;
	add.s32 	%r4017, %r4017, 32;
	setp.eq.s32 	%p307, %r4017, 1024;
	@%p307 bra 	$L__BB0_337;
	bra.uni 	$L__BB0_303;
$L__BB0_337:
	mov.b32 	%r4018, -1;
	bra.uni 	$L__BB0_340;
$L__BB0_338:
	mul.wide.u32 	%rd1802, %r4018, 32;
	add.s64 	%rd1803, %rd154, %rd1802;
	mov.b16 	%rs574, 0;
	st.u8 	[%rd1803+21], %rs574;
$L__BB0_339:
	setp.lt.u32 	%p308, %r4018, 1024;
	@%p308 bra 	$L__BB0_341;
$L__BB0_340:
	add.u64 	%rd2083, %SP, 0;
	add.u64 	%rd2084, %SPL, 0;
	st.local.u32 	[%rd2084], %r4018;
	mov.u64 	%rd2085, $str$2;
	cvta.global.u64 	%rd2086, %rd2085;
	{ // callseq 8, 0
	.param .b64 param0;
	st.param.b64 	[param0], %rd2086;
	.param .b64 param1;
	st.param.b64 	[param1], %rd2083;
	.param .b32 retval0;
	call.uni (retval0), 
	vprintf, 
	(
	param0, 
	param1
	);
	ld.param.b32 	%r1631, [retval0];
	} // callseq 8
	bra.uni 	$L__BB0_405;
$L__BB0_341:
	ld.global.u64 	%rd1804, [fcbs];
	mul.wide.u32 	%rd1805, %r4018, 32;
	add.s64 	%rd1806, %rd1804, %rd1805;
	add.s64 	%rd191, %rd1806, 22;
	ld.u32 	%r1421, [%rd1806+24];
	and.b32  	%r1422, %r1421, 31;
	setp.eq.s32 	%p309, %r1422, 0;
	shr.u32 	%r1423, %r1421, 5;
	add.s32 	%r1424, %r1423, 1;
	selp.b32 	%r233, %r1423, %r1424, %p309;
	setp.eq.s32 	%p310, %r1421, 0;
	@%p310 bra 	$L__BB0_344;
	ld.u16 	%r1426, [%rd191];
	mul.wide.u32 	%rd192, %r1426, 32;
	mov.b32 	%r4021, 0;
$L__BB0_343:
	ld.global.u64 	%rd1807, [volume_d];
	cvt.u64.u32 	%rd1808, %r4021;
	add.s64 	%rd1809, %rd192, %rd1808;
	add.s64 	%rd1810, %rd1807, %rd1809;
	mov.b16 	%rs575, 0;
	st.u8 	[%rd1810+36864], %rs575;
	add.s32 	%r4021, %r4021, 1;
	ld.global.u64 	%rd1811, [fcbs];
	add.s64 	%rd1813, %rd1811, %rd1805;
	ld.u32 	%r1427, [%rd1813+24];
	setp.lt.u32 	%p311, %r4021, %r1427;
	@%p311 bra 	$L__BB0_343;
$L__BB0_344:
	setp.eq.s32 	%p312, %r233, 0;
	@%p312 bra 	$L__BB0_357;
	and.b32  	%r234, %r233, 15;
	setp.lt.u32 	%p313, %r233, 16;
	mov.b32 	%r4023, 0;
	@%p313 bra 	$L__BB0_348;
	mov.b32 	%r4022, 0;
	and.b32  	%r4023, %r233, 268435440;
$L__BB0_347:
	.pragma "nounroll";
	ld.global.u64 	%rd1814, [fcbs];
	add.s64 	%rd1816, %rd1814, %rd1805;
	ld.u16 	%r1430, [%rd1816+22];
	add.s32 	%r1431, %r4022, %r1430;
	shr.u32 	%r1432, %r1431, 5;
	ld.global.u64 	%rd1817, [bit_vector];
	mul.wide.u32 	%rd1818, %r1432, 4;
	add.s64 	%rd1819, %rd1817, %rd1818;
	mov.b32 	%r1433, 0;
	st.u32 	[%rd1819], %r1433;
	ld.global.u64 	%rd1820, [fcbs];
	add.s64 	%rd1821, %rd1820, %rd1805;
	ld.u16 	%r1434, [%rd1821+22];
	add.s32 	%r1435, %r4022, %r1434;
	add.s32 	%r1436, %r1435, 1;
	shr.u32 	%r1437, %r1436, 5;
	ld.global.u64 	%rd1822, [bit_vector];
	mul.wide.u32 	%rd1823, %r1437, 4;
	add.s64 	%rd1824, %rd1822, %rd1823;
	st.u32 	[%rd1824], %r1433;
	ld.global.u64 	%rd1825, [fcbs];
	add.s64 	%rd1826, %rd1825, %rd1805;
	ld.u16 	%r1438, [%rd1826+22];
	add.s32 	%r1439, %r4022, %r1438;
	add.s32 	%r1440, %r1439, 2;
	shr.u32 	%r1441, %r1440, 5;
	ld.global.u64 	%rd1827, [bit_vector];
	mul.wide.u32 	%rd1828, %r1441, 4;
	add.s64 	%rd1829, %rd1827, %rd1828;
	st.u32 	[%rd1829], %r1433;
	ld.global.u64 	%rd1830, [fcbs];
	add.s64 	%rd1831, %rd1830, %rd1805;
	ld.u16 	%r1442, [%rd1831+22];
	add.s32 	%r1443, %r4022, %r1442;
	add.s32 	%r1444, %r1443, 3;
	shr.u32 	%r1445, %r1444, 5;
	ld.global.u64 	%rd1832, [bit_vector];
	mul.wide.u32 	%rd1833, %r1445, 4;
	add.s64 	%rd1834, %rd1832, %rd1833;
	st.u32 	[%rd1834], %r1433;
	ld.global.u64 	%rd1835, [fcbs];
	add.s64 	%rd1836, %rd1835, %rd1805;
	ld.u16 	%r1446, [%rd1836+22];
	add.s32 	%r1447, %r4022, %r1446;
	add.s32 	%r1448, %r1447, 4;
	shr.u32 	%r1449, %r1448, 5;
	ld.global.u64 	%rd1837, [bit_vector];
	mul.wide.u32 	%rd1838, %r1449, 4;
	add.s64 	%rd1839, %rd1837, %rd1838;
	st.u32 	[%rd1839], %r1433;
	ld.global.u64 	%rd1840, [fcbs];
	add.s64 	%rd1841, %rd1840, %rd1805;
	ld.u16 	%r1450, [%rd1841+22];
	add.s32 	%r1451, %r4022, %r1450;
	add.s32 	%r1452, %r1451, 5;
	shr.u32 	%r1453, %r1452, 5;
	ld.global.u64 	%rd1842, [bit_vector];
	mul.wide.u32 	%rd1843, %r1453, 4;
	add.s64 	%rd1844, %rd1842, %rd1843;
	st.u32 	[%rd1844], %r1433;
	ld.global.u64 	%rd1845, [fcbs];
	add.s64 	%rd1846, %rd1845, %rd1805;
	ld.u16 	%r1454, [%rd1846+22];
	add.s32 	%r1455, %r4022, %r1454;
	add.s32 	%r1456, %r1455, 6;
	shr.u32 	%r1457, %r1456, 5;
	ld.global.u64 	%rd1847, [bit_vector];
	mul.wide.u32 	%rd1848, %r1457, 4;
	add.s64 	%rd1849, %rd1847, %rd1848;
	st.u32 	[%rd1849], %r1433;
	ld.global.u64 	%rd1850, [fcbs];
	add.s64 	%rd1851, %rd1850, %rd1805;
	ld.u16 	%r1458, [%rd1851+22];
	add.s32 	%r1459, %r4022, %r1458;
	add.s32 	%r1460, %r1459, 7;
	shr.u32 	%r1461, %r1460, 5;
	ld.global.u64 	%rd1852, [bit_vector];
	mul.wide.u32 	%rd1853, %r1461, 4;
	add.s64 	%rd1854, %rd1852, %rd1853;
	st.u32 	[%rd1854], %r1433;
	ld.global.u64 	%rd1855, [fcbs];
	add.s64 	%rd1856, %rd1855, %rd1805;
	ld.u16 	%r1462, [%rd1856+22];
	add.s32 	%r1463, %r4022, %r1462;
	add.s32 	%r1464, %r1463, 8;
	shr.u32 	%r1465, %r1464, 5;
	ld.global.u64 	%rd1857, [bit_vector];
	mul.wide.u32 	%rd1858, %r1465, 4;
	add.s64 	%rd1859, %rd1857, %rd1858;
	st.u32 	[%rd1859], %r1433;
	ld.global.u64 	%rd1860, [fcbs];
	add.s64 	%rd1861, %rd1860, %rd1805;
	ld.u16 	%r1466, [%rd1861+22];
	add.s32 	%r1467, %r4022, %r1466;
	add.s32 	%r1468, %r1467, 9;
	shr.u32 	%r1469, %r1468, 5;
	ld.global.u64 	%rd1862, [bit_vector];
	mul.wide.u32 	%rd1863, %r1469, 4;
	add.s64 	%rd1864, %rd1862, %rd1863;
	st.u32 	[%rd1864], %r1433;
	ld.global.u64 	%rd1865, [fcbs];
	add.s64 	%rd1866, %rd1865, %rd1805;
	ld.u16 	%r1470, [%rd1866+22];
	add.s32 	%r1471, %r4022, %r1470;
	add.s32 	%r1472, %r1471, 10;
	shr.u32 	%r1473, %r1472, 5;
	ld.global.u64 	%rd1867, [bit_vector];
	mul.wide.u32 	%rd1868, %r1473, 4;
	add.s64 	%rd1869, %rd1867, %rd1868;
	st.u32 	[%rd1869], %r1433;
	ld.global.u64 	%rd1870, [fcbs];
	add.s64 	%rd1871, %rd1870, %rd1805;
	ld.u16 	%r1474, [%rd1871+22];
	add.s32 	%r1475, %r4022, %r1474;
	add.s32 	%r1476, %r1475, 11;
	shr.u32 	%r1477, %r1476, 5;
	ld.global.u64 	%rd1872, [bit_vector];
	mul.wide.u32 	%rd1873, %r1477, 4;
	add.s64 	%rd1874, %rd1872, %rd1873;
	st.u32 	[%rd1874], %r1433;
	ld.global.u64 	%rd1875, [fcbs];
	add.s64 	%rd1876, %rd1875, %rd1805;
	ld.u16 	%r1478, [%rd1876+22];
	add.s32 	%r1479, %r4022, %r1478;
	add.s32 	%r1480, %r1479, 12;
	shr.u32 	%r1481, %r1480, 5;
	ld.global.u64 	%rd1877, [bit_vector];
	mul.wide.u32 	%rd1878, %r1481, 4;
	add.s64 	%rd1879, %rd1877, %rd1878;
	st.u32 	[%rd1879], %r1433;
	ld.global.u64 	%rd1880, [fcbs];
	add.s64 	%rd1881, %rd1880, %rd1805;
	ld.u16 	%r1482, [%rd1881+22];
	add.s32 	%r1483, %r4022, %r1482;
	add.s32 	%r1484, %r1483, 13;
	shr.u32 	%r1485, %r1484, 5;
	ld.global.u64 	%rd1882, [bit_vector];
	mul.wide.u32 	%rd1883, %r1485, 4;
	add.s64 	%rd1884, %rd1882, %rd1883;
	st.u32 	[%rd1884], %r1433;
	ld.global.u64 	%rd1885, [fcbs];
	add.s64 	%rd1886, %rd1885, %rd1805;
	ld.u16 	%r1486, [%rd1886+22];
	add.s32 	%r1487, %r4022, %r1486;
	add.s32 	%r1488, %r1487, 14;
	shr.u32 	%r1489, %r1488, 5;
	ld.global.u64 	%rd1887, [bit_vector];
	mul.wide.u32 	%rd1888, %r1489, 4;
	add.s64 	%rd1889, %rd1887, %rd1888;
	st.u32 	[%rd1889], %r1433;
	ld.global.u64 	%rd1890, [fcbs];
	add.s64 	%rd1891, %rd1890, %rd1805;
	ld.u16 	%r1490, [%rd1891+22];
	add.s32 	%r1491, %r4022, %r1490;
	add.s32 	%r1492, %r1491, 15;
	shr.u32 	%r1493, %r1492, 5;
	ld.global.u64 	%rd1892, [bit_vector];
	mul.wide.u32 	%rd1893, %r1493, 4;
	add.s64 	%rd1894, %rd1892, %rd1893;
	st.u32 	[%rd1894], %r1433;
	add.s32 	%r4022, %r4022, 16;
	setp.ne.s32 	%p314, %r4022, %r4023;
	@%p314 bra 	$L__BB0_347;
$L__BB0_348:
	setp.eq.s32 	%p315, %r234, 0;
	@%p315 bra 	$L__BB0_357;
	and.b32  	%r241, %r233, 7;
	setp.lt.u32 	%p316, %r234, 8;
	@%p316 bra 	$L__BB0_351;
	ld.global.u64 	%rd1895, [fcbs];
	add.s64 	%rd1897, %rd1895, %rd1805;
	ld.u16 	%r1494, [%rd1897+22];
	add.s32 	%r1495, %r4023, %r1494;
	shr.u32 	%r1496, %r1495, 5;
	ld.global.u64 	%rd1898, [bit_vector];
	mul.wide.u32 	%rd1899, %r1496, 4;
	add.s64 	%rd1900, %rd1898, %rd1899;
	mov.b32 	%r1497, 0;
	st.u32 	[%rd1900], %r1497;
	ld.global.u64 	%rd1901, [fcbs];
	add.s64 	%rd1902, %rd1901, %rd1805;
	ld.u16 	%r1498, [%rd1902+22];
	add.s32 	%r1499, %r4023, %r1498;
	add.s32 	%r1500, %r1499, 1;
	shr.u32 	%r1501, %r1500, 5;
	ld.global.u64 	%rd1903, [bit_vector];
	mul.wide.u32 	%rd1904, %r1501, 4;
	add.s64 	%rd1905, %rd1903, %rd1904;
	st.u32 	[%rd1905], %r1497;
	ld.global.u64 	%rd1906, [fcbs];
	add.s64 	%rd1907, %rd1906, %rd1805;
	ld.u16 	%r1502, [%rd1907+22];
	add.s32 	%r1503, %r4023, %r1502;
	add.s32 	%r1504, %r1503, 2;
	shr.u32 	%r1505, %r1504, 5;
	ld.global.u64 	%rd1908, [bit_vector];
	mul.wide.u32 	%rd1909, %r1505, 4;
	add.s64 	%rd1910, %rd1908, %rd1909;
	st.u32 	[%rd1910], %r1497;
	ld.global.u64 	%rd1911, [fcbs];
	add.s64 	%rd1912, %rd1911, %rd1805;
	ld.u16 	%r1506, [%rd1912+22];
	add.s32 	%r1507, %r4023, %r1506;
	add.s32 	%r1508, %r1507, 3;
	shr.u32 	%r1509, %r1508, 5;
	ld.global.u64 	%rd1913, [bit_vector];
	mul.wide.u32 	%rd1914, %r1509, 4;
	add.s64 	%rd1915, %rd1913, %rd1914;
	st.u32 	[%rd1915], %r1497;
	ld.global.u64 	%rd1916, [fcbs];
	add.s64 	%rd1917, %rd1916, %rd1805;
	ld.u16 	%r1510, [%rd1917+22];
	add.s32 	%r1511, %r4023, %r1510;
	add.s32 	%r1512, %r1511, 4;
	shr.u32 	%r1513, %r1512, 5;
	ld.global.u64 	%rd1918, [bit_vector];
	mul.wide.u32 	%rd1919, %r1513, 4;
	add.s64 	%rd1920, %rd1918, %rd1919;
	st.u32 	[%rd1920], %r1497;
	ld.global.u64 	%rd1921, [fcbs];
	add.s64 	%rd1922, %rd1921, %rd1805;
	ld.u16 	%r1514, [%rd1922+22];
	add.s32 	%r1515, %r4023, %r1514;
	add.s32 	%r1516, %r1515, 5;
	shr.u32 	%r1517, %r1516, 5;
	ld.global.u64 	%rd1923, [bit_vector];
	mul.wide.u32 	%rd1924, %r1517, 4;
	add.s64 	%rd1925, %rd1923, %rd1924;
	st.u32 	[%rd1925], %r1497;
	ld.global.u64 	%rd1926, [fcbs];
	add.s64 	%rd1927, %rd1926, %rd1805;
	ld.u16 	%r1518, [%rd1927+22];
	add.s32 	%r1519, %r4023, %r1518;
	add.s32 	%r1520, %r1519, 6;
	shr.u32 	%r1521, %r1520, 5;
	ld.global.u64 	%rd1928, [bit_vector];
	mul.wide.u32 	%rd1929, %r1521, 4;
	add.s64 	%rd1930, %rd1928, %rd1929;
	st.u32 	[%rd1930], %r1497;
	ld.global.u64 	%rd1931, [fcbs];
	add.s64 	%rd1932, %rd1931, %rd1805;
	ld.u16 	%r1522, [%rd1932+22];
	add.s32 	%r1523, %r4023, %r1522;
	add.s32 	%r1524, %r1523, 7;
	shr.u32 	%r1525, %r1524, 5;
	ld.global.u64 	%rd1933, [bit_vector];
	mul.wide.u32 	%rd1934, %r1525, 4;
	add.s64 	%rd1935, %rd1933, %rd1934;
	st.u32 	[%rd1935], %r1497;
	add.s32 	%r4023, %r4023, 8;
$L__BB0_351:
	setp.eq.s32 	%p317, %r241, 0;
	@%p317 bra 	$L__BB0_357;
	and.b32  	%r244, %r233, 3;
	setp.lt.u32 	%p318, %r241, 4;
	@%p318 bra 	$L__BB0_354;
	ld.global.u64 	%rd1936, [fcbs];
	add.s64 	%rd1938, %rd1936, %rd1805;
	ld.u16 	%r1526, [%rd1938+22];
	add.s32 	%r1527, %r4023, %r1526;
	shr.u32 	%r1528, %r1527, 5;
	ld.global.u64 	%rd1939, [bit_vector];
	mul.wide.u32 	%rd1940, %r1528, 4;
	add.s64 	%rd1941, %rd1939, %rd1940;
	mov.b32 	%r1529, 0;
	st.u32 	[%rd1941], %r1529;
	ld.global.u64 	%rd1942, [fcbs];
	add.s64 	%rd1943, %rd1942, %rd1805;
	ld.u16 	%r1530, [%rd1943+22];
	add.s32 	%r1531, %r4023, %r1530;
	add.s32 	%r1532, %r1531, 1;
	shr.u32 	%r1533, %r1532, 5;
	ld.global.u64 	%rd1944, [bit_vector];
	mul.wide.u32 	%rd1945, %r1533, 4;
	add.s64 	%rd1946, %rd1944, %rd1945;
	st.u32 	[%rd1946], %r1529;
	ld.global.u64 	%rd1947, [fcbs];
	add.s64 	%rd1948, %rd1947, %rd1805;
	ld.u16 	%r1534, [%rd1948+22];
	add.s32 	%r1535, %r4023, %r1534;
	add.s32 	%r1536, %r1535, 2;
	shr.u32 	%r1537, %r1536, 5;
	ld.global.u64 	%rd1949, [bit_vector];
	mul.wide.u32 	%rd1950, %r1537, 4;
	add.s64 	%rd1951, %rd1949, %rd1950;
	st.u32 	[%rd1951], %r1529;
	ld.global.u64 	%rd1952, [fcbs];
	add.s64 	%rd1953, %rd1952, %rd1805;
	ld.u16 	%r1538, [%rd1953+22];
	add.s32 	%r1539, %r4023, %r1538;
	add.s32 	%r1540, %r1539, 3;
	shr.u32 	%r1541, %r1540, 5;
	ld.global.u64 	%rd1954, [bit_vector];
	mul.wide.u32 	%rd1955, %r1541, 4;
	add.s64 	%rd1956, %rd1954, %rd1955;
	st.u32 	[%rd1956], %r1529;
	add.s32 	%r4023, %r4023, 4;
$L__BB0_354:
	setp.eq.s32 	%p319, %r244, 0;
	@%p319 bra 	$L__BB0_357;
	mov.b32 	%r4027, 0;
$L__BB0_356:
	.pragma "nounroll";
	ld.global.u64 	%rd1957, [fcbs];
	add.s64 	%rd1959, %rd1957, %rd1805;
	ld.u16 	%r1543, [%rd1959+22];
	add.s32 	%r1544, %r4023, %r1543;
	shr.u32 	%r1545, %r1544, 5;
	ld.global.u64 	%rd1960, [bit_vector];
	mul.wide.u32 	%rd1961, %r1545, 4;
	add.s64 	%rd1962, %rd1960, %rd1961;
	mov.b32 	%r1546, 0;
	st.u32 	[%rd1962], %r1546;
	add.s32 	%r4023, %r4023, 1;
	add.s32 	%r4027, %r4027, 1;
	setp.ne.s32 	%p320, %r4027, %r244;
	@%p320 bra 	$L__BB0_356;
$L__BB0_357:
	ld.global.u64 	%rd1963, [fcbs];
	add.s64 	%rd1965, %rd1963, %rd1805;
	mov.b16 	%rs576, 0;
	st.u8 	[%rd1965+20], %rs576;
	mov.b32 	%r4028, 0;
	ld.global.u64 	%rd193, [bit_vector];
$L__BB0_358:
	shr.u32 	%r1548, %r4028, 5;
	and.b32  	%r1549, %r4028, 16;
	mul.wide.u32 	%rd1966, %r1548, 4;
	add.s64 	%rd1967, %rd193, %rd1966;
	ld.u32 	%r252, [%rd1967];
	shr.u32 	%r1550, %r252, %r1549;
	and.b32  	%r1551, %r1550, 1;
	setp.eq.b32 	%p321, %r1551, 1;
	mov.u32 	%r4029, %r4028;
	@%p321 bra 	$L__BB0_360;
$L__BB0_359:
	add.s32 	%r4030, %r4029, 1;
	mov.pred 	%p1311, 0;
	bra.uni 	$L__BB0_376;
$L__BB0_360:
	add.s32 	%r4029, %r4028, 1;
	and.b32  	%r1552, %r4029, 17;
	shr.u32 	%r1553, %r252, %r1552;
	and.b32  	%r1554, %r1553, 1;
	setp.eq.b32 	%p322, %r1554, 1;
	not.pred 	%p323, %p322;
	@%p323 bra 	$L__BB0_359;
	add.s32 	%r4029, %r4028, 2;
	and.b32  	%r1555, %r4029, 18;
	shr.u32 	%r1556, %r252, %r1555;
	and.b32  	%r1557, %r1556, 1;
	setp.eq.b32 	%p324, %r1557, 1;
	not.pred 	%p325, %p324;
	@%p325 bra 	$L__BB0_359;
	add.s32 	%r4029, %r4028, 3;
	and.b32  	%r1558, %r4029, 19;
	shr.u32 	%r1559, %r252, %r1558;
	and.b32  	%r1560, %r1559, 1;
	setp.eq.b32 	%p326, %r1560, 1;
	not.pred 	%p327, %p326;
	@%p327 bra 	$L__BB0_359;
	add.s32 	%r4029, %r4028, 4;
	and.b32  	%r1561, %r4029, 20;
	shr.u32 	%r1562, %r252, %r1561;
	and.b32  	%r1563, %r1562, 1;
	setp.eq.b32 	%p328, %r1563, 1;
	not.pred 	%p329, %p328;
	@%p329 bra 	$L__BB0_359;
	add.s32 	%r4029, %r4028, 5;
	and.b32  	%r1564, %r4029, 21;
	shr.u32 	%r1565, %r252, %r1564;
	and.b32  	%r1566, %r1565, 1;
	setp.eq.b32 	%p330, %r1566, 1;
	not.pred 	%p331, %p330;
	@%p331 bra 	$L__BB0_359;
	add.s32 	%r4029, %r4028, 6;
	and.b32  	%r1567, %r4029, 22;
	shr.u32 	%r1568, %r252, %r1567;
	and.b32  	%r1569, %r1568, 1;
	setp.eq.b32 	%p332, %r1569, 1;
	not.pred 	%p333, %p332;
	@%p333 bra 	$L__BB0_359;
	add.s32 	%r4029, %r4028, 7;
	and.b32  	%r1570, %r4029, 23;
	shr.u32 	%r1571, %r252, %r1570;
	and.b32  	%r1572, %r1571, 1;
	setp.eq.b32 	%p334, %r1572, 1;
	not.pred 	%p335, %p334;
	@%p335 bra 	$L__BB0_359;
	add.s32 	%r4029, %r4028, 8;
	and.b32  	%r1573, %r4029, 24;
	shr.u32 	%r1574, %r252, %r1573;
	and.b32  	%r1575, %r1574, 1;
	setp.eq.b32 	%p336, %r1575, 1;
	not.pred 	%p337, %p336;
	@%p337 bra 	$L__BB0_359;
	add.s32 	%r4029, %r4028, 9;
	and.b32  	%r1576, %r4029, 25;
	shr.u32 	%r1577, %r252, %r1576;
	and.b32  	%r1578, %r1577, 1;
	setp.eq.b32 	%p338, %r1578, 1;
	not.pred 	%p339, %p338;
	@%p339 bra 	$L__BB0_359;
	add.s32 	%r4029, %r4028, 10;
	and.b32  	%r1579, %r4029, 26;
	shr.u32 	%r1580, %r252, %r1579;
	and.b32  	%r1581, %r1580, 1;
	setp.eq.b32 	%p340, %r1581, 1;
	not.pred 	%p341, %p340;
	@%p341 bra 	$L__BB0_359;
	add.s32 	%r4029, %r4028, 11;
	and.b32  	%r1582, %r4029, 27;
	shr.u32 	%r1583, %r252, %r1582;
	and.b32  	%r1584, %r1583, 1;
	setp.eq.b32 	%p342, %r1584, 1;
	not.pred 	%p343, %p342;
	@%p343 bra 	$L__BB0_359;
	add.s32 	%r4029, %r4028, 12;
	and.b32  	%r1585, %r4029, 28;
	shr.u32 	%r1586, %r252, %r1585;
	and.b32  	%r1587, %r1586, 1;
	setp.eq.b32 	%p344, %r1587, 1;
	not.pred 	%p345, %p344;
	@%p345 bra 	$L__BB0_359;
	add.s32 	%r4029, %r4028, 13;
	and.b32  	%r1588, %r4029, 29;
	shr.u32 	%r1589, %r252, %r1588;
	and.b32  	%r1590, %r1589, 1;
	setp.eq.b32 	%p346, %r1590, 1;
	not.pred 	%p347, %p346;
	@%p347 bra 	$L__BB0_359;
	add.s32 	%r4029, %r4028, 14;
	and.b32  	%r1591, %r4029, 30;
	shr.u32 	%r1592, %r252, %r1591;
	and.b32  	%r1593, %r1592, 1;
	setp.eq.b32 	%p348, %r1593, 1;
	not.pred 	%p349, %p348;
	@%p349 bra 	$L__BB0_359;
	add.s32 	%r4029, %r4028, 15;
	and.b32  	%r1594, %r4029, 31;
	shr.u32 	%r1595, %r252, %r1594;
	and.b32  	%r1596, %r1595, 1;
	setp.eq.b32 	%p350, %r1596, 1;
	not.pred 	%p351, %p350;
	@%p351 bra 	$L__BB0_359;
	add.s32 	%r4028, %r4028, 16;
	setp.ne.s32 	%p353, %r4028, 32768;
	mov.b32 	%r4030, 32768;
	mov.pred 	%p1311, -1;
	@%p353 bra 	$L__BB0_358;
$L__BB0_376:
	setp.lt.u32 	%p355, %r4030, 32768;
	not.pred 	%p356, %p1311;
	or.pred  	%p357, %p356, %p355;
	@%p357 bra 	$L__BB0_378;
	add.u64 	%rd2074, %SP, 0;
	add.u64 	%rd2075, %SPL, 0;
	mov.b32 	%r1624, 0;
	mov.b32 	%r1625, 1;
	st.local.v2.u32 	[%rd2075], {%r1625, %r1624};
	st.local.u32 	[%rd2075+8], %r4030;
	mov.u64 	%rd2076, $str$3;
	cvta.global.u64 	%rd2077, %rd2076;
	{ // callseq 6, 0
	.param .b64 param0;
	st.param.b64 	[param0], %rd2077;
	.param .b64 param1;
	st.param.b64 	[param1], %rd2074;
	.param .b32 retval0;
	call.uni (retval0), 
	vprintf, 
	(
	param0, 
	param1
	);
	ld.param.b32 	%r1626, [retval0];
	} // callseq 6
	mov.b32 	%r1628, 32;
	st.local.u32 	[%rd2075], %r1628;
	mov.u64 	%rd2078, $str$4;
	cvta.global.u64 	%rd2079, %rd2078;
	{ // callseq 7, 0
	.param .b64 param0;
	st.param.b64 	[param0], %rd2079;
	.param .b64 param1;
	st.param.b64 	[param1], %rd2074;
	.param .b32 retval0;
	call.uni (retval0), 
	vprintf, 
	(
	param0, 
	param1
	);
	ld.param.b32 	%r1629, [retval0];
	} // callseq 7
	ld.global.u64 	%rd2080, [fcbs];
	add.s64 	%rd2082, %rd2080, %rd1805;
	mov.b16 	%rs642, 0;
	st.u8 	[%rd2082+20], %rs642;
	bra.uni 	$L__BB0_405;
$L__BB0_378:
	ld.global.u64 	%rd1968, [fcbs];
	add.s64 	%rd1970, %rd1968, %rd1805;
	mov.b16 	%rs577, 1;
	st.u8 	[%rd1970+20], %rs577;
	cvt.u16.u32 	%rs578, %r4030;
	add.s16 	%rs579, %rs578, -1;
	ld.global.u64 	%rd1971, [fcbs];
	add.s64 	%rd1972, %rd1971, %rd1805;
	st.u16 	[%rd1972+22], %rs579;
	ld.global.u64 	%rd1973, [fcbs];
	add.s64 	%rd1974, %rd1973, %rd1805;
	mov.b32 	%r1598, 32;
	st.u32 	[%rd1974+24], %r1598;
	ld.global.u16 	%rs580, [sys_clock];
	add.s16 	%rs581, %rs580, 1;
	st.global.u16 	[sys_clock], %rs581;
	ld.global.u64 	%rd1975, [fcbs];
	add.s64 	%rd1976, %rd1975, %rd1805;
	st.u16 	[%rd1976+30], %rs581;
	ld.global.u64 	%rd1977, [fcbs];
	add.s64 	%rd1978, %rd1977, %rd1805;
	ld.u16 	%r1599, [%rd1978+22];
	shr.u32 	%r1600, %r1599, 5;
	and.b32  	%r1601, %r1599, 31;
	mov.b32 	%r1602, 1;
	shl.b32 	%r1603, %r1602, %r1601;
	ld.global.u64 	%rd1979, [bit_vector];
	mul.wide.u32 	%rd1980, %r1600, 4;
	add.s64 	%rd1981, %rd1979, %rd1980;
	ld.u32 	%r1604, [%rd1981];
	or.b32  	%r1605, %r1603, %r1604;
	st.u32 	[%rd1981], %r1605;
	ld.global.u64 	%rd1982, [fcbs];
	add.s64 	%rd1983, %rd1982, %rd1805;
	ld.u16 	%r1606, [%rd1983+22];
	ld.global.u8 	%rs582, [%rd155+32];
	ld.global.u64 	%rd1984, [volume_d];
	mul.wide.u32 	%rd1985, %r1606, 32;
	add.s64 	%rd1986, %rd1984, %rd1985;
	st.u8 	[%rd1986+36864], %rs582;
	ld.global.u8 	%rs583, [%rd155+33];
	ld.global.u64 	%rd1987, [volume_d];
	add.s64 	%rd1988, %rd1987, %rd1985;
	st.u8 	[%rd1988+36865], %rs583;
	ld.global.u8 	%rs584, [%rd155+34];
	ld.global.u64 	%rd1989, [volume_d];
	add.s64 	%rd1990, %rd1989, %rd1985;
	st.u8 	[%rd1990+36866], %rs584;
	ld.global.u8 	%rs585, [%rd155+35];
	ld.global.u64 	%rd1991, [volume_d];
	add.s64 	%rd1992, %rd1991, %rd1985;
	st.u8 	[%rd1992+36867], %rs585;
	ld.global.u8 	%rs586, [%rd155+36];
	ld.global.u64 	%rd1993, [volume_d];
	add.s64 	%rd1994, %rd1993, %rd1985;
	st.u8 	[%rd1994+36868], %rs586;
	ld.global.u8 	%rs587, [%rd155+37];
	ld.global.u64 	%rd1995, [volume_d];
	add.s64 	%rd1996, %rd1995, %rd1985;
	st.u8 	[%rd1996+36869], %rs587;
	ld.global.u8 	%rs588, [%rd155+38];
	ld.global.u64 	%rd1997, [volume_d];
	add.s64 	%rd1998, %rd1997, %rd1985;
	st.u8 	[%rd1998+36870], %rs588;
	ld.global.u8 	%rs589, [%rd155+39];
	ld.global.u64 	%rd1999, [volume_d];
	add.s64 	%rd2000, %rd1999, %rd1985;
	st.u8 	[%rd2000+36871], %rs589;
	ld.global.u8 	%rs590, [%rd155+40];
	ld.global.u64 	%rd2001, [volume_d];
	add.s64 	%rd2002, %rd2001, %rd1985;
	st.u8 	[%rd2002+36872], %rs590;
	ld.global.u8 	%rs591, [%rd155+41];
	ld.global.u64 	%rd2003, [volume_d];
	add.s64 	%rd2004, %rd2003, %rd1985;
	st.u8 	[%rd2004+36873], %rs591;
	ld.global.u8 	%rs592, [%rd155+42];
	ld.global.u64 	%rd2005, [volume_d];
	add.s64 	%rd2006, %rd2005, %rd1985;
	st.u8 	[%rd2006+36874], %rs592;
	ld.global.u8 	%rs593, [%rd155+43];
	ld.global.u64 	%rd2007, [volume_d];
	add.s64 	%rd2008, %rd2007, %rd1985;
	st.u8 	[%rd2008+36875], %rs593;
	ld.global.u8 	%rs594, [%rd155+44];
	ld.global.u64 	%rd2009, [volume_d];
	add.s64 	%rd2010, %rd2009, %rd1985;
	st.u8 	[%rd2010+36876], %rs594;
	ld.global.u8 	%rs595, [%rd155+45];
	ld.global.u64 	%rd2011, [volume_d];
	add.s64 	%rd2012, %rd2011, %rd1985;
	st.u8 	[%rd2012+36877], %rs595;
	ld.global.u8 	%rs596, [%rd155+46];
	ld.global.u64 	%rd2013, [volume_d];
	add.s64 	%rd2014, %rd2013, %rd1985;
	st.u8 	[%rd2014+36878], %rs596;
	ld.global.u8 	%rs597, [%rd155+47];
	ld.global.u64 	%rd2015, [volume_d];
	add.s64 	%rd2016, %rd2015, %rd1985;
	st.u8 	[%rd2016+36879], %rs597;
	ld.global.u8 	%rs598, [%rd155+48];
	ld.global.u64 	%rd2017, [volume_d];
	add.s64 	%rd2018, %rd2017, %rd1985;
	st.u8 	[%rd2018+36880], %rs598;
	ld.global.u8 	%rs599, [%rd155+49];
	ld.global.u64 	%rd2019, [volume_d];
	add.s64 	%rd2020, %rd2019, %rd1985;
	st.u8 	[%rd2020+36881], %rs599;
	ld.global.u8 	%rs600, [%rd155+50];
	ld.global.u64 	%rd2021, [volume_d];
	add.s64 	%rd2022, %rd2021, %rd1985;
	st.u8 	[%rd2022+36882], %rs600;
	ld.global.u8 	%rs601, [%rd155+51];
	ld.global.u64 	%rd2023, [volume_d];
	add.s64 	%rd2024, %rd2023, %rd1985;
	st.u8 	[%rd2024+36883], %rs601;
	ld.global.u8 	%rs602, [%rd155+52];
	ld.global.u64 	%rd2025, [volume_d];
	add.s64 	%rd2026, %rd2025, %rd1985;
	st.u8 	[%rd2026+36884], %rs602;
	ld.global.u8 	%rs603, [%rd155+53];
	ld.global.u64 	%rd2027, [volume_d];
	add.s64 	%rd2028, %rd2027, %rd1985;
	st.u8 	[%rd2028+36885], %rs603;
	ld.global.u8 	%rs604, [%rd155+54];
	ld.global.u64 	%rd2029, [volume_d];
	add.s64 	%rd2030, %rd2029, %rd1985;
	st.u8 	[%rd2030+36886], %rs604;
	ld.global.u8 	%rs605, [%rd155+55];
	ld.global.u64 	%rd2031, [volume_d];
	add.s64 	%rd2032, %rd2031, %rd1985;
	st.u8 	[%rd2032+36887], %rs605;
	ld.global.u8 	%rs606, [%rd155+56];
	ld.global.u64 	%rd2033, [volume_d];
	add.s64 	%rd2034, %rd2033, %rd1985;
	st.u8 	[%rd2034+36888], %rs606;
	ld.global.u8 	%rs607, [%rd155+57];
	ld.global.u64 	%rd2035, [volume_d];
	add.s64 	%rd2036, %rd2035, %rd1985;
	st.u8 	[%rd2036+36889], %rs607;
	ld.global.u8 	%rs608, [%rd155+58];
	ld.global.u64 	%rd2037, [volume_d];
	add.s64 	%rd2038, %rd2037, %rd1985;
	st.u8 	[%rd2038+36890], %rs608;
	ld.global.u8 	%rs609, [%rd155+59];
	ld.global.u64 	%rd2039, [volume_d];
	add.s64 	%rd2040, %rd2039, %rd1985;
	st.u8 	[%rd2040+36891], %rs609;
	ld.global.u8 	%rs610, [%rd155+60];
	ld.global.u64 	%rd2041, [volume_d];
	add.s64 	%rd2042, %rd2041, %rd1985;
	st.u8 	[%rd2042+36892], %rs610;
	ld.global.u8 	%rs611, [%rd155+61];
	ld.global.u64 	%rd2043, [volume_d];
	add.s64 	%rd2044, %rd2043, %rd1985;
	st.u8 	[%rd2044+36893], %rs611;
	ld.global.u8 	%rs612, [%rd155+62];
	ld.global.u64 	%rd2045, [volume_d];
	add.s64 	%rd2046, %rd2045, %rd1985;
	st.u8 	[%rd2046+36894], %rs612;
	ld.global.u8 	%rs613, [%rd155+63];
	ld.global.u64 	%rd2047, [volume_d];
	add.s64 	%rd2048, %rd2047, %rd1985;
	st.u8 	[%rd2048+36895], %rs613;
	ld.global.u16 	%rs614, [sys_clock];
	setp.ne.s16 	%p358, %rs614, -1;
	@%p358 bra 	$L__BB0_405;
	mov.b32 	%r4031, 0;
	ld.global.u64 	%rd4784, [fcbs];
$L__BB0_380:
	mul.wide.u32 	%rd2049, %r4031, 32;
	add.s64 	%rd2050, %rd4784, %rd2049;
	ld.u8 	%rs615, [%rd2050+20];
	setp.ne.s16 	%p359, %rs615, 1;
	@%p359 bra 	$L__BB0_386;
	mov.b32 	%r4032, 0;
$L__BB0_382:
	add.s64 	%rd2052, %rd4784, %rd2049;
	add.s64 	%rd199, %rd2052, 20;
	ld.u8 	%rs616, [%rd2052+20];
	setp.ne.s16 	%p360, %rs616, 1;
	setp.eq.s32 	%p361, %r4031, %r4032;
	or.pred  	%p362, %p361, %p360;
	@%p362 bra 	$L__BB0_385;
	ld.u16 	%rs41, [%rd199+10];
	mul.wide.u32 	%rd2053, %r4032, 32;
	add.s64 	%rd2054, %rd4784, %rd2053;
	add.s64 	%rd200, %rd2054, 30;
	ld.u16 	%rs42, [%rd2054+30];
	setp.ge.u16 	%p363, %rs41, %rs42;
	@%p363 bra 	$L__BB0_385;
	ld.u32 	%r1609, [%rd199+-20];
	ld.u32 	%r1610, [%rd199+-16];
	ld.u32 	%r1611, [%rd199+-12];
	ld.u32 	%r1612, [%rd199+-8];
	ld.u32 	%r1613, [%rd199+-4];
	ld.u8 	%rs617, [%rd199+1];
	ld.u16 	%rs618, [%rd199+2];
	ld.u32 	%r1614, [%rd199+4];
	ld.u16 	%rs619, [%rd199+8];
	ld.u32 	%r1615, [%rd200+-30];
	ld.u32 	%r1616, [%rd200+-26];
	ld.u32 	%r1617, [%rd200+-22];
	ld.u32 	%r1618, [%rd200+-18];
	ld.u32 	%r1619, [%rd200+-14];
	ld.v2.u8 	{%rs620, %rs621}, [%rd200+-10];
	ld.u16 	%rs622, [%rd200+-8];
	ld.u32 	%r1620, [%rd200+-6];
	ld.u16 	%rs623, [%rd200+-2];
	st.u32 	[%rd199+-20], %r1615;
	st.u32 	[%rd199+-16], %r1616;
	st.u32 	[%rd199+-12], %r1617;
	st.u32 	[%rd199+-8], %r1618;
	st.u32 	[%rd199+-4], %r1619;
	st.v2.u8 	[%rd199], {%rs620, %rs621};
	st.u16 	[%rd199+2], %rs622;
	st.u32 	[%rd199+4], %r1620;
	mov.b32 	%r1621, {%rs623, %rs42};
	st.u32 	[%rd199+8], %r1621;
	ld.global.u64 	%rd2055, [fcbs];
	add.s64 	%rd2057, %rd2055, %rd2053;
	st.u32 	[%rd2057], %r1609;
	st.u32 	[%rd2057+4], %r1610;
	st.u32 	[%rd2057+8], %r1611;
	st.u32 	[%rd2057+12], %r1612;
	st.u32 	[%rd2057+16], %r1613;
	mov.b16 	%rs624, 1;
	st.v2.u8 	[%rd2057+20], {%rs624, %rs617};
	st.u16 	[%rd2057+22], %rs618;
	st.u32 	[%rd2057+24], %r1614;
	mov.b32 	%r1622, {%rs619, %rs41};
	st.u32 	[%rd2057+28], %r1622;
	ld.global.u64 	%rd4784, [fcbs];
$L__BB0_385:
	add.s32 	%r4032, %r4032, 1;
	setp.ne.s32 	%p364, %r4032, 1024;
	@%p364 bra 	$L__BB0_382;
$L__BB0_386:
	add.s32 	%r4031, %r4031, 1;
	setp.ne.s32 	%p365, %r4031, 1024;
	@%p365 bra 	$L__BB0_380;
	mov.b16 	%rs1698, 1;
	st.global.u16 	[sys_clock], %rs1698;
	mov.b32 	%r4033, 0;
$L__BB0_388:
	mul.wide.u32 	%rd2058, %r4033, 32;
	add.s64 	%rd2059, %rd4784, %rd2058;
	add.s64 	%rd207, %rd2059, 20;
	ld.u8 	%rs626, [%rd2059+20];
	setp.ne.s16 	%p366, %rs626, 0;
	@%p366 bra 	$L__BB0_390;
	st.u16 	[%rd207+10], %rs1698;
	ld.global.u16 	%rs627, [sys_clock];
	add.s16 	%rs1698, %rs627, 1;
	st.global.u16 	[sys_clock], %rs1698;
	ld.global.u64 	%rd4784, [fcbs];
$L__BB0_390:
	add.s64 	%rd2061, %rd4784, %rd2058;
	add.s64 	%rd210, %rd2061, 20;
	ld.u8 	%rs628, [%rd2061+52];
	setp.ne.s16 	%p367, %rs628, 0;
	@%p367 bra 	$L__BB0_392;
	st.u16 	[%rd210+42], %rs1698;
	ld.global.u16 	%rs629, [sys_clock];
	add.s16 	%rs1698, %rs629, 1;
	st.global.u16 	[sys_clock], %rs1698;
	ld.global.u64 	%rd4784, [fcbs];
$L__BB0_392:
	add.s64 	%rd2063, %rd4784, %rd2058;
	add.s64 	%rd213, %rd2063, 20;
	ld.u8 	%rs630, [%rd2063+84];
	setp.ne.s16 	%p368, %rs630, 0;
	@%p368 bra 	$L__BB0_394;
	st.u16 	[%rd213+74], %rs1698;
	ld.global.u16 	%rs631, [sys_clock];
	add.s16 	%rs1698, %rs631, 1;
	st.global.u16 	[sys_clock], %rs1698;
	ld.global.u64 	%rd4784, [fcbs];
$L__BB0_394:
	add.s64 	%rd2065, %rd4784, %rd2058;
	add.s64 	%rd216, %rd2065, 20;
	ld.u8 	%rs632, [%rd2065+116];
	setp.ne.s16 	%p369, %rs632, 0;
	@%p369 bra 	$L__BB0_396;
	st.u16 	[%rd216+106], %rs1698;
	ld.global.u16 	%rs633, [sys_clock];
	add.s16 	%rs1698, %rs633, 1;
	st.global.u16 	[sys_clock], %rs1698;
	ld.global.u64 	%rd4784, [fcbs];
$L__BB0_396:
	add.s64 	%rd2067, %rd4784, %rd2058;
	add.s64 	%rd219, %rd2067, 20;
	ld.u8 	%rs634, [%rd2067+148];
	setp.ne.s16 	%p370, %rs634, 0;
	@%p370 bra 	$L__BB0_398;
	st.u16 	[%rd219+138], %rs1698;
	ld.global.u16 	%rs635, [sys_clock];
	add.s16 	%rs1698, %rs635, 1;
	st.global.u16 	[sys_clock], %rs1698;
	ld.global.u64 	%rd4784, [fcbs];
$L__BB0_398:
	add.s64 	%rd2069, %rd4784, %rd2058;
	add.s64 	%rd222, %rd2069, 20;
	ld.u8 	%rs636, [%rd2069+180];
	setp.ne.s16 	%p371, %rs636, 0;
	@%p371 bra 	$L__BB0_400;
	st.u16 	[%rd222+170], %rs1698;
	ld.global.u16 	%rs637, [sys_clock];
	add.s16 	%rs1698, %rs637, 1;
	st.global.u16 	[sys_clock], %rs1698;
	ld.global.u64 	%rd4784, [fcbs];
$L__BB0_400:
	add.s64 	%rd2071, %rd4784, %rd2058;
	add.s64 	%rd225, %rd2071, 20;
	ld.u8 	%rs638, [%rd2071+212];
	setp.ne.s16 	%p372, %rs638, 0;
	@%p372 bra 	$L__BB0_402;
	st.u16 	[%rd225+202], %rs1698;
	ld.global.u16 	%rs639, [sys_clock];
	add.s16 	%rs1698, %rs639, 1;
	st.global.u16 	[sys_clock], %rs1698;
	ld.global.u64 	%rd4784, [fcbs];
$L__BB0_402:
	add.s64 	%rd2073, %rd4784, %rd2058;
	add.s64 	%rd228, %rd2073, 20;
	ld.u8 	%rs640, [%rd2073+244];
	setp.ne.s16 	%p373, %rs640, 0;
	@%p373 bra 	$L__BB0_404;
	st.u16 	[%rd228+234], %rs1698;
	ld.global.u16 	%rs641, [sys_clock];
	add.s16 	%rs1698, %rs641, 1;
	st.global.u16 	[sys_clock], %rs1698;
	ld.global.u64 	%rd4784, [fcbs];
$L__BB0_404:
	add.s32 	%r4033, %r4033, 8;
	setp.ne.s32 	%p374, %r4033, 1024;
	@%p374 bra 	$L__BB0_388;
$L__BB0_405:
	mov.b32 	%r4034, 0;
	ld.global.u64 	%rd231, [fcbs];
$L__BB0_406:
	mul.wide.u32 	%rd2087, %r4034, 32;
	add.s64 	%rd232, %rd231, %rd2087;
	ld.u8 	%rs643, [%rd232];
	setp.ne.s16 	%p375, %rs643, 116;
	@%p375 bra 	$L__BB0_413;
	ld.u8 	%rs644, [%rd232+1];
	setp.ne.s16 	%p376, %rs644, 46;
	@%p376 bra 	$L__BB0_413;
	ld.u8 	%rs645, [%rd232+2];
	setp.ne.s16 	%p377, %rs645, 116;
	@%p377 bra 	$L__BB0_413;
	ld.u8 	%rs646, [%rd232+3];
	setp.ne.s16 	%p378, %rs646, 120;
	@%p378 bra 	$L__BB0_413;
	ld.u8 	%rs647, [%rd232+4];
	setp.ne.s16 	%p379, %rs647, 116;
	@%p379 bra 	$L__BB0_413;
	ld.u8 	%rs648, [%rd232+5];
	setp.ne.s16 	%p380, %rs648, 0;
	@%p380 bra 	$L__BB0_413;
	ld.u8 	%rs649, [%rd232+20];
	setp.eq.s16 	%p381, %rs649, 1;
	mov.u32 	%r4035, %r4034;
	@%p381 bra 	$L__BB0_436;
$L__BB0_413:
	ld.u8 	%rs650, [%rd232+32];
	setp.ne.s16 	%p382, %rs650, 116;
	@%p382 bra 	$L__BB0_420;
	ld.u8 	%rs651, [%rd232+33];
	setp.ne.s16 	%p383, %rs651, 46;
	@%p383 bra 	$L__BB0_420;
	ld.u8 	%rs652, [%rd232+34];
	setp.ne.s16 	%p384, %rs652, 116;
	@%p384 bra 	$L__BB0_420;
	ld.u8 	%rs653, [%rd232+35];
	setp.ne.s16 	%p385, %rs653, 120;
	@%p385 bra 	$L__BB0_420;
	ld.u8 	%rs654, [%rd232+36];
	setp.ne.s16 	%p386, %rs654, 116;
	@%p386 bra 	$L__BB0_420;
	ld.u8 	%rs655, [%rd232+37];
	setp.ne.s16 	%p387, %rs655, 0;
	@%p387 bra 	$L__BB0_420;
	ld.u8 	%rs656, [%rd232+52];
	setp.eq.s16 	%p388, %rs656, 1;
	add.s32 	%r4035, %r4034, 1;
	@%p388 bra 	$L__BB0_436;
$L__BB0_420:
	ld.u8 	%rs657, [%rd232+64];
	setp.ne.s16 	%p389, %rs657, 116;
	@%p389 bra 	$L__BB0_427;
	ld.u8 	%rs658, [%rd232+65];
	setp.ne.s16 	%p390, %rs658, 46;
	@%p390 bra 	$L__BB0_427;
	ld.u8 	%rs659, [%rd232+66];
	setp.ne.s16 	%p391, %rs659, 116;
	@%p391 bra 	$L__BB0_427;
	ld.u8 	%rs660, [%rd232+67];
	setp.ne.s16 	%p392, %rs660, 120;
	@%p392 bra 	$L__BB0_427;
	ld.u8 	%rs661, [%rd232+68];
	setp.ne.s16 	%p393, %rs661, 116;
	@%p393 bra 	$L__BB0_427;
	ld.u8 	%rs662, [%rd232+69];
	setp.ne.s16 	%p394, %rs662, 0;
	@%p394 bra 	$L__BB0_427;
	ld.u8 	%rs663, [%rd232+84];
	setp.eq.s16 	%p395, %rs663, 1;
	add.s32 	%r4035, %r4034, 2;
	@%p395 bra 	$L__BB0_436;
$L__BB0_427:
	ld.u8 	%rs664, [%rd232+96];
	setp.ne.s16 	%p396, %rs664, 116;
	@%p396 bra 	$L__BB0_434;
	ld.u8 	%rs665, [%rd232+97];
	setp.ne.s16 	%p397, %rs665, 46;
	@%p397 bra 	$L__BB0_434;
	ld.u8 	%rs666, [%rd232+98];
	setp.ne.s16 	%p398, %rs666, 116;
	@%p398 bra 	$L__BB0_434;
	ld.u8 	%rs667, [%rd232+99];
	setp.ne.s16 	%p399, %rs667, 120;
	@%p399 bra 	$L__BB0_434;
	ld.u8 	%rs668, [%rd232+100];
	setp.ne.s16 	%p400, %rs668, 116;
	@%p400 bra 	$L__BB0_434;
	ld.u8 	%rs669, [%rd232+101];
	setp.ne.s16 	%p401, %rs669, 0;
	@%p401 bra 	$L__BB0_434;
	ld.u8 	%rs670, [%rd232+116];
	setp.eq.s16 	%p402, %rs670, 1;
	add.s32 	%r4035, %r4034, 3;
	@%p402 bra 	$L__BB0_436;
$L__BB0_434:
	add.s32 	%r4034, %r4034, 4;
	setp.ne.s32 	%p403, %r4034, 1024;
	@%p403 bra 	$L__BB0_406;
	mov.u64 	%rd2088, $str;
	cvta.global.u64 	%rd2089, %rd2088;
	{ // callseq 9, 0
	.param .b64 param0;
	st.param.b64 	[param0], %rd2089;
	.param .b64 param1;
	st.param.b64 	[param1], 0;
	.param .b32 retval0;
	call.uni (retval0), 
	vprintf, 
	(
	param0, 
	param1
	);
	ld.param.b32 	%r1634, [retval0];
	} // callseq 9
	add.u64 	%rd2090, %SP, 0;
	add.u64 	%rd2091, %SPL, 0;
	mov.b32 	%r1636, -1;
	st.local.u32 	[%rd2091], %r1636;
	mov.u64 	%rd2092, $str$1;
	cvta.global.u64 	%rd2093, %rd2092;
	{ // callseq 10, 0
	.param .b64 param0;
	st.param.b64 	[param0], %rd2093;
	.param .b64 param1;
	st.param.b64 	[param1], %rd2090;
	.param .b32 retval0;
	call.uni (retval0), 
	vprintf, 
	(
	param0, 
	param1
	);
	ld.param.b32 	%r1637, [retval0];
	} // callseq 10
	bra.uni 	$L__BB0_437;
$L__BB0_436:
	ld.param.u64 	%rd4736, [_Z8mykernelPhS__param_1];
	mul.wide.u32 	%rd2094, %r4035, 32;
	add.s64 	%rd2095, %rd231, %rd2094;
	mov.b16 	%rs671, 1;
	st.u8 	[%rd2095+21], %rs671;
	ld.global.u64 	%rd2096, [fcbs];
	add.s64 	%rd2097, %rd2096, %rd2094;
	ld.u16 	%r1639, [%rd2097+22];
	ld.global.u64 	%rd2098, [volume_d];
	mul.wide.u32 	%rd2099, %r1639, 32;
	add.s64 	%rd2100, %rd2098, %rd2099;
	ld.u8 	%rs672, [%rd2100+36864];
	cvta.to.global.u64 	%rd2101, %rd4736;
	st.global.u8 	[%rd2101], %rs672;
	ld.global.u64 	%rd2102, [volume_d];
	add.s64 	%rd2103, %rd2102, %rd2099;
	ld.u8 	%rs673, [%rd2103+36865];
	st.global.u8 	[%rd2101+1], %rs673;
	ld.global.u64 	%rd2104, [volume_d];
	add.s64 	%rd2105, %rd2104, %rd2099;
	ld.u8 	%rs674, [%rd2105+36866];
	st.global.u8 	[%rd2101+2], %rs674;
	ld.global.u64 	%rd2106, [volume_d];
	add.s64 	%rd2107, %rd2106, %rd2099;
	ld.u8 	%rs675, [%rd2107+36867];
	st.global.u8 	[%rd2101+3], %rs675;
	ld.global.u64 	%rd2108, [volume_d];
	add.s64 	%rd2109, %rd2108, %rd2099;
	ld.u8 	%rs676, [%rd2109+36868];
	st.global.u8 	[%rd2101+4], %rs676;
	ld.global.u64 	%rd2110, [volume_d];
	add.s64 	%rd2111, %rd2110, %rd2099;
	ld.u8 	%rs677, [%rd2111+36869];
	st.global.u8 	[%rd2101+5], %rs677;
	ld.global.u64 	%rd2112, [volume_d];
	add.s64 	%rd2113, %rd2112, %rd2099;
	ld.u8 	%rs678, [%rd2113+36870];
	st.global.u8 	[%rd2101+6], %rs678;
	ld.global.u64 	%rd2114, [volume_d];
	add.s64 	%rd2115, %rd2114, %rd2099;
	ld.u8 	%rs679, [%rd2115+36871];
	st.global.u8 	[%rd2101+7], %rs679;
	ld.global.u64 	%rd2116, [volume_d];
	add.s64 	%rd2117, %rd2116, %rd2099;
	ld.u8 	%rs680, [%rd2117+36872];
	st.global.u8 	[%rd2101+8], %rs680;
	ld.u8 	%rs681, [%rd2117+36873];
	st.global.u8 	[%rd2101+9], %rs681;
	ld.u8 	%rs682, [%rd2117+36874];
	st.global.u8 	[%rd2101+10], %rs682;
	ld.u8 	%rs683, [%rd2117+36875];
	st.global.u8 	[%rd2101+11], %rs683;
	ld.u8 	%rs684, [%rd2117+36876];
	st.global.u8 	[%rd2101+12], %rs684;
	ld.u8 	%rs685, [%rd2117+36877];
	st.global.u8 	[%rd2101+13], %rs685;
	ld.u8 	%rs686, [%rd2117+36878];
	st.global.u8 	[%rd2101+14], %rs686;
	ld.u8 	%rs687, [%rd2117+36879];
	st.global.u8 	[%rd2101+15], %rs687;
	ld.u8 	%rs688, [%rd2117+36880];
	st.global.u8 	[%rd2101+16], %rs688;
	ld.u8 	%rs689, [%rd2117+36881];
	st.global.u8 	[%rd2101+17], %rs689;
	ld.u8 	%rs690, [%rd2117+36882];
	st.global.u8 	[%rd2101+18], %rs690;
	ld.u8 	%rs691, [%rd2117+36883];
	st.global.u8 	[%rd2101+19], %rs691;
	ld.u8 	%rs692, [%rd2117+36884];
	st.global.u8 	[%rd2101+20], %rs692;
	ld.u8 	%rs693, [%rd2117+36885];
	st.global.u8 	[%rd2101+21], %rs693;
	ld.u8 	%rs694, [%rd2117+36886];
	st.global.u8 	[%rd2101+22], %rs694;
	ld.u8 	%rs695, [%rd2117+36887];
	st.global.u8 	[%rd2101+23], %rs695;
	ld.u8 	%rs696, [%rd2117+36888];
	st.global.u8 	[%rd2101+24], %rs696;
	ld.u8 	%rs697, [%rd2117+36889];
	st.global.u8 	[%rd2101+25], %rs697;
	ld.u8 	%rs698, [%rd2117+36890];
	st.global.u8 	[%rd2101+26], %rs698;
	ld.u8 	%rs699, [%rd2117+36891];
	st.global.u8 	[%rd2101+27], %rs699;
	ld.u8 	%rs700, [%rd2117+36892];
	st.global.u8 	[%rd2101+28], %rs700;
	ld.u8 	%rs701, [%rd2117+36893];
	st.global.u8 	[%rd2101+29], %rs701;
	ld.u8 	%rs702, [%rd2117+36894];
	st.global.u8 	[%rd2101+30], %rs702;
	ld.u8 	%rs703, [%rd2117+36895];
	st.global.u8 	[%rd2101+31], %rs703;
$L__BB0_437:
	mov.u64 	%rd2118, $str$5;
	cvta.global.u64 	%rd2119, %rd2118;
	{ // callseq 11, 0
	.param .b64 param0;
	st.param.b64 	[param0], %rd2119;
	.param .b64 param1;
	st.param.b64 	[param1], 0;
	.param .b32 retval0;
	call.uni (retval0), 
	vprintf, 
	(
	param0, 
	param1
	);
	ld.param.b32 	%r1641, [retval0];
	} // callseq 11
	mov.b32 	%r4036, 0;
	ld.global.u64 	%rd4802, [fcbs];
$L__BB0_438:
	mul.wide.u32 	%rd2120, %r4036, 32;
	add.s64 	%rd2121, %rd4802, %rd2120;
	ld.u8 	%rs704, [%rd2121+20];
	setp.ne.s16 	%p404, %rs704, 1;
	@%p404 bra 	$L__BB0_444;
	mov.b32 	%r4037, 0;
$L__BB0_440:
	mul.wide.u32 	%rd2122, %r4037, 32;
	add.s64 	%rd2123, %rd4802, %rd2122;
	add.s64 	%rd238, %rd2123, 20;
	ld.u8 	%rs705, [%rd2123+20];
	setp.ne.s16 	%p405, %rs705, 1;
	setp.eq.s32 	%p406, %r4036, %r4037;
	or.pred  	%p407, %p406, %p405;
	@%p407 bra 	$L__BB0_443;
	add.s64 	%rd2125, %rd4802, %rd2120;
	add.s64 	%rd239, %rd2125, 30;
	ld.u16 	%rs60, [%rd2125+30];
	ld.u16 	%rs61, [%rd238+10];
	setp.le.u16 	%p408, %rs60, %rs61;
	@%p408 bra 	$L__BB0_443;
	ld.u32 	%r1644, [%rd239+-30];
	ld.u32 	%r1645, [%rd239+-26];
	ld.u32 	%r1646, [%rd239+-22];
	ld.u32 	%r1647, [%rd239+-18];
	ld.u32 	%r1648, [%rd239+-14];
	ld.v2.u8 	{%rs706, %rs707}, [%rd239+-10];
	ld.u16 	%rs708, [%rd239+-8];
	ld.u32 	%r1649, [%rd239+-6];
	ld.u16 	%rs709, [%rd239+-2];
	ld.u32 	%r1650, [%rd238+-20];
	ld.u32 	%r1651, [%rd238+-16];
	ld.u32 	%r1652, [%rd238+-12];
	ld.u32 	%r1653, [%rd238+-8];
	ld.u32 	%r1654, [%rd238+-4];
	ld.u8 	%rs710, [%rd238+1];
	ld.u16 	%rs711, [%rd238+2];
	ld.u32 	%r1655, [%rd238+4];
	ld.u16 	%rs712, [%rd238+8];
	st.u32 	[%rd239+-30], %r1650;
	st.u32 	[%rd239+-26], %r1651;
	st.u32 	[%rd239+-22], %r1652;
	st.u32 	[%rd239+-18], %r1653;
	st.u32 	[%rd239+-14], %r1654;
	mov.b16 	%rs713, 1;
	st.v2.u8 	[%rd239+-10], {%rs713, %rs710};
	st.u16 	[%rd239+-8], %rs711;
	st.u32 	[%rd239+-6], %r1655;
	mov.b32 	%r1656, {%rs712, %rs61};
	st.u32 	[%rd239+-2], %r1656;
	ld.global.u64 	%rd2126, [fcbs];
	add.s64 	%rd2128, %rd2126, %rd2122;
	st.u32 	[%rd2128], %r1644;
	st.u32 	[%rd2128+4], %r1645;
	st.u32 	[%rd2128+8], %r1646;
	st.u32 	[%rd2128+12], %r1647;
	st.u32 	[%rd2128+16], %r1648;
	st.v2.u8 	[%rd2128+20], {%rs706, %rs707};
	st.u16 	[%rd2128+22], %rs708;
	st.u32 	[%rd2128+24], %r1649;
	mov.b32 	%r1657, {%rs709, %rs60};
	st.u32 	[%rd2128+28], %r1657;
	ld.global.u64 	%rd4802, [fcbs];
$L__BB0_443:
	add.s32 	%r4037, %r4037, 1;
	setp.ne.s32 	%p409, %r4037, 1024;
	@%p409 bra 	$L__BB0_440;
$L__BB0_444:
	add.s32 	%r4036, %r4036, 1;
	setp.ne.s32 	%p410, %r4036, 1024;
	@%p410 bra 	$L__BB0_438;
	mov.b32 	%r4038, 0;
	add.u64 	%rd2129, %SP, 16;
$L__BB0_446:
	cvta.to.local.u64 	%rd246, %rd2129;
	mul.wide.u32 	%rd2130, %r4038, 32;
	add.s64 	%rd247, %rd4802, %rd2130;
	ld.u8 	%rs714, [%rd247];
	setp.eq.s16 	%p411, %rs714, 0;
	@%p411 bra 	$L__BB0_449;
	ld.u8 	%rs715, [%rd247+20];
	setp.ne.s16 	%p412, %rs715, 1;
	@%p412 bra 	$L__BB0_449;
	ld.u16 	%r1659, [%rd247+30];
	st.local.u64 	[%rd246], %rd247;
	st.local.u32 	[%rd246+8], %r1659;
	mov.u64 	%rd2131, $str$9;
	cvta.global.u64 	%rd2132, %rd2131;
	{ // callseq 12, 0
	.param .b64 param0;
	st.param.b64 	[param0], %rd2132;
	.param .b64 param1;
	st.param.b64 	[param1], %rd2129;
	.param .b32 retval0;
	call.uni (retval0), 
	vprintf, 
	(
	param0, 
	param1
	);
	ld.param.b32 	%r1660, [retval0];
	} // callseq 12
	ld.global.u64 	%rd4802, [fcbs];
$L__BB0_449:
	add.s64 	%rd250, %rd4802, %rd2130;
	add.s64 	%rd251, %rd250, 32;
	ld.u8 	%rs716, [%rd250+32];
	setp.eq.s16 	%p413, %rs716, 0;
	@%p413 bra 	$L__BB0_452;
	ld.u8 	%rs717, [%rd250+52];
	setp.ne.s16 	%p414, %rs717, 1;
	@%p414 bra 	$L__BB0_452;
	ld.u16 	%r1662, [%rd250+62];
	st.local.u64 	[%rd246], %rd251;
	st.local.u32 	[%rd246+8], %r1662;
	mov.u64 	%rd2135, $str$9;
	cvta.global.u64 	%rd2136, %rd2135;
	{ // callseq 13, 0
	.param .b64 param0;
	st.param.b64 	[param0], %rd2136;
	.param .b64 param1;
	st.param.b64 	[param1], %rd2129;
	.param .b32 retval0;
	call.uni (retval0), 
	vprintf, 
	(
	param0, 
	param1
	);
	ld.param.b32 	%r1663, [retval0];
	} // callseq 13
	ld.global.u64 	%rd4802, [fcbs];
$L__BB0_452:
	add.s64 	%rd254, %rd4802, %rd2130;
	add.s64 	%rd255, %rd254, 64;
	ld.u8 	%rs718, [%rd254+64];
	setp.eq.s16 	%p415, %rs718, 0;
	@%p415 bra 	$L__BB0_455;
	ld.u8 	%rs719, [%rd254+84];
	setp.ne.s16 	%p416, %rs719, 1;
	@%p416 bra 	$L__BB0_455;
	ld.u16 	%r1665, [%rd254+94];
	st.local.u64 	[%rd246], %rd255;
	st.local.u32 	[%rd246+8], %r1665;
	mov.u64 	%rd2139, $str$9;
	cvta.global.u64 	%rd2140, %rd2139;
	{ // callseq 14, 0
	.param .b64 param0;
	st.param.b64 	[param0], %rd2140;
	.param .b64 param1;
	st.param.b64 	[param1], %rd2129;
	.param .b32 retval0;
	call.uni (retval0), 
	vprintf, 
	(
	param0, 
	param1
	);
	ld.param.b32 	%r1666, [retval0];
	} // callseq 14
	ld.global.u64 	%rd4802, [fcbs];
$L__BB0_455:
	add.s64 	%rd258, %rd4802, %rd2130;
	add.s64 	%rd259, %rd258, 96;
	ld.u8 	%rs720, [%rd258+96];
	setp.eq.s16 	%p417, %rs720, 0;
	@%p417 bra 	$L__BB0_458;
	ld.u8 	%rs721, [%rd258+116];
	setp.ne.s16 	%p418, %rs721, 1;
	@%p418 bra 	$L__BB0_458;
	ld.u16 	%r1668, [%rd258+126];
	st.local.u64 	[%rd246], %rd259;
	st.local.u32 	[%rd246+8], %r1668;
	mov.u64 	%rd2143, $str$9;
	cvta.global.u64 	%rd2144, %rd2143;
	{ // callseq 15, 0
	.param .b64 param0;
	st.param.b64 	[param0], %rd2144;
	.param .b64 param1;
	st.param.b64 	[param1], %rd2129;
	.param .b32 retval0;
	call.uni (retval0), 
	vprintf, 
	(
	param0, 
	param1
	);
	ld.param.b32 	%r1669, [retval0];
	} // callseq 15
	ld.global.u64 	%rd4802, [fcbs];
$L__BB0_458:
	add.s64 	%rd262, %rd4802, %rd2130;
	add.s64 	%rd263, %rd262, 128;
	ld.u8 	%rs722, [%rd262+128];
	setp.eq.s16 	%p419, %rs722, 0;
	@%p419 bra 	$L__BB0_461;
	ld.u8 	%rs723, [%rd262+148];
	setp.ne.s16 	%p420, %rs723, 1;
	@%p420 bra 	$L__BB0_461;
	ld.u16 	%r1671, [%rd262+158];
	st.local.u64 	[%rd246], %rd263;
	st.local.u32 	[%rd246+8], %r1671;
	mov.u64 	%rd2147, $str$9;
	cvta.global.u64 	%rd2148, %rd2147;
	{ // callseq 16, 0
	.param .b64 param0;
	st.param.b64 	[param0], %rd2148;
	.param .b64 param1;
	st.param.b64 	[param1], %rd2129;
	.param .b32 retval0;
	call.uni (retval0), 
	vprintf, 
	(
	param0, 
	param1
	);
	ld.param.b32 	%r1672, [retval0];
	} // callseq 16
	ld.global.u64 	%rd4802, [fcbs];
$L__BB0_461:
	add.s64 	%rd266, %rd4802, %rd2130;
	add.s64 	%rd267, %rd266, 160;
	ld.u8 	%rs724, [%rd266+160];
	setp.eq.s16 	%p421, %rs724, 0;
	@%p421 bra 	$L__BB0_464;
	ld.u8 	%rs725, [%rd266+180];
	setp.ne.s16 	%p422, %rs725, 1;
	@%p422 bra 	$L__BB0_464;
	ld.u16 	%r1674, [%rd266+190];
	st.local.u64 	[%rd246], %rd267;
	st.local.u32 	[%rd246+8], %r1674;
	mov.u64 	%rd2151, $str$9;
	cvta.global.u64 	%rd2152, %rd2151;
	{ // callseq 17, 0
	.param .b64 param0;
	st.param.b64 	[param0], %rd2152;
	.param .b64 param1;
	st.param.b64 	[param1], %rd2129;
	.param .b32 retval0;
	call.uni (retval0), 
	vprintf, 
	(
	param0, 
	param1
	);
	ld.param.b32 	%r1675, [retval0];
	} // callseq 17
	ld.global.u64 	%rd4802, [fcbs];
$L__BB0_464:
	add.s64 	%rd270, %rd4802, %rd2130;
	add.s64 	%rd271, %rd270, 192;
	ld.u8 	%rs726, [%rd270+192];
	setp.eq.s16 	%p423, %rs726, 0;
	@%p423 bra 	$L__BB0_467;
	ld.u8 	%rs727, [%rd270+212];
	setp.ne.s16 	%p424, %rs727, 1;
	@%p424 bra 	$L__BB0_467;
	ld.u16 	%r1677, [%rd270+222];
	st.local.u64 	[%rd246], %rd271;
	st.local.u32 	[%rd246+8], %r1677;
	mov.u64 	%rd2155, $str$9;
	cvta.global.u64 	%rd2156, %rd2155;
	{ // callseq 18, 0
	.param .b64 param0;
	st.param.b64 	[param0], %rd2156;
	.param .b64 param1;
	st.param.b64 	[param1], %rd2129;
	.param .b32 retval0;
	call.uni (retval0), 
	vprintf, 
	(
	param0, 
	param1
	);
	ld.param.b32 	%r1678, [retval0];
	} // callseq 18
	ld.global.u64 	%rd4802, [fcbs];
$L__BB0_467:
	add.s64 	%rd274, %rd4802, %rd2130;
	add.s64 	%rd275, %rd274, 224;
	ld.u8 	%rs728, [%rd274+224];
	setp.eq.s16 	%p425, %rs728, 0;
	@%p425 bra 	$L__BB0_470;
	ld.u8 	%rs729, [%rd274+244];
	setp.ne.s16 	%p426, %rs729, 1;
	@%p426 bra 	$L__BB0_470;
	ld.u16 	%r1680, [%rd274+254];
	st.local.u64 	[%rd246], %rd275;
	st.local.u32 	[%rd246+8], %r1680;
	mov.u64 	%rd2159, $str$9;
	cvta.global.u64 	%rd2160, %rd2159;
	{ // callseq 19, 0
	.param .b64 param0;
	st.param.b64 	[param0], %rd2160;
	.param .b64 param1;
	st.param.b64 	[param1], %rd2129;
	.param .b32 retval0;
	call.uni (retval0), 
	vprintf, 
	(
	param0, 
	param1
	);
	ld.param.b32 	%r1681, [retval0];
	} // callseq 19
	ld.global.u64 	%rd4802, [fcbs];
$L__BB0_470:
	add.s32 	%r4038, %r4038, 8;
	setp.ne.s32 	%p427, %r4038, 1024;
	@%p427 bra 	$L__BB0_446;
	mov.u64 	%rd2162, $str$6;
	cvta.global.u64 	%rd2163, %rd2162;
	{ // callseq 20, 0
	.param .b64 param0;
	st.param.b64 	[param0], %rd2163;
	.param .b64 param1;
	st.param.b64 	[param1], 0;
	.param .b32 retval0;
	call.uni (retval0), 
	vprintf, 
	(
	param0, 
	param1
	);
	ld.param.b32 	%r1684, [retval0];
	} // callseq 20
	mov.b32 	%r4039, 0;
$L__BB0_472:
	ld.global.u64 	%rd2164, [fcbs];
	mul.wide.u32 	%rd2165, %r4039, 32;
	add.s64 	%rd2166, %rd2164, %rd2165;
	ld.u8 	%rs730, [%rd2166+20];
	setp.ne.s16 	%p428, %rs730, 1;
	@%p428 bra 	$L__BB0_481;
	mov.b32 	%r4040, 0;
$L__BB0_474:
	ld.global.u64 	%rd278, [fcbs];
	mul.wide.u32 	%rd2167, %r4040, 32;
	add.s64 	%rd2168, %rd278, %rd2167;
	add.s64 	%rd279, %rd2168, 20;
	ld.u8 	%rs731, [%rd2168+20];
	setp.ne.s16 	%p429, %rs731, 1;
	setp.eq.s32 	%p430, %r4039, %r4040;
	or.pred  	%p431, %p430, %p429;
	@%p431 bra 	$L__BB0_480;
	add.s64 	%rd2170, %rd278, %rd2165;
	add.s64 	%rd280, %rd2170, 24;
	ld.u32 	%r292, [%rd2170+24];
	ld.u32 	%r293, [%rd279+4];
	setp.le.u32 	%p432, %r292, %r293;
	@%p432 bra 	$L__BB0_477;
	ld.u32 	%r1699, [%rd280+-24];
	ld.u32 	%r1700, [%rd280+-20];
	ld.u32 	%r1701, [%rd280+-16];
	ld.u32 	%r1702, [%rd280+-12];
	ld.u32 	%r1703, [%rd280+-8];
	ld.v2.u8 	{%rs740, %rs741}, [%rd280+-4];
	ld.u16 	%rs742, [%rd280+-2];
	ld.u32 	%r1704, [%rd280+4];
	ld.u32 	%r1705, [%rd279+-20];
	ld.u32 	%r1706, [%rd279+-16];
	ld.u32 	%r1707, [%rd279+-12];
	ld.u32 	%r1708, [%rd279+-8];
	ld.u32 	%r1709, [%rd279+-4];
	ld.u8 	%rs743, [%rd279+1];
	ld.u16 	%rs744, [%rd279+2];
	ld.u32 	%r1710, [%rd279+8];
	st.u32 	[%rd280+-24], %r1705;
	st.u32 	[%rd280+-20], %r1706;
	st.u32 	[%rd280+-16], %r1707;
	st.u32 	[%rd280+-12], %r1708;
	st.u32 	[%rd280+-8], %r1709;
	mov.b16 	%rs745, 1;
	st.v2.u8 	[%rd280+-4], {%rs745, %rs743};
	st.u16 	[%rd280+-2], %rs744;
	st.u32 	[%rd280], %r293;
	st.u32 	[%rd280+4], %r1710;
	ld.global.u64 	%rd2174, [fcbs];
	add.s64 	%rd2176, %rd2174, %rd2167;
	st.u32 	[%rd2176], %r1699;
	st.u32 	[%rd2176+4], %r1700;
	st.u32 	[%rd2176+8], %r1701;
	st.u32 	[%rd2176+12], %r1702;
	st.u32 	[%rd2176+16], %r1703;
	st.v2.u8 	[%rd2176+20], {%rs740, %rs741};
	st.u16 	[%rd2176+22], %rs742;
	st.u32 	[%rd2176+24], %r292;
	st.u32 	[%rd2176+28], %r1704;
	bra.uni 	$L__BB0_480;
$L__BB0_477:
	setp.ne.s32 	%p433, %r292, %r293;
	@%p433 bra 	$L__BB0_480;
	ld.u16 	%rs62, [%rd280+4];
	ld.u16 	%rs63, [%rd279+8];
	setp.ge.u16 	%p434, %rs62, %rs63;
	@%p434 bra 	$L__BB0_480;
	ld.u32 	%r1687, [%rd280+-24];
	ld.u32 	%r1688, [%rd280+-20];
	ld.u32 	%r1689, [%rd280+-16];
	ld.u32 	%r1690, [%rd280+-12];
	ld.u32 	%r1691, [%rd280+-8];
	ld.v2.u8 	{%rs732, %rs733}, [%rd280+-4];
	ld.u16 	%rs734, [%rd280+-2];
	ld.u16 	%rs735, [%rd280+6];
	ld.u32 	%r1692, [%rd279+-20];
	ld.u32 	%r1693, [%rd279+-16];
	ld.u32 	%r1694, [%rd279+-12];
	ld.u32 	%r1695, [%rd279+-8];
	ld.u32 	%r1696, [%rd279+-4];
	ld.u8 	%rs736, [%rd279+1];
	ld.u16 	%rs737, [%rd279+2];
	ld.u16 	%rs738, [%rd279+10];
	st.u32 	[%rd280+-24], %r1692;
	st.u32 	[%rd280+-20], %r1693;
	st.u32 	[%rd280+-16], %r1694;
	st.u32 	[%rd280+-12], %r1695;
	st.u32 	[%rd280+-8], %r1696;
	mov.b16 	%rs739, 1;
	st.v2.u8 	[%rd280+-4], {%rs739, %rs736};
	st.u16 	[%rd280+-2], %rs737;
	st.u32 	[%rd280], %r292;
	mov.b32 	%r1697, {%rs63, %rs738};
	st.u32 	[%rd280+4], %r1697;
	ld.global.u64 	%rd2171, [fcbs];
	add.s64 	%rd2173, %rd2171, %rd2167;
	st.u32 	[%rd2173], %r1687;
	st.u32 	[%rd2173+4], %r1688;
	st.u32 	[%rd2173+8], %r1689;
	st.u32 	[%rd2173+12], %r1690;
	st.u32 	[%rd2173+16], %r1691;
	st.v2.u8 	[%rd2173+20], {%rs732, %rs733};
	st.u16 	[%rd2173+22], %rs734;
	st.u32 	[%rd2173+24], %r292;
	mov.b32 	%r1698, {%rs62, %rs735};
	st.u32 	[%rd2173+28], %r1698;
$L__BB0_480:
	add.s32 	%r4040, %r4040, 1;
	setp.ne.s32 	%p435, %r4040, 1024;
	@%p435 bra 	$L__BB0_474;
$L__BB0_481:
	add.s32 	%r4039, %r4039, 1;
	setp.ne.s32 	%p436, %r4039, 1024;
	@%p436 bra 	$L__BB0_472;
	mov.b32 	%r4041, 0;
	ld.global.u64 	%rd4811, [fcbs];
$L__BB0_483:
	cvta.to.local.u64 	%rd283, %rd2129;
	mul.wide.u32 	%rd2178, %r4041, 32;
	add.s64 	%rd284, %rd4811, %rd2178;
	ld.u8 	%rs746, [%rd284];
	setp.eq.s16 	%p437, %rs746, 0;
	@%p437 bra 	$L__BB0_486;
	ld.u8 	%rs747, [%rd284+20];
	setp.ne.s16 	%p438, %rs747, 1;
	@%p438 bra 	$L__BB0_486;
	ld.u32 	%r1712, [%rd284+24];
	st.local.u64 	[%rd283], %rd284;
	st.local.u32 	[%rd283+8], %r1712;
	mov.u64 	%rd2179, $str$8;
	cvta.global.u64 	%rd2180, %rd2179;
	{ // callseq 21, 0
	.param .b64 param0;
	st.param.b64 	[param0], %rd2180;
	.param .b64 param1;
	st.param.b64 	[param1], %rd2129;
	.param .b32 retval0;
	call.uni (retval0), 
	vprintf, 
	(
	param0, 
	param1
	);
	ld.param.b32 	%r1713, [retval0];
	} // callseq 21
	ld.global.u64 	%rd4811, [fcbs];
$L__BB0_486:
	add.s64 	%rd287, %rd4811, %rd2178;
	add.s64 	%rd288, %rd287, 32;
	ld.u8 	%rs748, [%rd287+32];
	setp.eq.s16 	%p439, %rs748, 0;
	@%p439 bra 	$L__BB0_489;
	ld.u8 	%rs749, [%rd287+52];
	setp.ne.s16 	%p440, %rs749, 1;
	@%p440 bra 	$L__BB0_489;
	ld.u32 	%r1715, [%rd287+56];
	st.local.u64 	[%rd283], %rd288;
	st.local.u32 	[%rd283+8], %r1715;
	mov.u64 	%rd2183, $str$8;
	cvta.global.u64 	%rd2184, %rd2183;
	{ // callseq 22, 0
	.param .b64 param0;
	st.param.b64 	[param0], %rd2184;
	.param .b64 param1;
	st.param.b64 	[param1], %rd2129;
	.param .b32 retval0;
	call.uni (retval0), 
	vprintf, 
	(
	param0, 
	param1
	);
	ld.param.b32 	%r1716, [retval0];
	} // callseq 22
	ld.global.u64 	%rd4811, [fcbs];
$L__BB0_489:
	add.s64 	%rd291, %rd4811, %rd2178;
	add.s64 	%rd292, %rd291, 64;
	ld.u8 	%rs750, [%rd291+64];
	setp.eq.s16 	%p441, %rs750, 0;
	@%p441 bra 	$L__BB0_492;
	ld.u8 	%rs751, [%rd291+84];
	setp.ne.s16 	%p442, %rs751, 1;
	@%p442 bra 	$L__BB0_492;
	ld.u32 	%r1718, [%rd291+88];
	st.local.u64 	[%rd283], %rd292;
	st.local.u32 	[%rd283+8], %r1718;
	mov.u64 	%rd2187, $str$8;
	cvta.global.u64 	%rd2188, %rd2187;
	{ // callseq 23, 0
	.param .b64 param0;
	st.param.b64 	[param0], %rd2188;
	.param .b64 param1;
	st.param.b64 	[param1], %rd2129;
	.param .b32 retval0;
	call.uni (retval0), 
	vprintf, 
	(
	param0, 
	param1
	);
	ld.param.b32 	%r1719, [retval0];
	} // callseq 23
	ld.global.u64 	%rd4811, [fcbs];
$L__BB0_492:
	add.s64 	%rd295, %rd4811, %rd2178;
	add.s64 	%rd296, %rd295, 96;
	ld.u8 	%rs752, [%rd295+96];
	setp.eq.s16 	%p443, %rs752, 0;
	@%p443 bra 	$L__BB0_495;
	ld.u8 	%rs753, [%rd295+116];
	setp.ne.s16 	%p444, %rs753, 1;
	@%p444 bra 	$L__BB0_495;
	ld.u32 	%r1721, [%rd295+120];
	st.local.u64 	[%rd283], %rd296;
	st.local.u32 	[%rd283+8], %r1721;
	mov.u64 	%rd2191, $str$8;
	cvta.global.u64 	%rd2192, %rd2191;
	{ // callseq 24, 0
	.param .b64 param0;
	st.param.b64 	[param0], %rd2192;
	.param .b64 param1;
	st.param.b64 	[param1], %rd2129;
	.param .b32 retval0;
	call.uni (retval0), 
	vprintf, 
	(
	param0, 
	param1
	);
	ld.param.b32 	%r1722, [retval0];
	} // callseq 24
	ld.global.u64 	%rd4811, [fcbs];
$L__BB0_495:
	add.s64 	%rd299, %rd4811, %rd2178;
	add.s64 	%rd300, %rd299, 128;
	ld.u8 	%rs754, [%rd299+128];
	setp.eq.s16 	%p445, %rs754, 0;
	@%p445 bra 	$L__BB0_498;
	ld.u8 	%rs755, [%rd299+148];
	setp.ne.s16 	%p446, %rs755, 1;
	@%p446 bra 	$L__BB0_498;
	ld.u32 	%r1724, [%rd299+152];
	st.local.u64 	[%rd283], %rd300;
	st.local.u32 	[%rd283+8], %r1724;
	mov.u64 	%rd2195, $str$8;
	cvta.global.u64 	%rd2196, %rd2195;
	{ // callseq 25, 0
	.param .b64 param0;
	st.param.b64 	[param0], %rd2196;
	.param .b64 param1;
	st.param.b64 	[param1], %rd2129;
	.param .b32 retval0;
	call.uni (retval0), 
	vprintf, 
	(
	param0, 
	param1
	);
	ld.param.b32 	%r1725, [retval0];
	} // callseq 25
	ld.global.u64 	%rd4811, [fcbs];
$L__BB0_498:
	add.s64 	%rd303, %rd4811, %rd2178;
	add.s64 	%rd304, %rd303, 160;
	ld.u8 	%rs756, [%rd303+160];
	setp.eq.s16 	%p447, %rs756, 0;
	@%p447 bra 	$L__BB0_501;
	ld.u8 	%rs757, [%rd303+180];
	setp.ne.s16 	%p448, %rs757, 1;
	@%p448 bra 	$L__BB0_501;
	ld.u32 	%r1727, [%rd303+184];
	st.local.u64 	[%rd283], %rd304;
	st.local.u32 	[%rd283+8], %r1727;
	mov.u64 	%rd2199, $str$8;
	cvta.global.u64 	%rd2200, %rd2199;
	{ // callseq 26, 0
	.param .b64 param0;
	st.param.b64 	[param0], %rd2200;
	.param .b64 param1;
	st.param.b64 	[param1], %rd2129;
	.param .b32 retval0;
	call.uni (retval0), 
	vprintf, 
	(
	param0, 
	param1
	);
	ld.param.b32 	%r1728, [retval0];
	} // callseq 26
	ld.global.u64 	%rd4811, [fcbs];
$L__BB0_501:
	add.s64 	%rd307, %rd4811, %rd2178;
	add.s64 	%rd308, %rd307, 192;
	ld.u8 	%rs758, [%rd307+192];
	setp.eq.s16 	%p449, %rs758, 0;
	@%p449 bra 	$L__BB0_504;
	ld.u8 	%rs759, [%rd307+212];
	setp.ne.s16 	%p450, %rs759, 1;
	@%p450 bra 	$L__BB0_504;
	ld.u32 	%r1730, [%rd307+216];
	st.local.u64 	[%rd283], %rd308;
	st.local.u32 	[%rd283+8], %r1730;
	mov.u64 	%rd2203, $str$8;
	cvta.global.u64 	%rd2204, %rd2203;
	{ // callseq 27, 0
	.param .b64 param0;
	st.param.b64 	[param0], %rd2204;
	.param .b64 param1;
	st.param.b64 	[param1], %rd2129;
	.param .b32 retval0;
	call.uni (retval0), 
	vprintf, 
	(
	param0, 
	param1
	);
	ld.param.b32 	%r1731, [retval0];
	} // callseq 27
	ld.global.u64 	%rd4811, [fcbs];
$L__BB0_504:
	add.s64 	%rd311, %rd4811, %rd2178;
	add.s64 	%rd312, %rd311, 224;
	ld.u8 	%rs760, [%rd311+224];
	setp.eq.s16 	%p451, %rs760, 0;
	@%p451 bra 	$L__BB0_507;
	ld.u8 	%rs761, [%rd311+244];
	setp.ne.s16 	%p452, %rs761, 1;
	@%p452 bra 	$L__BB0_507;
	ld.u32 	%r1733, [%rd311+248];
	st.local.u64 	[%rd283], %rd312;
	st.local.u32 	[%rd283+8], %r1733;
	mov.u64 	%rd2207, $str$8;
	cvta.global.u64 	%rd2208, %rd2207;
	{ // callseq 28, 0
	.param .b64 param0;
	st.param.b64 	[param0], %rd2208;
	.param .b64 param1;
	st.param.b64 	[param1], %rd2129;
	.param .b32 retval0;
	call.uni (retval0), 
	vprintf, 
	(
	param0, 
	param1
	);
	ld.param.b32 	%r1734, [retval0];
	} // callseq 28
	ld.global.u64 	%rd4811, [fcbs];
$L__BB0_507:
	add.s32 	%r4041, %r4041, 8;
	setp.ne.s32 	%p453, %r4041, 1024;
	@%p453 bra 	$L__BB0_483;
	mov.b32 	%r4042, 0;
	add.u64 	%rd2210, %SP, 0;
$L__BB0_509:
	cvta.to.local.u64 	%rd315, %rd2210;
	mul.wide.u32 	%rd2211, %r4042, 32;
	add.s64 	%rd316, %rd4811, %rd2211;
	ld.u8 	%rs762, [%rd316];
	setp.ne.s16 	%p454, %rs762, 98;
	@%p454 bra 	$L__BB0_516;
	ld.u8 	%rs763, [%rd316+1];
	setp.ne.s16 	%p455, %rs763, 46;
	@%p455 bra 	$L__BB0_516;
	ld.u8 	%rs764, [%rd316+2];
	setp.ne.s16 	%p456, %rs764, 116;
	@%p456 bra 	$L__BB0_516;
	ld.u8 	%rs765, [%rd316+3];
	setp.ne.s16 	%p457, %rs765, 120;
	@%p457 bra 	$L__BB0_516;
	ld.u8 	%rs766, [%rd316+4];
	setp.ne.s16 	%p458, %rs766, 116;
	@%p458 bra 	$L__BB0_516;
	ld.u8 	%rs767, [%rd316+5];
	setp.ne.s16 	%p459, %rs767, 0;
	@%p459 bra 	$L__BB0_516;
	ld.u8 	%rs768, [%rd316+20];
	setp.eq.s16 	%p460, %rs768, 1;
	mov.u32 	%r4045, %r4042;
	@%p460 bra 	$L__BB0_574;
$L__BB0_516:
	ld.u8 	%rs769, [%rd316+32];
	setp.ne.s16 	%p461, %rs769, 98;
	@%p461 bra 	$L__BB0_523;
	ld.u8 	%rs770, [%rd316+33];
	setp.ne.s16 	%p462, %rs770, 46;
	@%p462 bra 	$L__BB0_523;
	ld.u8 	%rs771, [%rd316+34];
	setp.ne.s16 	%p463, %rs771, 116;
	@%p463 bra 	$L__BB0_523;
	ld.u8 	%rs772, [%rd316+35];
	setp.ne.s16 	%p464, %rs772, 120;
	@%p464 bra 	$L__BB0_523;
	ld.u8 	%rs773, [%rd316+36];
	setp.ne.s16 	%p465, %rs773, 116;
	@%p465 bra 	$L__BB0_523;
	ld.u8 	%rs774, [%rd316+37];
	setp.ne.s16 	%p466, %rs774, 0;
	@%p466 bra 	$L__BB0_523;
	ld.u8 	%rs775, [%rd316+52];
	setp.eq.s16 	%p467, %rs775, 1;
	add.s32 	%r4045, %r4042, 1;
	@%p467 bra 	$L__BB0_574;
$L__BB0_523:
	ld.u8 	%rs776, [%rd316+64];
	setp.ne.s16 	%p468, %rs776, 98;
	@%p468 bra 	$L__BB0_530;
	ld.u8 	%rs777, [%rd316+65];
	setp.ne.s16 	%p469, %rs777, 46;
	@%p469 bra 	$L__BB0_530;
	ld.u8 	%rs778, [%rd316+66];
	setp.ne.s16 	%p470, %rs778, 116;
	@%p470 bra 	$L__BB0_530;
	ld.u8 	%rs779, [%rd316+67];
	setp.ne.s16 	%p471, %rs779, 120;
	@%p471 bra 	$L__BB0_530;
	ld.u8 	%rs780, [%rd316+68];
	setp.ne.s16 	%p472, %rs780, 116;
	@%p472 bra 	$L__BB0_530;
	ld.u8 	%rs781, [%rd316+69];
	setp.ne.s16 	%p473, %rs781, 0;
	@%p473 bra 	$L__BB0_530;
	ld.u8 	%rs782, [%rd316+84];
	setp.eq.s16 	%p474, %rs782, 1;
	add.s32 	%r4045, %r4042, 2;
	@%p474 bra 	$L__BB0_574;
$L__BB0_530:
	ld.u8 	%rs783, [%rd316+96];
	setp.ne.s16 	%p475, %rs783, 98;
	@%p475 bra 	$L__BB0_537;
	ld.u8 	%rs784, [%rd316+97];
	setp.ne.s16 	%p476, %rs784, 46;
	@%p476 bra 	$L__BB0_537;
	ld.u8 	%rs785, [%rd316+98];
	setp.ne.s16 	%p477, %rs785, 116;
	@%p477 bra 	$L__BB0_537;
	ld.u8 	%rs786, [%rd316+99];
	setp.ne.s16 	%p478, %rs786, 120;
	@%p478 bra 	$L__BB0_537;
	ld.u8 	%rs787, [%rd316+100];
	setp.ne.s16 	%p479, %rs787, 116;
	@%p479 bra 	$L__BB0_537;
	ld.u8 	%rs788, [%rd316+101];
	setp.ne.s16 	%p480, %rs788, 0;
	@%p480 bra 	$L__BB0_537;
	ld.u8 	%rs789, [%rd316+116];
	setp.eq.s16 	%p481, %rs789, 1;
	add.s32 	%r4045, %r4042, 3;
	@%p481 bra 	$L__BB0_574;
$L__BB0_537:
	add.s32 	%r4042, %r4042, 4;
	setp.ne.s32 	%p482, %r4042, 1024;
	@%p482 bra 	$L__BB0_509;
	mov.b32 	%r4044, 0;
$L__BB0_539:
	cvt.u64.u32 	%rd4818, %r4044;
	mul.wide.u32 	%rd2212, %r4044, 32;
	add.s64 	%rd2213, %rd4811, %rd2212;
	add.s64 	%rd318, %rd2213, 20;
	ld.u8 	%rs790, [%rd2213+20];
	setp.eq.s16 	%p483, %rs790, 1;
	mov.u32 	%r4045, %r4044;
	@%p483 bra 	$L__BB0_541;
$L__BB0_540:
	shl.b64 	%rd2214, %rd4818, 5;
	add.s64 	%rd2215, %rd4811, %rd2214;
	mov.b16 	%rs822, 98;
	st.u8 	[%rd2215], %rs822;
	mov.b16 	%rs823, 46;
	st.u8 	[%rd2215+1], %rs823;
	mov.b16 	%rs824, 116;
	st.u8 	[%rd2215+2], %rs824;
	mov.b16 	%rs825, 120;
	st.u8 	[%rd2215+3], %rs825;
	st.u8 	[%rd2215+4], %rs824;
	ld.global.u64 	%rd2216, [fcbs];
	add.s64 	%rd2217, %rd2216, %rd2214;
	mov.b16 	%rs826, 1;
	st.u8 	[%rd2217+20], %rs826;
	ld.global.u64 	%rd2218, [fcbs];
	add.s64 	%rd2219, %rd2218, %rd2214;
	mov.b16 	%rs827, -1;
	st.u16 	[%rd2219+22], %rs827;
	ld.global.u64 	%rd2220, [fcbs];
	add.s64 	%rd2221, %rd2220, %rd2214;
	mov.b16 	%rs828, 0;
	st.u8 	[%rd2221+21], %rs828;
	ld.global.u64 	%rd2222, [fcbs];
	add.s64 	%rd2223, %rd2222, %rd2214;
	mov.b32 	%r1738, 0;
	st.u32 	[%rd2223+24], %r1738;
	ld.global.u16 	%rs829, [sys_clock];
	add.s16 	%rs830, %rs829, 1;
	st.global.u16 	[sys_clock], %rs830;
	ld.global.u64 	%rd2224, [fcbs];
	add.s64 	%rd2225, %rd2224, %rd2214;
	st.u16 	[%rd2225+28], %rs830;
	bra.uni 	$L__BB0_575;
$L__BB0_541:
	add.s32 	%r4045, %r4044, 1;
	cvt.u64.u32 	%rd4818, %r4045;
	ld.u8 	%rs791, [%rd318+32];
	setp.ne.s16 	%p484, %rs791, 1;
	@%p484 bra 	$L__BB0_540;
	add.s32 	%r4045, %r4044, 2;
	cvt.u64.u32 	%rd4818, %r4045;
	ld.u8 	%rs792, [%rd318+64];
	setp.ne.s16 	%p485, %rs792, 1;
	@%p485 bra 	$L__BB0_540;
	add.s32 	%r4045, %r4044, 3;
	cvt.u64.u32 	%rd4818, %r4045;
	ld.u8 	%rs793, [%rd318+96];
	setp.ne.s16 	%p486, %rs793, 1;
	@%p486 bra 	$L__BB0_540;
	add.s32 	%r4045, %r4044, 4;
	cvt.u64.u32 	%rd4818, %r4045;
	ld.u8 	%rs794, [%rd318+128];
	setp.ne.s16 	%p487, %rs794, 1;
	@%p487 bra 	$L__BB0_540;
	add.s32 	%r4045, %r4044, 5;
	cvt.u64.u32 	%rd4818, %r4045;
	ld.u8 	%rs795, [%rd318+160];
	setp.ne.s16 	%p488, %rs795, 1;
	@%p488 bra 	$L__BB0_540;
	add.s32 	%r4045, %r4044, 6;
	cvt.u64.u32 	%rd4818, %r4045;
	ld.u8 	%rs796, [%rd318+192];
	setp.ne.s16 	%p489, %rs796, 1;
	@%p489 bra 	$L__BB0_540;
	add.s32 	%r4045, %r4044, 7;
	cvt.u64.u32 	%rd4818, %r4045;
	ld.u8 	%rs797, [%rd318+224];
	setp.ne.s16 	%p490, %rs797, 1;
	@%p490 bra 	$L__BB0_540;
	add.s32 	%r4045, %r4044, 8;
	cvt.u64.u32 	%rd4818, %r4045;
	ld.u8 	%rs798, [%rd318+256];
	setp.ne.s16 	%p491, %rs798, 1;
	@%p491 bra 	$L__BB0_540;
	add.s32 	%r4045, %r4044, 9;
	cvt.u64.u32 	%rd4818, %r4045;
	ld.u8 	%rs799, [%rd318+288];
	setp.ne.s16 	%p492, %rs799, 1;
	@%p492 bra 	$L__BB0_540;
	add.s32 	%r4045, %r4044, 10;
	cvt.u64.u32 	%rd4818, %r4045;
	ld.u8 	%rs800, [%rd318+320];
	setp.ne.s16 	%p493, %rs800, 1;
	@%p493 bra 	$L__BB0_540;
	add.s32 	%r4045, %r4044, 11;
	cvt.u64.u32 	%rd4818, %r4045;
	ld.u8 	%rs801, [%rd318+352];
	setp.ne.s16 	%p494, %rs801, 1;
	@%p494 bra 	$L__BB0_540;
	add.s32 	%r4045, %r4044, 12;
	cvt.u64.u32 	%rd4818, %r4045;
	ld.u8 	%rs802, [%rd318+384];
	setp.ne.s16 	%p495, %rs802, 1;
	@%p495 bra 	$L__BB0_540;
	add.s32 	%r4045, %r4044, 13;
	cvt.u64.u32 	%rd4818, %r4045;
	ld.u8 	%rs803, [%rd318+416];
	setp.ne.s16 	%p496, %rs803, 1;
	@%p496 bra 	$L__BB0_540;
	add.s32 	%r4045, %r4044, 14;
	cvt.u64.u32 	%rd4818, %r4045;
	ld.u8 	%rs804, [%rd318+448];
	setp.ne.s16 	%p497, %rs804, 1;
	@%p497 bra 	$L__BB0_540;
	add.s32 	%r4045, %r4044, 15;
	cvt.u64.u32 	%rd4818, %r4045;
	ld.u8 	%rs805, [%rd318+480];
	setp.ne.s16 	%p498, %rs805, 1;
	@%p498 bra 	$L__BB0_540;
	add.s32 	%r4045, %r4044, 16;
	cvt.u64.u32 	%rd4818, %r4045;
	ld.u8 	%rs806, [%rd318+512];
	setp.ne.s16 	%p499, %rs806, 1;
	@%p499 bra 	$L__BB0_540;
	add.s32 	%r4045, %r4044, 17;
	cvt.u64.u32 	%rd4818, %r4045;
	ld.u8 	%rs807, [%rd318+544];
	setp.ne.s16 	%p500, %rs807, 1;
	@%p500 bra 	$L__BB0_540;
	add.s32 	%r4045, %r4044, 18;
	cvt.u64.u32 	%rd4818, %r4045;
	ld.u8 	%rs808, [%rd318+576];
	setp.ne.s16 	%p501, %rs808, 1;
	@%p501 bra 	$L__BB0_540;
	add.s32 	%r4045, %r4044, 19;
	cvt.u64.u32 	%rd4818, %r4045;
	ld.u8 	%rs809, [%rd318+608];
	setp.ne.s16 	%p502, %rs809, 1;
	@%p502 bra 	$L__BB0_540;
	add.s32 	%r4045, %r4044, 20;
	cvt.u64.u32 	%rd4818, %r4045;
	ld.u8 	%rs810, [%rd318+640];
	setp.ne.s16 	%p503, %rs810, 1;
	@%p503 bra 	$L__BB0_540;
	add.s32 	%r4045, %r4044, 21;
	cvt.u64.u32 	%rd4818, %r4045;
	ld.u8 	%rs811, [%rd318+672];
	setp.ne.s16 	%p504, %rs811, 1;
	@%p504 bra 	$L__BB0_540;
	add.s32 	%r4045, %r4044, 22;
	cvt.u64.u32 	%rd4818, %r4045;
	ld.u8 	%rs812, [%rd318+704];
	setp.ne.s16 	%p505, %rs812, 1;
	@%p505 bra 	$L__BB0_540;
	add.s32 	%r4045, %r4044, 23;
	cvt.u64.u32 	%rd4818, %r4045;
	ld.u8 	%rs813, [%rd318+736];
	setp.ne.s16 	%p506, %rs813, 1;
	@%p506 bra 	$L__BB0_540;
	add.s32 	%r4045, %r4044, 24;
	cvt.u64.u32 	%rd4818, %r4045;
	ld.u8 	%rs814, [%rd318+768];
	setp.ne.s16 	%p507, %rs814, 1;
	@%p507 bra 	$L__BB0_540;
	add.s32 	%r4045, %r4044, 25;
	cvt.u64.u32 	%rd4818, %r4045;
	ld.u8 	%rs815, [%rd318+800];
	setp.ne.s16 	%p508, %rs815, 1;
	@%p508 bra 	$L__BB0_540;
	add.s32 	%r4045, %r4044, 26;
	cvt.u64.u32 	%rd4818, %r4045;
	ld.u8 	%rs816, [%rd318+832];
	setp.ne.s16 	%p509, %rs816, 1;
	@%p509 bra 	$L__BB0_540;
	add.s32 	%r4045, %r4044, 27;
	cvt.u64.u32 	%rd4818, %r4045;
	ld.u8 	%rs817, [%rd318+864];
	setp.ne.s16 	%p510, %rs817, 1;
	@%p510 bra 	$L__BB0_540;
	add.s32 	%r4045, %r4044, 28;
	cvt.u64.u32 	%rd4818, %r4045;
	ld.u8 	%rs818, [%rd318+896];
	setp.ne.s16 	%p511, %rs818, 1;
	@%p511 bra 	$L__BB0_540;
	add.s32 	%r4045, %r4044, 29;
	cvt.u64.u32 	%rd4818, %r4045;
	ld.u8 	%rs819, [%rd318+928];
	setp.ne.s16 	%p512, %rs819, 1;
	@%p512 bra 	$L__BB0_540;
	add.s32 	%r4045, %r4044, 30;
	cvt.u64.u32 	%rd4818, %r4045;
	ld.u8 	%rs820, [%rd318+960];
	setp.ne.s16 	%p513, %rs820, 1;
	@%p513 bra 	$L__BB0_540;
	add.s32 	%r4045, %r4044, 31;
	cvt.u64.u32 	%rd4818, %r4045;
	ld.u8 	%rs821, [%rd318+992];
	setp.ne.s16 	%p514, %rs821, 1;
	@%p514 bra 	$L__BB0_540;
	add.s32 	%r4044, %r4044, 32;
	setp.eq.s32 	%p515, %r4044, 1024;
	@%p515 bra 	$L__BB0_573;
	bra.uni 	$L__BB0_539;
$L__BB0_573:
	mov.b32 	%r4045, -1;
	bra.uni 	$L__BB0_576;
$L__BB0_574:
	mul.wide.u32 	%rd2226, %r4045, 32;
	add.s64 	%rd2227, %rd4811, %rd2226;
	mov.b16 	%rs831, 0;
	st.u8 	[%rd2227+21], %rs831;
$L__BB0_575:
	setp.lt.u32 	%p516, %r4045, 1024;
	@%p516 bra 	$L__BB0_577;
$L__BB0_576:
	st.local.u32 	[%rd315], %r4045;
	mov.u64 	%rd2466, $str$2;
	cvta.global.u64 	%rd2467, %rd2466;
	{ // callseq 31, 0
	.param .b64 param0;
	st.param.b64 	[param0], %rd2467;
	.param .b64 param1;
	st.param.b64 	[param1], %rd2210;
	.param .b32 retval0;
	call.uni (retval0), 
	vprintf, 
	(
	param0, 
	param1
	);
	ld.param.b32 	%r1950, [retval0];
	} // callseq 31
	bra.uni 	$L__BB0_641;
$L__BB0_577:
	ld.global.u64 	%rd2228, [fcbs];
	mul.wide.u32 	%rd2229, %r4045, 32;
	add.s64 	%rd2230, %rd2228, %rd2229;
	add.s64 	%rd351, %rd2230, 22;
	ld.u32 	%r1740, [%rd2230+24];
	and.b32  	%r1741, %r1740, 31;
	setp.eq.s32 	%p517, %r1741, 0;
	shr.u32 	%r1742, %r1740, 5;
	add.s32 	%r1743, %r1742, 1;
	selp.b32 	%r340, %r1742, %r1743, %p517;
	setp.eq.s32 	%p518, %r1740, 0;
	@%p518 bra 	$L__BB0_580;
	ld.u16 	%r1745, [%rd351];
	mul.wide.u32 	%rd352, %r1745, 32;
	mov.b32 	%r4048, 0;
$L__BB0_579:
	ld.global.u64 	%rd2231, [volume_d];
	cvt.u64.u32 	%rd2232, %r4048;
	add.s64 	%rd2233, %rd352, %rd2232;
	add.s64 	%rd2234, %rd2231, %rd2233;
	mov.b16 	%rs832, 0;
	st.u8 	[%rd2234+36864], %rs832;
	add.s32 	%r4048, %r4048, 1;
	ld.global.u64 	%rd2235, [fcbs];
	add.s64 	%rd2237, %rd2235, %rd2229;
	ld.u32 	%r1746, [%rd2237+24];
	setp.lt.u32 	%p519, %r4048, %r1746;
	@%p519 bra 	$L__BB0_579;
$L__BB0_580:
	setp.eq.s32 	%p520, %r340, 0;
	@%p520 bra 	$L__BB0_593;
	and.b32  	%r341, %r340, 15;
	setp.lt.u32 	%p521, %r340, 16;
	mov.b32 	%r4050, 0;
	@%p521 bra 	$L__BB0_584;
	and.b32  	%r4050, %r340, 268435440;
	mov.b32 	%r4049, 0;
$L__BB0_583:
	.pragma "nounroll";
	ld.global.u64 	%rd2238, [fcbs];
	add.s64 	%rd2240, %rd2238, %rd2229;
	ld.u16 	%r1749, [%rd2240+22];
	add.s32 	%r1750, %r4049, %r1749;
	shr.u32 	%r1751, %r1750, 5;
	ld.global.u64 	%rd2241, [bit_vector];
	mul.wide.u32 	%rd2242, %r1751, 4;
	add.s64 	%rd2243, %rd2241, %rd2242;
	mov.b32 	%r1752, 0;
	st.u32 	[%rd2243], %r1752;
	ld.global.u64 	%rd2244, [fcbs];
	add.s64 	%rd2245, %rd2244, %rd2229;
	ld.u16 	%r1753, [%rd2245+22];
	add.s32 	%r1754, %r4049, %r1753;
	add.s32 	%r1755, %r1754, 1;
	shr.u32 	%r1756, %r1755, 5;
	ld.global.u64 	%rd2246, [bit_vector];
	mul.wide.u32 	%rd2247, %r1756, 4;
	add.s64 	%rd2248, %rd2246, %rd2247;
	st.u32 	[%rd2248], %r1752;
	ld.global.u64 	%rd2249, [fcbs];
	add.s64 	%rd2250, %rd2249, %rd2229;
	ld.u16 	%r1757, [%rd2250+22];
	add.s32 	%r1758, %r4049, %r1757;
	add.s32 	%r1759, %r1758, 2;
	shr.u32 	%r1760, %r1759, 5;
	ld.global.u64 	%rd2251, [bit_vector];
	mul.wide.u32 	%rd2252, %r1760, 4;
	add.s64 	%rd2253, %rd2251, %rd2252;
	st.u32 	[%rd2253], %r1752;
	ld.global.u64 	%rd2254, [fcbs];
	add.s64 	%rd2255, %rd2254, %rd2229;
	ld.u16 	%r1761, [%rd2255+22];
	add.s32 	%r1762, %r4049, %r1761;
	add.s32 	%r1763, %r1762, 3;
	shr.u32 	%r1764, %r1763, 5;
	ld.global.u64 	%rd2256, [bit_vector];
	mul.wide.u32 	%rd2257, %r1764, 4;
	add.s64 	%rd2258, %rd2256, %rd2257;
	st.u32 	[%rd2258], %r1752;
	ld.global.u64 	%rd2259, [fcbs];
	add.s64 	%rd2260, %rd2259, %rd2229;
	ld.u16 	%r1765, [%rd2260+22];
	add.s32 	%r1766, %r4049, %r1765;
	add.s32 	%r1767, %r1766, 4;
	shr.u32 	%r1768, %r1767, 5;
	ld.global.u64 	%rd2261, [bit_vector];
	mul.wide.u32 	%rd2262, %r1768, 4;
	add.s64 	%rd2263, %rd2261, %rd2262;
	st.u32 	[%rd2263], %r1752;
	ld.global.u64 	%rd2264, [fcbs];
	add.s64 	%rd2265, %rd2264, %rd2229;
	ld.u16 	%r1769, [%rd2265+22];
	add.s32 	%r1770, %r4049, %r1769;
	add.s32 	%r1771, %r1770, 5;
	shr.u32 	%r1772, %r1771, 5;
	ld.global.u64 	%rd2266, [bit_vector];
	mul.wide.u32 	%rd2267, %r1772, 4;
	add.s64 	%rd2268, %rd2266, %rd2267;
	st.u32 	[%rd2268], %r1752;
	ld.global.u64 	%rd2269, [fcbs];
	add.s64 	%rd2270, %rd2269, %rd2229;
	ld.u16 	%r1773, [%rd2270+22];
	add.s32 	%r1774, %r4049, %r1773;
	add.s32 	%r1775, %r1774, 6;
	shr.u32 	%r1776, %r1775, 5;
	ld.global.u64 	%rd2271, [bit_vector];
	mul.wide.u32 	%rd2272, %r1776, 4;
	add.s64 	%rd2273, %rd2271, %rd2272;
	st.u32 	[%rd2273], %r1752;
	ld.global.u64 	%rd2274, [fcbs];
	add.s64 	%rd2275, %rd2274, %rd2229;
	ld.u16 	%r1777, [%rd2275+22];
	add.s32 	%r1778, %r4049, %r1777;
	add.s32 	%r1779, %r1778, 7;
	shr.u32 	%r1780, %r1779, 5;
	ld.global.u64 	%rd2276, [bit_vector];
	mul.wide.u32 	%rd2277, %r1780, 4;
	add.s64 	%rd2278, %rd2276, %rd2277;
	st.u32 	[%rd2278], %r1752;
	ld.global.u64 	%rd2279, [fcbs];
	add.s64 	%rd2280, %rd2279, %rd2229;
	ld.u16 	%r1781, [%rd2280+22];
	add.s32 	%r1782, %r4049, %r1781;
	add.s32 	%r1783, %r1782, 8;
	shr.u32 	%r1784, %r1783, 5;
	ld.global.u64 	%rd2281, [bit_vector];
	mul.wide.u32 	%rd2282, %r1784, 4;
	add.s64 	%rd2283, %rd2281, %rd2282;
	st.u32 	[%rd2283], %r1752;
	ld.global.u64 	%rd2284, [fcbs];
	add.s64 	%rd2285, %rd2284, %rd2229;
	ld.u16 	%r1785, [%rd2285+22];
	add.s32 	%r1786, %r4049, %r1785;
	add.s32 	%r1787, %r1786, 9;
	shr.u32 	%r1788, %r1787, 5;
	ld.global.u64 	%rd2286, [bit_vector];
	mul.wide.u32 	%rd2287, %r1788, 4;
	add.s64 	%rd2288, %rd2286, %rd2287;
	st.u32 	[%rd2288], %r1752;
	ld.global.u64 	%rd2289, [fcbs];
	add.s64 	%rd2290, %rd2289, %rd2229;
	ld.u16 	%r1789, [%rd2290+22];
	add.s32 	%r1790, %r4049, %r1789;
	add.s32 	%r1791, %r1790, 10;
	shr.u32 	%r1792, %r1791, 5;
	ld.global.u64 	%rd2291, [bit_vector];
	mul.wide.u32 	%rd2292, %r1792, 4;
	add.s64 	%rd2293, %rd2291, %rd2292;
	st.u32 	[%rd2293], %r1752;
	ld.global.u64 	%rd2294, [fcbs];
	add.s64 	%rd2295, %rd2294, %rd2229;
	ld.u16 	%r1793, [%rd2295+22];
	add.s32 	%r1794, %r4049, %r1793;
	add.s32 	%r1795, %r1794, 11;
	shr.u32 	%r1796, %r1795, 5;
	ld.global.u64 	%rd2296, [bit_vector];
	mul.wide.u32 	%rd2297, %r1796, 4;
	add.s64 	%rd2298, %rd2296, %rd2297;
	st.u32 	[%rd2298], %r1752;
	ld.global.u64 	%rd2299, [fcbs];
	add.s64 	%rd2300, %rd2299, %rd2229;
	ld.u16 	%r1797, [%rd2300+22];
	add.s32 	%r1798, %r4049, %r1797;
	add.s32 	%r1799, %r1798, 12;
	shr.u32 	%r1800, %r1799, 5;
	ld.global.u64 	%rd2301, [bit_vector];
	mul.wide.u32 	%rd2302, %r1800, 4;
	add.s64 	%rd2303, %rd2301, %rd2302;
	st.u32 	[%rd2303], %r1752;
	ld.global.u64 	%rd2304, [fcbs];
	add.s64 	%rd2305, %rd2304, %rd2229;
	ld.u16 	%r1801, [%rd2305+22];
	add.s32 	%r1802, %r4049, %r1801;
	add.s32 	%r1803, %r1802, 13;
	shr.u32 	%r1804, %r1803, 5;
	ld.global.u64 	%rd2306, [bit_vector];
	mul.wide.u32 	%rd2307, %r1804, 4;
	add.s64 	%rd2308, %rd2306, %rd2307;
	st.u32 	[%rd2308], %r1752;
	ld.global.u64 	%rd2309, [fcbs];
	add.s64 	%rd2310, %rd2309, %rd2229;
	ld.u16 	%r1805, [%rd2310+22];
	add.s32 	%r1806, %r4049, %r1805;
	add.s32 	%r1807, %r1806, 14;
	shr.u32 	%r1808, %r1807, 5;
	ld.global.u64 	%rd2311, [bit_vector];
	mul.wide.u32 	%rd2312, %r1808, 4;
	add.s64 	%rd2313, %rd2311, %rd2312;
	st.u32 	[%rd2313], %r1752;
	ld.global.u64 	%rd2314, [fcbs];
	add.s64 	%rd2315, %rd2314, %rd2229;
	ld.u16 	%r1809, [%rd2315+22];
	add.s32 	%r1810, %r4049, %r1809;
	add.s32 	%r1811, %r1810, 15;
	shr.u32 	%r1812, %r1811, 5;
	ld.global.u64 	%rd2316, [bit_vector];
	mul.wide.u32 	%rd2317, %r1812, 4;
	add.s64 	%rd2318, %rd2316, %rd2317;
	st.u32 	[%rd2318], %r1752;
	add.s32 	%r4049, %r4049, 16;
	setp.ne.s32 	%p522, %r4049, %r4050;
	@%p522 bra 	$L__BB0_583;
$L__BB0_584:
	setp.eq.s32 	%p523, %r341, 0;
	@%p523 bra 	$L__BB0_593;
	and.b32  	%r348, %r340, 7;
	setp.lt.u32 	%p524, %r341, 8;
	@%p524 bra 	$L__BB0_587;
	ld.global.u64 	%rd2319, [fcbs];
	add.s64 	%rd2321, %rd2319, %rd2229;
	ld.u16 	%r1813, [%rd2321+22];
	add.s32 	%r1814, %r4050, %r1813;
	shr.u32 	%r1815, %r1814, 5;
	ld.global.u64 	%rd2322, [bit_vector];
	mul.wide.u32 	%rd2323, %r1815, 4;
	add.s64 	%rd2324, %rd2322, %rd2323;
	mov.b32 	%r1816, 0;
	st.u32 	[%rd2324], %r1816;
	ld.global.u64 	%rd2325, [fcbs];
	add.s64 	%rd2326, %rd2325, %rd2229;
	ld.u16 	%r1817, [%rd2326+22];
	add.s32 	%r1818, %r4050, %r1817;
	add.s32 	%r1819, %r1818, 1;
	shr.u32 	%r1820, %r1819, 5;
	ld.global.u64 	%rd2327, [bit_vector];
	mul.wide.u32 	%rd2328, %r1820, 4;
	add.s64 	%rd2329, %rd2327, %rd2328;
	st.u32 	[%rd2329], %r1816;
	ld.global.u64 	%rd2330, [fcbs];
	add.s64 	%rd2331, %rd2330, %rd2229;
	ld.u16 	%r1821, [%rd2331+22];
	add.s32 	%r1822, %r4050, %r1821;
	add.s32 	%r1823, %r1822, 2;
	shr.u32 	%r1824, %r1823, 5;
	ld.global.u64 	%rd2332, [bit_vector];
	mul.wide.u32 	%rd2333, %r1824, 4;
	add.s64 	%rd2334, %rd2332, %rd2333;
	st.u32 	[%rd2334], %r1816;
	ld.global.u64 	%rd2335, [fcbs];
	add.s64 	%rd2336, %rd2335, %rd2229;
	ld.u16 	%r1825, [%rd2336+22];
	add.s32 	%r1826, %r4050, %r1825;
	add.s32 	%r1827, %r1826, 3;
	shr.u32 	%r1828, %r1827, 5;
	ld.global.u64 	%rd2337, [bit_vector];
	mul.wide.u32 	%rd2338, %r1828, 4;
	add.s64 	%rd2339, %rd2337, %rd2338;
	st.u32 	[%rd2339], %r1816;
	ld.global.u64 	%rd2340, [fcbs];
	add.s64 	%rd2341, %rd2340, %rd2229;
	ld.u16 	%r1829, [%rd2341+22];
	add.s32 	%r1830, %r4050, %r1829;
	add.s32 	%r1831, %r1830, 4;
	shr.u32 	%r1832, %r1831, 5;
	ld.global.u64 	%rd2342, [bit_vector];
	mul.wide.u32 	%rd2343, %r1832, 4;
	add.s64 	%rd2344, %rd2342, %rd2343;
	st.u32 	[%rd2344], %r1816;
	ld.global.u64 	%rd2345, [fcbs];
	add.s64 	%rd2346, %rd2345, %rd2229;
	ld.u16 	%r1833, [%rd2346+22];
	add.s32 	%r1834, %r4050, %r1833;
	add.s32 	%r1835, %r1834, 5;
	shr.u32 	%r1836, %r1835, 5;
	ld.global.u64 	%rd2347, [bit_vector];
	mul.wide.u32 	%rd2348, %r1836, 4;
	add.s64 	%rd2349, %rd2347, %rd2348;
	st.u32 	[%rd2349], %r1816;
	ld.global.u64 	%rd2350, [fcbs];
	add.s64 	%rd2351, %rd2350, %rd2229;
	ld.u16 	%r1837, [%rd2351+22];
	add.s32 	%r1838, %r4050, %r1837;
	add.s32 	%r1839, %r1838, 6;
	shr.u32 	%r1840, %r1839, 5;
	ld.global.u64 	%rd2352, [bit_vector];
	mul.wide.u32 	%rd2353, %r1840, 4;
	add.s64 	%rd2354, %rd2352, %rd2353;
	st.u32 	[%rd2354], %r1816;
	ld.global.u64 	%rd2355, [fcbs];
	add.s64 	%rd2356, %rd2355, %rd2229;
	ld.u16 	%r1841, [%rd2356+22];
	add.s32 	%r1842, %r4050, %r1841;
	add.s32 	%r1843, %r1842, 7;
	shr.u32 	%r1844, %r1843, 5;
	ld.global.u64 	%rd2357, [bit_vector];
	mul.wide.u32 	%rd2358, %r1844, 4;
	add.s64 	%rd2359, %rd2357, %rd2358;
	st.u32 	[%rd2359], %r1816;
	add.s32 	%r4050, %r4050, 8;
$L__BB0_587:
	setp.eq.s32 	%p525, %r348, 0;
	@%p525 bra 	$L__BB0_593;
	and.b32  	%r351, %r340, 3;
	setp.lt.u32 	%p526, %r348, 4;
	@%p526 bra 	$L__BB0_590;
	ld.global.u64 	%rd2360, [fcbs];
	add.s64 	%rd2362, %rd2360, %rd2229;
	ld.u16 	%r1845, [%rd2362+22];
	add.s32 	%r1846, %r4050, %r1845;
	shr.u32 	%r1847, %r1846, 5;
	ld.global.u64 	%rd2363, [bit_vector];
	mul.wide.u32 	%rd2364, %r1847, 4;
	add.s64 	%rd2365, %rd2363, %rd2364;
	mov.b32 	%r1848, 0;
	st.u32 	[%rd2365], %r1848;
	ld.global.u64 	%rd2366, [fcbs];
	add.s64 	%rd2367, %rd2366, %rd2229;
	ld.u16 	%r1849, [%rd2367+22];
	add.s32 	%r1850, %r4050, %r1849;
	add.s32 	%r1851, %r1850, 1;
	shr.u32 	%r1852, %r1851, 5;
	ld.global.u64 	%rd2368, [bit_vector];
	mul.wide.u32 	%rd2369, %r1852, 4;
	add.s64 	%rd2370, %rd2368, %rd2369;
	st.u32 	[%rd2370], %r1848;
	ld.global.u64 	%rd2371, [fcbs];
	add.s64 	%rd2372, %rd2371, %rd2229;
	ld.u16 	%r1853, [%rd2372+22];
	add.s32 	%r1854, %r4050, %r1853;
	add.s32 	%r1855, %r1854, 2;
	shr.u32 	%r1856, %r1855, 5;
	ld.global.u64 	%rd2373, [bit_vector];
	mul.wide.u32 	%rd2374, %r1856, 4;
	add.s64 	%rd2375, %rd2373, %rd2374;
	st.u32 	[%rd2375], %r1848;
	ld.global.u64 	%rd2376, [fcbs];
	add.s64 	%rd2377, %rd2376, %rd2229;
	ld.u16 	%r1857, [%rd2377+22];
	add.s32 	%r1858, %r4050, %r1857;
	add.s32 	%r1859, %r1858, 3;
	shr.u32 	%r1860, %r1859, 5;
	ld.global.u64 	%rd2378, [bit_vector];
	mul.wide.u32 	%rd2379, %r1860, 4;
	add.s64 	%rd2380, %rd2378, %rd2379;
	st.u32 	[%rd2380], %r1848;
	add.s32 	%r4050, %r4050, 4;
$L__BB0_590:
	setp.eq.s32 	%p527, %r351, 0;
	@%p527 bra 	$L__BB0_593;
	mov.b32 	%r4054, 0;
$L__BB0_592:
	.pragma "nounroll";
	ld.global.u64 	%rd2381, [fcbs];
	add.s64 	%rd2383, %rd2381, %rd2229;
	ld.u16 	%r1862, [%rd2383+22];
	add.s32 	%r1863, %r4050, %r1862;
	shr.u32 	%r1864, %r1863, 5;
	ld.global.u64 	%rd2384, [bit_vector];
	mul.wide.u32 	%rd2385, %r1864, 4;
	add.s64 	%rd2386, %rd2384, %rd2385;
	mov.b32 	%r1865, 0;
	st.u32 	[%rd2386], %r1865;
	add.s32 	%r4050, %r4050, 1;
	add.s32 	%r4054, %r4054, 1;
	setp.ne.s32 	%p528, %r4054, %r351;
	@%p528 bra 	$L__BB0_592;
$L__BB0_593:
	ld.global.u64 	%rd2387, [fcbs];
	add.s64 	%rd2389, %rd2387, %rd2229;
	mov.b16 	%rs833, 0;
	st.u8 	[%rd2389+20], %rs833;
	mov.b32 	%r4055, 0;
	ld.global.u64 	%rd353, [bit_vector];
$L__BB0_594:
	shr.u32 	%r1867, %r4055, 5;
	and.b32  	%r1868, %r4055, 16;
	mul.wide.u32 	%rd2390, %r1867, 4;
	add.s64 	%rd2391, %rd353, %rd2390;
	ld.u32 	%r359, [%rd2391];
	shr.u32 	%r1869, %r359, %r1868;
	and.b32  	%r1870, %r1869, 1;
	setp.eq.b32 	%p529, %r1870, 1;
	mov.u32 	%r4056, %r4055;
	@%p529 bra 	$L__BB0_596;
$L__BB0_595:
	add.s32 	%r4057, %r4056, 1;
	mov.pred 	%p1312, 0;
	bra.uni 	$L__BB0_612;
$L__BB0_596:
	add.s32 	%r4056, %r4055, 1;
	and.b32  	%r1871, %r4056, 17;
	shr.u32 	%r1872, %r359, %r1871;
	and.b32  	%r1873, %r1872, 1;
	setp.eq.b32 	%p530, %r1873, 1;
	not.pred 	%p531, %p530;
	@%p531 bra 	$L__BB0_595;
	add.s32 	%r4056, %r4055, 2;
	and.b32  	%r1874, %r4056, 18;
	shr.u32 	%r1875, %r359, %r1874;
	and.b32  	%r1876, %r1875, 1;
	setp.eq.b32 	%p532, %r1876, 1;
	not.pred 	%p533, %p532;
	@%p533 bra 	$L__BB0_595;
	add.s32 	%r4056, %r4055, 3;
	and.b32  	%r1877, %r4056, 19;
	shr.u32 	%r1878, %r359, %r1877;
	and.b32  	%r1879, %r1878, 1;
	setp.eq.b32 	%p534, %r1879, 1;
	not.pred 	%p535, %p534;
	@%p535 bra 	$L__BB0_595;
	add.s32 	%r4056, %r4055, 4;
	and.b32  	%r1880, %r4056, 20;
	shr.u32 	%r1881, %r359, %r1880;
	and.b32  	%r1882, %r1881, 1;
	setp.eq.b32 	%p536, %r1882, 1;
	not.pred 	%p537, %p536;
	@%p537 bra 	$L__BB0_595;
	add.s32 	%r4056, %r4055, 5;
	and.b32  	%r1883, %r4056, 21;
	shr.u32 	%r1884, %r359, %r1883;
	and.b32  	%r1885, %r1884, 1;
	setp.eq.b32 	%p538, %r1885, 1;
	not.pred 	%p539, %p538;
	@%p539 bra 	$L__BB0_595;
	add.s32 	%r4056, %r4055, 6;
	and.b32  	%r1886, %r4056, 22;
	shr.u32 	%r1887, %r359, %r1886;
	and.b32  	%r1888, %r1887, 1;
	setp.eq.b32 	%p540, %r1888, 1;
	not.pred 	%p541, %p540;
	@%p541 bra 	$L__BB0_595;
	add.s32 	%r4056, %r4055, 7;
	and.b32  	%r1889, %r4056, 23;
	shr.u32 	%r1890, %r359, %r1889;
	and.b32  	%r1891, %r1890, 1;
	setp.eq.b32 	%p542, %r1891, 1;
	not.pred 	%p543, %p542;
	@%p543 bra 	$L__BB0_595;
	add.s32 	%r4056, %r4055, 8;
	and.b32  	%r1892, %r4056, 24;
	shr.u32 	%r1893, %r359, %r1892;
	and.b32  	%r1894, %r1893, 1;
	setp.eq.b32 	%p544, %r1894, 1;
	not.pred 	%p545, %p544;
	@%p545 bra 	$L__BB0_595;
	add.s32 	%r4056, %r4055, 9;
	and.b32  	%r1895, %r4056, 25;
	shr.u32 	%r1896, %r359, %r1895;
	and.b32  	%r1897, %r1896, 1;
	setp.eq.b32 	%p546, %r1897, 1;
	not.pred 	%p547, %p546;
	@%p547 bra 	$L__BB0_595;
	add.s32 	%r4056, %r4055, 10;
	and.b32  	%r1898, %r4056, 26;
	shr.u32 	%r1899, %r359, %r1898;
	and.b32  	%r1900, %r1899, 1;
	setp.eq.b32 	%p548, %r1900, 1;
	not.pred 	%p549, %p548;
	@%p549 bra 	$L__BB0_595;
	add.s32 	%r4056, %r4055, 11;
	and.b32  	%r1901, %r4056, 27;
	shr.u32 	%r1902, %r359, %r1901;
	and.b32  	%r1903, %r1902, 1;
	setp.eq.b32 	%p550, %r1903, 1;
	not.pred 	%p551, %p550;
	@%p551 bra 	$L__BB0_595;
	add.s32 	%r4056, %r4055, 12;
	and.b32  	%r1904, %r4056, 28;
	shr.u32 	%r1905, %r359, %r1904;
	and.b32  	%r1906, %r1905, 1;
	setp.eq.b32 	%p552, %r1906, 1;
	not.pred 	%p553, %p552;
	@%p553 bra 	$L__BB0_595;
	add.s32 	%r4056, %r4055, 13;
	and.b32  	%r1907, %r4056, 29;
	shr.u32 	%r1908, %r359, %r1907;
	and.b32  	%r1909, %r1908, 1;
	setp.eq.b32 	%p554, %r1909, 1;
	not.pred 	%p555, %p554;
	@%p555 bra 	$L__BB0_595;
	add.s32 	%r4056, %r4055, 14;
	and.b32  	%r1910, %r4056, 30;
	shr.u32 	%r1911, %r359, %r1910;
	and.b32  	%r1912, %r1911, 1;
	setp.eq.b32 	%p556, %r1912, 1;
	not.pred 	%p557, %p556;
	@%p557 bra 	$L__BB0_595;
	add.s32 	%r4056, %r4055, 15;
	and.b32  	%r1913, %r4056, 31;
	shr.u32 	%r1914, %r359, %r1913;
	and.b32  	%r1915, %r1914, 1;
	setp.eq.b32 	%p558, %r1915, 1;
	not.pred 	%p559, %p558;
	@%p559 bra 	$L__BB0_595;
	add.s32 	%r4055, %r4055, 16;
	setp.ne.s32 	%p561, %r4055, 32768;
	mov.b32 	%r4057, 32768;
	mov.pred 	%p1312, -1;
	@%p561 bra 	$L__BB0_594;
$L__BB0_612:
	setp.lt.u32 	%p563, %r4057, 32768;
	not.pred 	%p564, %p1312;
	or.pred  	%p565, %p564, %p563;
	@%p565 bra 	$L__BB0_614;
	mov.b32 	%r1943, 0;
	mov.b32 	%r1944, 1;
	st.local.v2.u32 	[%rd315], {%r1944, %r1943};
	st.local.u32 	[%rd315+8], %r4057;
	mov.u64 	%rd2458, $str$3;
	cvta.global.u64 	%rd2459, %rd2458;
	{ // callseq 29, 0
	.param .b64 param0;
	st.param.b64 	[param0], %rd2459;
	.param .b64 param1;
	st.param.b64 	[param1], %rd2210;
	.param .b32 retval0;
	call.uni (retval0), 
	vprintf, 
	(
	param0, 
	param1
	);
	ld.param.b32 	%r1945, [retval0];
	} // callseq 29
	mov.b32 	%r1947, 12;
	st.local.u32 	[%rd315], %r1947;
	mov.u64 	%rd2461, $str$4;
	cvta.global.u64 	%rd2462, %rd2461;
	{ // callseq 30, 0
	.param .b64 param0;
	st.param.b64 	[param0], %rd2462;
	.param .b64 param1;
	st.param.b64 	[param1], %rd2210;
	.param .b32 retval0;
	call.uni (retval0), 
	vprintf, 
	(
	param0, 
	param1
	);
	ld.param.b32 	%r1948, [retval0];
	} // callseq 30
	ld.global.u64 	%rd2463, [fcbs];
	add.s64 	%rd2465, %rd2463, %rd2229;
	mov.b16 	%rs879, 0;
	st.u8 	[%rd2465+20], %rs879;
	bra.uni 	$L__BB0_641;
$L__BB0_614:
	ld.global.u64 	%rd2392, [fcbs];
	add.s64 	%rd2394, %rd2392, %rd2229;
	mov.b16 	%rs834, 1;
	st.u8 	[%rd2394+20], %rs834;
	cvt.u16.u32 	%rs835, %r4057;
	add.s16 	%rs836, %rs835, -1;
	ld.global.u64 	%rd2395, [fcbs];
	add.s64 	%rd2396, %rd2395, %rd2229;
	st.u16 	[%rd2396+22], %rs836;
	ld.global.u64 	%rd2397, [fcbs];
	add.s64 	%rd2398, %rd2397, %rd2229;
	mov.b32 	%r1917, 12;
	st.u32 	[%rd2398+24], %r1917;
	ld.global.u16 	%rs837, [sys_clock];
	add.s16 	%rs838, %rs837, 1;
	st.global.u16 	[sys_clock], %rs838;
	ld.global.u64 	%rd2399, [fcbs];
	add.s64 	%rd2400, %rd2399, %rd2229;
	st.u16 	[%rd2400+30], %rs838;
	ld.global.u64 	%rd2401, [fcbs];
	add.s64 	%rd2402, %rd2401, %rd2229;
	ld.u16 	%r1918, [%rd2402+22];
	shr.u32 	%r1919, %r1918, 5;
	and.b32  	%r1920, %r1918, 31;
	mov.b32 	%r1921, 1;
	shl.b32 	%r1922, %r1921, %r1920;
	ld.global.u64 	%rd2403, [bit_vector];
	mul.wide.u32 	%rd2404, %r1919, 4;
	add.s64 	%rd2405, %rd2403, %rd2404;
	ld.u32 	%r1923, [%rd2405];
	or.b32  	%r1924, %r1922, %r1923;
	st.u32 	[%rd2405], %r1924;
	ld.global.u64 	%rd2406, [fcbs];
	add.s64 	%rd2407, %rd2406, %rd2229;
	ld.u16 	%r1925, [%rd2407+22];
	ld.global.u8 	%rs839, [%rd155+64];
	ld.global.u64 	%rd2408, [volume_d];
	mul.wide.u32 	%rd2409, %r1925, 32;
	add.s64 	%rd2410, %rd2408, %rd2409;
	st.u8 	[%rd2410+36864], %rs839;
	ld.global.u8 	%rs840, [%rd155+65];
	ld.global.u64 	%rd2411, [volume_d];
	add.s64 	%rd2412, %rd2411, %rd2409;
	st.u8 	[%rd2412+36865], %rs840;
	ld.global.u8 	%rs841, [%rd155+66];
	ld.global.u64 	%rd2413, [volume_d];
	add.s64 	%rd2414, %rd2413, %rd2409;
	st.u8 	[%rd2414+36866], %rs841;
	ld.global.u8 	%rs842, [%rd155+67];
	ld.global.u64 	%rd2415, [volume_d];
	add.s64 	%rd2416, %rd2415, %rd2409;
	st.u8 	[%rd2416+36867], %rs842;
	ld.global.u8 	%rs843, [%rd155+68];
	ld.global.u64 	%rd2417, [volume_d];
	add.s64 	%rd2418, %rd2417, %rd2409;
	st.u8 	[%rd2418+36868], %rs843;
	ld.global.u8 	%rs844, [%rd155+69];
	ld.global.u64 	%rd2419, [volume_d];
	add.s64 	%rd2420, %rd2419, %rd2409;
	st.u8 	[%rd2420+36869], %rs844;
	ld.global.u8 	%rs845, [%rd155+70];
	ld.global.u64 	%rd2421, [volume_d];
	add.s64 	%rd2422, %rd2421, %rd2409;
	st.u8 	[%rd2422+36870], %rs845;
	ld.global.u8 	%rs846, [%rd155+71];
	ld.global.u64 	%rd2423, [volume_d];
	add.s64 	%rd2424, %rd2423, %rd2409;
	st.u8 	[%rd2424+36871], %rs846;
	ld.global.u8 	%rs847, [%rd155+72];
	ld.global.u64 	%rd2425, [volume_d];
	add.s64 	%rd2426, %rd2425, %rd2409;
	st.u8 	[%rd2426+36872], %rs847;
	ld.global.u8 	%rs848, [%rd155+73];
	ld.global.u64 	%rd2427, [volume_d];
	add.s64 	%rd2428, %rd2427, %rd2409;
	st.u8 	[%rd2428+36873], %rs848;
	ld.global.u8 	%rs849, [%rd155+74];
	ld.global.u64 	%rd2429, [volume_d];
	add.s64 	%rd2430, %rd2429, %rd2409;
	st.u8 	[%rd2430+36874], %rs849;
	ld.global.u8 	%rs850, [%rd155+75];
	ld.global.u64 	%rd2431, [volume_d];
	add.s64 	%rd2432, %rd2431, %rd2409;
	st.u8 	[%rd2432+36875], %rs850;
	ld.global.u16 	%rs851, [sys_clock];
	setp.ne.s16 	%p566, %rs851, -1;
	@%p566 bra 	$L__BB0_641;
	mov.b32 	%r4058, 0;
	ld.global.u64 	%rd4828, [fcbs];
$L__BB0_616:
	mul.wide.u32 	%rd2433, %r4058, 32;
	add.s64 	%rd2434, %rd4828, %rd2433;
	ld.u8 	%rs852, [%rd2434+20];
	setp.ne.s16 	%p567, %rs852, 1;
	@%p567 bra 	$L__BB0_622;
	mov.b32 	%r4059, 0;
$L__BB0_618:
	add.s64 	%rd2436, %rd4828, %rd2433;
	add.s64 	%rd359, %rd2436, 20;
	ld.u8 	%rs853, [%rd2436+20];
	setp.ne.s16 	%p568, %rs853, 1;
	setp.eq.s32 	%p569, %r4058, %r4059;
	or.pred  	%p570, %p569, %p568;
	@%p570 bra 	$L__BB0_621;
	ld.u16 	%rs64, [%rd359+10];
	mul.wide.u32 	%rd2437, %r4059, 32;
	add.s64 	%rd2438, %rd4828, %rd2437;
	add.s64 	%rd360, %rd2438, 30;
	ld.u16 	%rs65, [%rd2438+30];
	setp.ge.u16 	%p571, %rs64, %rs65;
	@%p571 bra 	$L__BB0_621;
	ld.u32 	%r1928, [%rd359+-20];
	ld.u32 	%r1929, [%rd359+-16];
	ld.u32 	%r1930, [%rd359+-12];
	ld.u32 	%r1931, [%rd359+-8];
	ld.u32 	%r1932, [%rd359+-4];
	ld.u8 	%rs854, [%rd359+1];
	ld.u16 	%rs855, [%rd359+2];
	ld.u32 	%r1933, [%rd359+4];
	ld.u16 	%rs856, [%rd359+8];
	ld.u32 	%r1934, [%rd360+-30];
	ld.u32 	%r1935, [%rd360+-26];
	ld.u32 	%r1936, [%rd360+-22];
	ld.u32 	%r1937, [%rd360+-18];
	ld.u32 	%r1938, [%rd360+-14];
	ld.v2.u8 	{%rs857, %rs858}, [%rd360+-10];
	ld.u16 	%rs859, [%rd360+-8];
	ld.u32 	%r1939, [%rd360+-6];
	ld.u16 	%rs860, [%rd360+-2];
	st.u32 	[%rd359+-20], %r1934;
	st.u32 	[%rd359+-16], %r1935;
	st.u32 	[%rd359+-12], %r1936;
	st.u32 	[%rd359+-8], %r1937;
	st.u32 	[%rd359+-4], %r1938;
	st.v2.u8 	[%rd359], {%rs857, %rs858};
	st.u16 	[%rd359+2], %rs859;
	st.u32 	[%rd359+4], %r1939;
	mov.b32 	%r1940, {%rs860, %rs65};
	st.u32 	[%rd359+8], %r1940;
	ld.global.u64 	%rd2439, [fcbs];
	add.s64 	%rd2441, %rd2439, %rd2437;
	st.u32 	[%rd2441], %r1928;
	st.u32 	[%rd2441+4], %r1929;
	st.u32 	[%rd2441+8], %r1930;
	st.u32 	[%rd2441+12], %r1931;
	st.u32 	[%rd2441+16], %r1932;
	mov.b16 	%rs861, 1;
	st.v2.u8 	[%rd2441+20], {%rs861, %rs854};
	st.u16 	[%rd2441+22], %rs855;
	st.u32 	[%rd2441+24], %r1933;
	mov.b32 	%r1941, {%rs856, %rs64};
	st.u32 	[%rd2441+28], %r1941;
	ld.global.u64 	%rd4828, [fcbs];
$L__BB0_621:
	add.s32 	%r4059, %r4059, 1;
	setp.ne.s32 	%p572, %r4059, 1024;
	@%p572 bra 	$L__BB0_618;
$L__BB0_622:
	add.s32 	%r4058, %r4058, 1;
	setp.ne.s32 	%p573, %r4058, 1024;
	@%p573 bra 	$L__BB0_616;
	mov.b16 	%rs1707, 1;
	st.global.u16 	[sys_clock], %rs1707;
	mov.b32 	%r4060, 0;
$L__BB0_624:
	mul.wide.u32 	%rd2442, %r4060, 32;
	add.s64 	%rd2443, %rd4828, %rd2442;
	add.s64 	%rd367, %rd2443, 20;
	ld.u8 	%rs863, [%rd2443+20];
	setp.ne.s16 	%p574, %rs863, 0;
	@%p574 bra 	$L__BB0_626;
	st.u16 	[%rd367+10], %rs1707;
	ld.global.u16 	%rs864, [sys_clock];
	add.s16 	%rs1707, %rs864, 1;
	st.global.u16 	[sys_clock], %rs1707;
	ld.global.u64 	%rd4828, [fcbs];
$L__BB0_626:
	add.s64 	%rd2445, %rd4828, %rd2442;
	add.s64 	%rd370, %rd2445, 20;
	ld.u8 	%rs865, [%rd2445+52];
	setp.ne.s16 	%p575, %rs865, 0;
	@%p575 bra 	$L__BB0_628;
	st.u16 	[%rd370+42], %rs1707;
	ld.global.u16 	%rs866, [sys_clock];
	add.s16 	%rs1707, %rs866, 1;
	st.global.u16 	[sys_clock], %rs1707;
	ld.global.u64 	%rd4828, [fcbs];
$L__BB0_628:
	add.s64 	%rd2447, %rd4828, %rd2442;
	add.s64 	%rd373, %rd2447, 20;
	ld.u8 	%rs867, [%rd2447+84];
	setp.ne.s16 	%p576, %rs867, 0;
	@%p576 bra 	$L__BB0_630;
	st.u16 	[%rd373+74], %rs1707;
	ld.global.u16 	%rs868, [sys_clock];
	add.s16 	%rs1707, %rs868, 1;
	st.global.u16 	[sys_clock], %rs1707;
	ld.global.u64 	%rd4828, [fcbs];
$L__BB0_630:
	add.s64 	%rd2449, %rd4828, %rd2442;
	add.s64 	%rd376, %rd2449, 20;
	ld.u8 	%rs869, [%rd2449+116];
	setp.ne.s16 	%p577, %rs869, 0;
	@%p577 bra 	$L__BB0_632;
	st.u16 	[%rd376+106], %rs1707;
	ld.global.u16 	%rs870, [sys_clock];
	add.s16 	%rs1707, %rs870, 1;
	st.global.u16 	[sys_clock], %rs1707;
	ld.global.u64 	%rd4828, [fcbs];
$L__BB0_632:
	add.s64 	%rd2451, %rd4828, %rd2442;
	add.s64 	%rd379, %rd2451, 20;
	ld.u8 	%rs871, [%rd2451+148];
	setp.ne.s16 	%p578, %rs871, 0;
	@%p578 bra 	$L__BB0_634;
	st.u16 	[%rd379+138], %rs1707;
	ld.global.u16 	%rs872, [sys_clock];
	add.s16 	%rs1707, %rs872, 1;
	st.global.u16 	[sys_clock], %rs1707;
	ld.global.u64 	%rd4828, [fcbs];
$L__BB0_634:
	add.s64 	%rd2453, %rd4828, %rd2442;
	add.s64 	%rd382, %rd2453, 20;
	ld.u8 	%rs873, [%rd2453+180];
	setp.ne.s16 	%p579, %rs873, 0;
	@%p579 bra 	$L__BB0_636;
	st.u16 	[%rd382+170], %rs1707;
	ld.global.u16 	%rs874, [sys_clock];
	add.s16 	%rs1707, %rs874, 1;
	st.global.u16 	[sys_clock], %rs1707;
	ld.global.u64 	%rd4828, [fcbs];
$L__BB0_636:
	add.s64 	%rd2455, %rd4828, %rd2442;
	add.s64 	%rd385, %rd2455, 20;
	ld.u8 	%rs875, [%rd2455+212];
	setp.ne.s16 	%p580, %rs875, 0;
	@%p580 bra 	$L__BB0_638;
	st.u16 	[%rd385+202], %rs1707;
	ld.global.u16 	%rs876, [sys_clock];
	add.s16 	%rs1707, %rs876, 1;
	st.global.u16 	[sys_clock], %rs1707;
	ld.global.u64 	%rd4828, [fcbs];
$L__BB0_638:
	add.s64 	%rd2457, %rd4828, %rd2442;
	add.s64 	%rd388, %rd2457, 20;
	ld.u8 	%rs877, [%rd2457+244];
	setp.ne.s16 	%p581, %rs877, 0;
	@%p581 bra 	$L__BB0_640;
	st.u16 	[%rd388+234], %rs1707;
	ld.global.u16 	%rs878, [sys_clock];
	add.s16 	%rs1707, %rs878, 1;
	st.global.u16 	[sys_clock], %rs1707;
	ld.global.u64 	%rd4828, [fcbs];
$L__BB0_640:
	add.s32 	%r4060, %r4060, 8;
	setp.ne.s32 	%p582, %r4060, 1024;
	@%p582 bra 	$L__BB0_624;
$L__BB0_641:
	cvta.global.u64 	%rd2470, %rd2162;
	{ // callseq 32, 0
	.param .b64 param0;
	st.param.b64 	[param0], %rd2470;
	.param .b64 param1;
	st.param.b64 	[param1], 0;
	.param .b32 retval0;
	call.uni (retval0), 
	vprintf, 
	(
	param0, 
	param1
	);
	ld.param.b32 	%r1953, [retval0];
	} // callseq 32
	mov.b32 	%r4061, 0;
$L__BB0_642:
	ld.global.u64 	%rd2471, [fcbs];
	mul.wide.u32 	%rd2472, %r4061, 32;
	add.s64 	%rd2473, %rd2471, %rd2472;
	ld.u8 	%rs880, [%rd2473+20];
	setp.ne.s16 	%p583, %rs880, 1;
	@%p583 bra 	$L__BB0_651;
	mov.b32 	%r4062, 0;
$L__BB0_644:
	ld.global.u64 	%rd391, [fcbs];
	mul.wide.u32 	%rd2474, %r4062, 32;
	add.s64 	%rd2475, %rd391, %rd2474;
	add.s64 	%rd392, %rd2475, 20;
	ld.u8 	%rs881, [%rd2475+20];
	setp.ne.s16 	%p584, %rs881, 1;
	setp.eq.s32 	%p585, %r4061, %r4062;
	or.pred  	%p586, %p585, %p584;
	@%p586 bra 	$L__BB0_650;
	add.s64 	%rd2477, %rd391, %rd2472;
	add.s64 	%rd393, %rd2477, 24;
	ld.u32 	%r387, [%rd2477+24];
	ld.u32 	%r388, [%rd392+4];
	setp.le.u32 	%p587, %r387, %r388;
	@%p587 bra 	$L__BB0_647;
	ld.u32 	%r1968, [%rd393+-24];
	ld.u32 	%r1969, [%rd393+-20];
	ld.u32 	%r1970, [%rd393+-16];
	ld.u32 	%r1971, [%rd393+-12];
	ld.u32 	%r1972, [%rd393+-8];
	ld.v2.u8 	{%rs890, %rs891}, [%rd393+-4];
	ld.u16 	%rs892, [%rd393+-2];
	ld.u32 	%r1973, [%rd393+4];
	ld.u32 	%r1974, [%rd392+-20];
	ld.u32 	%r1975, [%rd392+-16];
	ld.u32 	%r1976, [%rd392+-12];
	ld.u32 	%r1977, [%rd392+-8];
	ld.u32 	%r1978, [%rd392+-4];
	ld.u8 	%rs893, [%rd392+1];
	ld.u16 	%rs894, [%rd392+2];
	ld.u32 	%r1979, [%rd392+8];
	st.u32 	[%rd393+-24], %r1974;
	st.u32 	[%rd393+-20], %r1975;
	st.u32 	[%rd393+-16], %r1976;
	st.u32 	[%rd393+-12], %r1977;
	st.u32 	[%rd393+-8], %r1978;
	mov.b16 	%rs895, 1;
	st.v2.u8 	[%rd393+-4], {%rs895, %rs893};
	st.u16 	[%rd393+-2], %rs894;
	st.u32 	[%rd393], %r388;
	st.u32 	[%rd393+4], %r1979;
	ld.global.u64 	%rd2481, [fcbs];
	add.s64 	%rd2483, %rd2481, %rd2474;
	st.u32 	[%rd2483], %r1968;
	st.u32 	[%rd2483+4], %r1969;
	st.u32 	[%rd2483+8], %r1970;
	st.u32 	[%rd2483+12], %r1971;
	st.u32 	[%rd2483+16], %r1972;
	st.v2.u8 	[%rd2483+20], {%rs890, %rs891};
	st.u16 	[%rd2483+22], %rs892;
	st.u32 	[%rd2483+24], %r387;
	st.u32 	[%rd2483+28], %r1973;
	bra.uni 	$L__BB0_650;
$L__BB0_647:
	setp.ne.s32 	%p588, %r387, %r388;
	@%p588 bra 	$L__BB0_650;
	ld.u16 	%rs83, [%rd393+4];
	ld.u16 	%rs84, [%rd392+8];
	setp.ge.u16 	%p589, %rs83, %rs84;
	@%p589 bra 	$L__BB0_650;
	ld.u32 	%r1956, [%rd393+-24];
	ld.u32 	%r1957, [%rd393+-20];
	ld.u32 	%r1958, [%rd393+-16];
	ld.u32 	%r1959, [%rd393+-12];
	ld.u32 	%r1960, [%rd393+-8];
	ld.v2.u8 	{%rs882, %rs883}, [%rd393+-4];
	ld.u16 	%rs884, [%rd393+-2];
	ld.u16 	%rs885, [%rd393+6];
	ld.u32 	%r1961, [%rd392+-20];
	ld.u32 	%r1962, [%rd392+-16];
	ld.u32 	%r1963, [%rd392+-12];
	ld.u32 	%r1964, [%rd392+-8];
	ld.u32 	%r1965, [%rd392+-4];
	ld.u8 	%rs886, [%rd392+1];
	ld.u16 	%rs887, [%rd392+2];
	ld.u16 	%rs888, [%rd392+10];
	st.u32 	[%rd393+-24], %r1961;
	st.u32 	[%rd393+-20], %r1962;
	st.u32 	[%rd393+-16], %r1963;
	st.u32 	[%rd393+-12], %r1964;
	st.u32 	[%rd393+-8], %r1965;
	mov.b16 	%rs889, 1;
	st.v2.u8 	[%rd393+-4], {%rs889, %rs886};
	st.u16 	[%rd393+-2], %rs887;
	st.u32 	[%rd393], %r387;
	mov.b32 	%r1966, {%rs84, %rs888};
	st.u32 	[%rd393+4], %r1966;
	ld.global.u64 	%rd2478, [fcbs];
	add.s64 	%rd2480, %rd2478, %rd2474;
	st.u32 	[%rd2480], %r1956;
	st.u32 	[%rd2480+4], %r1957;
	st.u32 	[%rd2480+8], %r1958;
	st.u32 	[%rd2480+12], %r1959;
	st.u32 	[%rd2480+16], %r1960;
	st.v2.u8 	[%rd2480+20], {%rs882, %rs883};
	st.u16 	[%rd2480+22], %rs884;
	st.u32 	[%rd2480+24], %r387;
	mov.b32 	%r1967, {%rs83, %rs885};
	st.u32 	[%rd2480+28], %r1967;
$L__BB0_650:
	add.s32 	%r4062, %r4062, 1;
	setp.ne.s32 	%p590, %r4062, 1024;
	@%p590 bra 	$L__BB0_644;
$L__BB0_651:
	add.s32 	%r4061, %r4061, 1;
	setp.ne.s32 	%p591, %r4061, 1024;
	@%p591 bra 	$L__BB0_642;
	mov.b32 	%r4063, 0;
	ld.global.u64 	%rd4838, [fcbs];
$L__BB0_653:
	cvta.to.local.u64 	%rd396, %rd2129;
	mul.wide.u32 	%rd2485, %r4063, 32;
	add.s64 	%rd397, %rd4838, %rd2485;
	ld.u8 	%rs896, [%rd397];
	setp.eq.s16 	%p592, %rs896, 0;
	@%p592 bra 	$L__BB0_656;
	ld.u8 	%rs897, [%rd397+20];
	setp.ne.s16 	%p593, %rs897, 1;
	@%p593 bra 	$L__BB0_656;
	ld.u32 	%r1981, [%rd397+24];
	st.local.u64 	[%rd396], %rd397;
	st.local.u32 	[%rd396+8], %r1981;
	mov.u64 	%rd2486, $str$8;
	cvta.global.u64 	%rd2487, %rd2486;
	{ // callseq 33, 0
	.param .b64 param0;
	st.param.b64 	[param0], %rd2487;
	.param .b64 param1;
	st.param.b64 	[param1], %rd2129;
	.param .b32 retval0;
	call.uni (retval0), 
	vprintf, 
	(
	param0, 
	param1
	);
	ld.param.b32 	%r1982, [retval0];
	} // callseq 33
	ld.global.u64 	%rd4838, [fcbs];
$L__BB0_656:
	add.s64 	%rd400, %rd4838, %rd2485;
	add.s64 	%rd401, %rd400, 32;
	ld.u8 	%rs898, [%rd400+32];
	setp.eq.s16 	%p594, %rs898, 0;
	@%p594 bra 	$L__BB0_659;
	ld.u8 	%rs899, [%rd400+52];
	setp.ne.s16 	%p595, %rs899, 1;
	@%p595 bra 	$L__BB0_659;
	ld.u32 	%r1984, [%rd400+56];
	st.local.u64 	[%rd396], %rd401;
	st.local.u32 	[%rd396+8], %r1984;
	mov.u64 	%rd2490, $str$8;
	cvta.global.u64 	%rd2491, %rd2490;
	{ // callseq 34, 0
	.param .b64 param0;
	st.param.b64 	[param0], %rd2491;
	.param .b64 param1;
	st.param.b64 	[param1], %rd2129;
	.param .b32 retval0;
	call.uni (retval0), 
	vprintf, 
	(
	param0, 
	param1
	);
	ld.param.b32 	%r1985, [retval0];
	} // callseq 34
	ld.global.u64 	%rd4838, [fcbs];
$L__BB0_659:
	add.s64 	%rd404, %rd4838, %rd2485;
	add.s64 	%rd405, %rd404, 64;
	ld.u8 	%rs900, [%rd404+64];
	setp.eq.s16 	%p596, %rs900, 0;
	@%p596 bra 	$L__BB0_662;
	ld.u8 	%rs901, [%rd404+84];
	setp.ne.s16 	%p597, %rs901, 1;
	@%p597 bra 	$L__BB0_662;
	ld.u32 	%r1987, [%rd404+88];
	st.local.u64 	[%rd396], %rd405;
	st.local.u32 	[%rd396+8], %r1987;
	mov.u64 	%rd2494, $str$8;
	cvta.global.u64 	%rd2495, %rd2494;
	{ // callseq 35, 0
	.param .b64 param0;
	st.param.b64 	[param0], %rd2495;
	.param .b64 param1;
	st.param.b64 	[param1], %rd2129;
	.param .b32 retval0;
	call.uni (retval0), 
	vprintf, 
	(
	param0, 
	param1
	);
	ld.param.b32 	%r1988, [retval0];
	} // callseq 35
	ld.global.u64 	%rd4838, [fcbs];
$L__BB0_662:
	add.s64 	%rd408, %rd4838, %rd2485;
	add.s64 	%rd409, %rd408, 96;
	ld.u8 	%rs902, [%rd408+96];
	setp.eq.s16 	%p598, %rs902, 0;
	@%p598 bra 	$L__BB0_665;
	ld.u8 	%rs903, [%rd408+116];
	setp.ne.s16 	%p599, %rs903, 1;
	@%p599 bra 	$L__BB0_665;
	ld.u32 	%r1990, [%rd408+120];
	st.local.u64 	[%rd396], %rd409;
	st.local.u32 	[%rd396+8], %r1990;
	mov.u64 	%rd2498, $str$8;
	cvta.global.u64 	%rd2499, %rd2498;
	{ // callseq 36, 0
	.param .b64 param0;
	st.param.b64 	[param0], %rd2499;
	.param .b64 param1;
	st.param.b64 	[param1], %rd2129;
	.param .b32 retval0;
	call.uni (retval0), 
	vprintf, 
	(
	param0, 
	param1
	);
	ld.param.b32 	%r1991, [retval0];
	} // callseq 36
	ld.global.u64 	%rd4838, [fcbs];
$L__BB0_665:
	add.s64 	%rd412, %rd4838, %rd2485;
	add.s64 	%rd413, %rd412, 128;
	ld.u8 	%rs904, [%rd412+128];
	setp.eq.s16 	%p600, %rs904, 0;
	@%p600 bra 	$L__BB0_668;
	ld.u8 	%rs905, [%rd412+148];
	setp.ne.s16 	%p601, %rs905, 1;
	@%p601 bra 	$L__BB0_668;
	ld.u32 	%r1993, [%rd412+152];
	st.local.u64 	[%rd396], %rd413;
	st.local.u32 	[%rd396+8], %r1993;
	mov.u64 	%rd2502, $str$8;
	cvta.global.u64 	%rd2503, %rd2502;
	{ // callseq 37, 0
	.param .b64 param0;
	st.param.b64 	[param0], %rd2503;
	.param .b64 param1;
	st.param.b64 	[param1], %rd2129;
	.param .b32 retval0;
	call.uni (retval0), 
	vprintf, 
	(
	param0, 
	param1
	);
	ld.param.b32 	%r1994, [retval0];
	} // callseq 37
	ld.global.u64 	%rd4838, [fcbs];
$L__BB0_668:
	add.s64 	%rd416, %rd4838, %rd2485;
	add.s64 	%rd417, %rd416, 160;
	ld.u8 	%rs906, [%rd416+160];
	setp.eq.s16 	%p602, %rs906, 0;
	@%p602 bra 	$L__BB0_671;
	ld.u8 	%rs907, [%rd416+180];
	setp.ne.s16 	%p603, %rs907, 1;
	@%p603 bra 	$L__BB0_671;
	ld.u32 	%r1996, [%rd416+184];
	st.local.u64 	[%rd396], %rd417;
	st.local.u32 	[%rd396+8], %r1996;
	mov.u64 	%rd2506, $str$8;
	cvta.global.u64 	%rd2507, %rd2506;
	{ // callseq 38, 0
	.param .b64 param0;
	st.param.b64 	[param0], %rd2507;
	.param .b64 param1;
	st.param.b64 	[param1], %rd2129;
	.param .b32 retval0;
	call.uni (retval0), 
	vprintf, 
	(
	param0, 
	param1
	);
	ld.param.b32 	%r1997, [retval0];
	} // callseq 38
	ld.global.u64 	%rd4838, [fcbs];
$L__BB0_671:
	add.s64 	%rd420, %rd4838, %rd2485;
	add.s64 	%rd421, %rd420, 192;
	ld.u8 	%rs908, [%rd420+192];
	setp.eq.s16 	%p604, %rs908, 0;
	@%p604 bra 	$L__BB0_674;
	ld.u8 	%rs909, [%rd420+212];
	setp.ne.s16 	%p605, %rs909, 1;
	@%p605 bra 	$L__BB0_674;
	ld.u32 	%r1999, [%rd420+216];
	st.local.u64 	[%rd396], %rd421;
	st.local.u32 	[%rd396+8], %r1999;
	mov.u64 	%rd2510, $str$8;
	cvta.global.u64 	%rd2511, %rd2510;
	{ // callseq 39, 0
	.param .b64 param0;
	st.param.b64 	[param0], %rd2511;
	.param .b64 param1;
	st.param.b64 	[param1], %rd2129;
	.param .b32 retval0;
	call.uni (retval0), 
	vprintf, 
	(
	param0, 
	param1
	);
	ld.param.b32 	%r2000, [retval0];
	} // callseq 39
	ld.global.u64 	%rd4838, [fcbs];
$L__BB0_674:
	add.s64 	%rd424, %rd4838, %rd2485;
	add.s64 	%rd425, %rd424, 224;
	ld.u8 	%rs910, [%rd424+224];
	setp.eq.s16 	%p606, %rs910, 0;
	@%p606 bra 	$L__BB0_677;
	ld.u8 	%rs911, [%rd424+244];
	setp.ne.s16 	%p607, %rs911, 1;
	@%p607 bra 	$L__BB0_677;
	ld.u32 	%r2002, [%rd424+248];
	st.local.u64 	[%rd396], %rd425;
	st.local.u32 	[%rd396+8], %r2002;
	mov.u64 	%rd2514, $str$8;
	cvta.global.u64 	%rd2515, %rd2514;
	{ // callseq 40, 0
	.param .b64 param0;
	st.param.b64 	[param0], %rd2515;
	.param .b64 param1;
	st.param.b64 	[param1], %rd2129;
	.param .b32 retval0;
	call.uni (retval0), 
	vprintf, 
	(
	param0, 
	param1
	);
	ld.param.b32 	%r2003, [retval0];
	} // callseq 40
	ld.global.u64 	%rd4838, [fcbs];
$L__BB0_677:
	add.s32 	%r4063, %r4063, 8;
	setp.ne.s32 	%p608, %r4063, 1024;
	@%p608 bra 	$L__BB0_653;
	cvta.global.u64 	%rd2518, %rd2118;
	{ // callseq 41, 0
	.param .b64 param0;
	st.param.b64 	[param0], %rd2518;
	.param .b64 param1;
	st.param.b64 	[param1], 0;
	.param .b32 retval0;
	call.uni (retval0), 
	vprintf, 
	(
	param0, 
	param1
	);
	ld.param.b32 	%r2006, [retval0];
	} // callseq 41
	mov.b32 	%r4064, 0;
	ld.global.u64 	%rd4855, [fcbs];
$L__BB0_679:
	mul.wide.u32 	%rd2519, %r4064, 32;
	add.s64 	%rd2520, %rd4855, %rd2519;
	ld.u8 	%rs912, [%rd2520+20];
	setp.ne.s16 	%p609, %rs912, 1;
	@%p609 bra 	$L__BB0_685;
	mov.b32 	%r4065, 0;
$L__BB0_681:
	mul.wide.u32 	%rd2521, %r4065, 32;
	add.s64 	%rd2522, %rd4855, %rd2521;
	add.s64 	%rd433, %rd2522, 20;
	ld.u8 	%rs913, [%rd2522+20];
	setp.ne.s16 	%p610, %rs913, 1;
	setp.eq.s32 	%p611, %r4064, %r4065;
	or.pred  	%p612, %p611, %p610;
	@%p612 bra 	$L__BB0_684;
	add.s64 	%rd2524, %rd4855, %rd2519;
	add.s64 	%rd434, %rd2524, 30;
	ld.u16 	%rs85, [%rd2524+30];
	ld.u16 	%rs86, [%rd433+10];
	setp.le.u16 	%p613, %rs85, %rs86;
	@%p613 bra 	$L__BB0_684;
	ld.u32 	%r2009, [%rd434+-30];
	ld.u32 	%r2010, [%rd434+-26];
	ld.u32 	%r2011, [%rd434+-22];
	ld.u32 	%r2012, [%rd434+-18];
	ld.u32 	%r2013, [%rd434+-14];
	ld.v2.u8 	{%rs914, %rs915}, [%rd434+-10];
	ld.u16 	%rs916, [%rd434+-8];
	ld.u32 	%r2014, [%rd434+-6];
	ld.u16 	%rs917, [%rd434+-2];
	ld.u32 	%r2015, [%rd433+-20];
	ld.u32 	%r2016, [%rd433+-16];
	ld.u32 	%r2017, [%rd433+-12];
	ld.u32 	%r2018, [%rd433+-8];
	ld.u32 	%r2019, [%rd433+-4];
	ld.u8 	%rs918, [%rd433+1];
	ld.u16 	%rs919, [%rd433+2];
	ld.u32 	%r2020, [%rd433+4];
	ld.u16 	%rs920, [%rd433+8];
	st.u32 	[%rd434+-30], %r2015;
	st.u32 	[%rd434+-26], %r2016;
	st.u32 	[%rd434+-22], %r2017;
	st.u32 	[%rd434+-18], %r2018;
	st.u32 	[%rd434+-14], %r2019;
	mov.b16 	%rs921, 1;
	st.v2.u8 	[%rd434+-10], {%rs921, %rs918};
	st.u16 	[%rd434+-8], %rs919;
	st.u32 	[%rd434+-6], %r2020;
	mov.b32 	%r2021, {%rs920, %rs86};
	st.u32 	[%rd434+-2], %r2021;
	ld.global.u64 	%rd2525, [fcbs];
	add.s64 	%rd2527, %rd2525, %rd2521;
	st.u32 	[%rd2527], %r2009;
	st.u32 	[%rd2527+4], %r2010;
	st.u32 	[%rd2527+8], %r2011;
	st.u32 	[%rd2527+12], %r2012;
	st.u32 	[%rd2527+16], %r2013;
	st.v2.u8 	[%rd2527+20], {%rs914, %rs915};
	st.u16 	[%rd2527+22], %rs916;
	st.u32 	[%rd2527+24], %r2014;
	mov.b32 	%r2022, {%rs917, %rs85};
	st.u32 	[%rd2527+28], %r2022;
	ld.global.u64 	%rd4855, [fcbs];
$L__BB0_684:
	add.s32 	%r4065, %r4065, 1;
	setp.ne.s32 	%p614, %r4065, 1024;
	@%p614 bra 	$L__BB0_681;
$L__BB0_685:
	add.s32 	%r4064, %r4064, 1;
	setp.ne.s32 	%p615, %r4064, 1024;
	@%p615 bra 	$L__BB0_679;
	mov.b32 	%r4066, 0;
$L__BB0_687:
	cvta.to.local.u64 	%rd441, %rd2129;
	mul.wide.u32 	%rd2529, %r4066, 32;
	add.s64 	%rd442, %rd4855, %rd2529;
	ld.u8 	%rs922, [%rd442];
	setp.eq.s16 	%p616, %rs922, 0;
	@%p616 bra 	$L__BB0_690;
	ld.u8 	%rs923, [%rd442+20];
	setp.ne.s16 	%p617, %rs923, 1;
	@%p617 bra 	$L__BB0_690;
	ld.u16 	%r2024, [%rd442+30];
	st.local.u64 	[%rd441], %rd442;
	st.local.u32 	[%rd441+8], %r2024;
	mov.u64 	%rd2530, $str$9;
	cvta.global.u64 	%rd2531, %rd2530;
	{ // callseq 42, 0
	.param .b64 param0;
	st.param.b64 	[param0], %rd2531;
	.param .b64 param1;
	st.param.b64 	[param1], %rd2129;
	.param .b32 retval0;
	call.uni (retval0), 
	vprintf, 
	(
	param0, 
	param1
	);
	ld.param.b32 	%r2025, [retval0];
	} // callseq 42
	ld.global.u64 	%rd4855, [fcbs];
$L__BB0_690:
	add.s64 	%rd445, %rd4855, %rd2529;
	add.s64 	%rd446, %rd445, 32;
	ld.u8 	%rs924, [%rd445+32];
	setp.eq.s16 	%p618, %rs924, 0;
	@%p618 bra 	$L__BB0_693;
	ld.u8 	%rs925, [%rd445+52];
	setp.ne.s16 	%p619, %rs925, 1;
	@%p619 bra 	$L__BB0_693;
	ld.u16 	%r2027, [%rd445+62];
	st.local.u64 	[%rd441], %rd446;
	st.local.u32 	[%rd441+8], %r2027;
	mov.u64 	%rd2534, $str$9;
	cvta.global.u64 	%rd2535, %rd2534;
	{ // callseq 43, 0
	.param .b64 param0;
	st.param.b64 	[param0], %rd2535;
	.param .b64 param1;
	st.param.b64 	[param1], %rd2129;
	.param .b32 retval0;
	call.uni (retval0), 
	vprintf, 
	(
	param0, 
	param1
	);
	ld.param.b32 	%r2028, [retval0];
	} // callseq 43
	ld.global.u64 	%rd4855, [fcbs];
$L__BB0_693:
	add.s64 	%rd449, %rd4855, %rd2529;
	add.s64 	%rd450, %rd449, 64;
	ld.u8 	%rs926, [%rd449+64];
	setp.eq.s16 	%p620, %rs926, 0;
	@%p620 bra 	$L__BB0_696;
	ld.u8 	%rs927, [%rd449+84];
	setp.ne.s16 	%p621, %rs927, 1;
	@%p621 bra 	$L__BB0_696;
	ld.u16 	%r2030, [%rd449+94];
	st.local.u64 	[%rd441], %rd450;
	st.local.u32 	[%rd441+8], %r2030;
	mov.u64 	%rd2538, $str$9;
	cvta.global.u64 	%rd2539, %rd2538;
	{ // callseq 44, 0
	.param .b64 param0;
	st.param.b64 	[param0], %rd2539;
	.param .b64 param1;
	st.param.b64 	[param1], %rd2129;
	.param .b32 retval0;
	call.uni (retval0), 
	vprintf, 
	(
	param0, 
	param1
	);
	ld.param.b32 	%r2031, [retval0];
	} // callseq 44
	ld.global.u64 	%rd4855, [fcbs];
$L__BB0_696:
	add.s64 	%rd453, %rd4855, %rd2529;
	add.s64 	%rd454, %rd453, 96;
	ld.u8 	%rs928, [%rd453+96];
	setp.eq.s16 	%p622, %rs928, 0;
	@%p622 bra 	$L__BB0_699;
	ld.u8 	%rs929, [%rd453+116];
	setp.ne.s16 	%p623, %rs929, 1;
	@%p623 bra 	$L__BB0_699;
	ld.u16 	%r2033, [%rd453+126];
	st.local.u64 	[%rd441], %rd454;
	st.local.u32 	[%rd441+8], %r2033;
	mov.u64 	%rd2542, $str$9;
	cvta.global.u64 	%rd2543, %rd2542;
	{ // callseq 45, 0
	.param .b64 param0;
	st.param.b64 	[param0], %rd2543;
	.param .b64 param1;
	st.param.b64 	[param1], %rd2129;
	.param .b32 retval0;
	call.uni (retval0), 
	vprintf, 
	(
	param0, 
	param1
	);
	ld.param.b32 	%r2034, [retval0];
	} // callseq 45
	ld.global.u64 	%rd4855, [fcbs];
$L__BB0_699:
	add.s64 	%rd457, %rd4855, %rd2529;
	add.s64 	%rd458, %rd457, 128;
	ld.u8 	%rs930, [%rd457+128];
	setp.eq.s16 	%p624, %rs930, 0;
	@%p624 bra 	$L__BB0_702;
	ld.u8 	%rs931, [%rd457+148];
	setp.ne.s16 	%p625, %rs931, 1;
	@%p625 bra 	$L__BB0_702;
	ld.u16 	%r2036, [%rd457+158];
	st.local.u64 	[%rd441], %rd458;
	st.local.u32 	[%rd441+8], %r2036;
	mov.u64 	%rd2546, $str$9;
	cvta.global.u64 	%rd2547, %rd2546;
	{ // callseq 46, 0
	.param .b64 param0;
	st.param.b64 	[param0], %rd2547;
	.param .b64 param1;
	st.param.b64 	[param1], %rd2129;
	.param .b32 retval0;
	call.uni (retval0), 
	vprintf, 
	(
	param0, 
	param1
	);
	ld.param.b32 	%r2037, [retval0];
	} // callseq 46
	ld.global.u64 	%rd4855, [fcbs];
$L__BB0_702:
	add.s64 	%rd461, %rd4855, %rd2529;
	add.s64 	%rd462, %rd461, 160;
	ld.u8 	%rs932, [%rd461+160];
	setp.eq.s16 	%p626, %rs932, 0;
	@%p626 bra 	$L__BB0_705;
	ld.u8 	%rs933, [%rd461+180];
	setp.ne.s16 	%p627, %rs933, 1;
	@%p627 bra 	$L__BB0_705;
	ld.u16 	%r2039, [%rd461+190];
	st.local.u64 	[%rd441], %rd462;
	st.local.u32 	[%rd441+8], %r2039;
	mov.u64 	%rd2550, $str$9;
	cvta.global.u64 	%rd2551, %rd2550;
	{ // callseq 47, 0
	.param .b64 param0;
	st.param.b64 	[param0], %rd2551;
	.param .b64 param1;
	st.param.b64 	[param1], %rd2129;
	.param .b32 retval0;
	call.uni (retval0), 
	vprintf, 
	(
	param0, 
	param1
	);
	ld.param.b32 	%r2040, [retval0];
	} // callseq 47
	ld.global.u64 	%rd4855, [fcbs];
$L__BB0_705:
	add.s64 	%rd465, %rd4855, %rd2529;
	add.s64 	%rd466, %rd465, 192;
	ld.u8 	%rs934, [%rd465+192];
	setp.eq.s16 	%p628, %rs934, 0;
	@%p628 bra 	$L__BB0_708;
	ld.u8 	%rs935, [%rd465+212];
	setp.ne.s16 	%p629, %rs935, 1;
	@%p629 bra 	$L__BB0_708;
	ld.u16 	%r2042, [%rd465+222];
	st.local.u64 	[%rd441], %rd466;
	st.local.u32 	[%rd441+8], %r2042;
	mov.u64 	%rd2554, $str$9;
	cvta.global.u64 	%rd2555, %rd2554;
	{ // callseq 48, 0
	.param .b64 param0;
	st.param.b64 	[param0], %rd2555;
	.param .b64 param1;
	st.param.b64 	[param1], %rd2129;
	.param .b32 retval0;
	call.uni (retval0), 
	vprintf, 
	(
	param0, 
	param1
	);
	ld.param.b32 	%r2043, [retval0];
	} // callseq 48
	ld.global.u64 	%rd4855, [fcbs];
$L__BB0_708:
	add.s64 	%rd469, %rd4855, %rd2529;
	add.s64 	%rd470, %rd469, 224;
	ld.u8 	%rs936, [%rd469+224];
	setp.eq.s16 	%p630, %rs936, 0;
	@%p630 bra 	$L__BB0_711;
	ld.u8 	%rs937, [%rd469+244];
	setp.ne.s16 	%p631, %rs937, 1;
	@%p631 bra 	$L__BB0_711;
	ld.u16 	%r2045, [%rd469+254];
	st.local.u64 	[%rd441], %rd470;
	st.local.u32 	[%rd441+8], %r2045;
	mov.u64 	%rd2558, $str$9;
	cvta.global.u64 	%rd2559, %rd2558;
	{ // callseq 49, 0
	.param .b64 param0;
	st.param.b64 	[param0], %rd2559;
	.param .b64 param1;
	st.param.b64 	[param1], %rd2129;
	.param .b32 retval0;
	call.uni (retval0), 
	vprintf, 
	(
	param0, 
	param1
	);
	ld.param.b32 	%r2046, [retval0];
	} // callseq 49
	ld.global.u64 	%rd4855, [fcbs];
$L__BB0_711:
	add.s32 	%r4066, %r4066, 8;
	setp.ne.s32 	%p632, %r4066, 1024;
	@%p632 bra 	$L__BB0_687;
	mov.b32 	%r4067, 0;
$L__BB0_713:
	mul.wide.u32 	%rd2561, %r4067, 32;
	add.s64 	%rd473, %rd4855, %rd2561;
	ld.u8 	%rs938, [%rd473];
	setp.ne.s16 	%p633, %rs938, 116;
	@%p633 bra 	$L__BB0_720;
	ld.u8 	%rs939, [%rd473+1];
	setp.ne.s16 	%p634, %rs939, 46;
	@%p634 bra 	$L__BB0_720;
	ld.u8 	%rs940, [%rd473+2];
	setp.ne.s16 	%p635, %rs940, 116;
	@%p635 bra 	$L__BB0_720;
	ld.u8 	%rs941, [%rd473+3];
	setp.ne.s16 	%p636, %rs941, 120;
	@%p636 bra 	$L__BB0_720;
	ld.u8 	%rs942, [%rd473+4];
	setp.ne.s16 	%p637, %rs942, 116;
	@%p637 bra 	$L__BB0_720;
	ld.u8 	%rs943, [%rd473+5];
	setp.ne.s16 	%p638, %rs943, 0;
	@%p638 bra 	$L__BB0_720;
	ld.u8 	%rs944, [%rd473+20];
	setp.eq.s16 	%p639, %rs944, 1;
	mov.u32 	%r4068, %r4067;
	@%p639 bra 	$L__BB0_742;
$L__BB0_720:
	ld.u8 	%rs945, [%rd473+32];
	setp.ne.s16 	%p640, %rs945, 116;
	@%p640 bra 	$L__BB0_727;
	ld.u8 	%rs946, [%rd473+33];
	setp.ne.s16 	%p641, %rs946, 46;
	@%p641 bra 	$L__BB0_727;
	ld.u8 	%rs947, [%rd473+34];
	setp.ne.s16 	%p642, %rs947, 116;
	@%p642 bra 	$L__BB0_727;
	ld.u8 	%rs948, [%rd473+35];
	setp.ne.s16 	%p643, %rs948, 120;
	@%p643 bra 	$L__BB0_727;
	ld.u8 	%rs949, [%rd473+36];
	setp.ne.s16 	%p644, %rs949, 116;
	@%p644 bra 	$L__BB0_727;
	ld.u8 	%rs950, [%rd473+37];
	setp.ne.s16 	%p645, %rs950, 0;
	@%p645 bra 	$L__BB0_727;
	ld.u8 	%rs951, [%rd473+52];
	setp.eq.s16 	%p646, %rs951, 1;
	add.s32 	%r4068, %r4067, 1;
	@%p646 bra 	$L__BB0_742;
$L__BB0_727:
	ld.u8 	%rs952, [%rd473+64];
	setp.ne.s16 	%p647, %rs952, 116;
	@%p647 bra 	$L__BB0_734;
	ld.u8 	%rs953, [%rd473+65];
	setp.ne.s16 	%p648, %rs953, 46;
	@%p648 bra 	$L__BB0_734;
	ld.u8 	%rs954, [%rd473+66];
	setp.ne.s16 	%p649, %rs954, 116;
	@%p649 bra 	$L__BB0_734;
	ld.u8 	%rs955, [%rd473+67];
	setp.ne.s16 	%p650, %rs955, 120;
	@%p650 bra 	$L__BB0_734;
	ld.u8 	%rs956, [%rd473+68];
	setp.ne.s16 	%p651, %rs956, 116;
	@%p651 bra 	$L__BB0_734;
	ld.u8 	%rs957, [%rd473+69];
	setp.ne.s16 	%p652, %rs957, 0;
	@%p652 bra 	$L__BB0_734;
	ld.u8 	%rs958, [%rd473+84];
	setp.eq.s16 	%p653, %rs958, 1;
	add.s32 	%r4068, %r4067, 2;
	@%p653 bra 	$L__BB0_742;
$L__BB0_734:
	ld.u8 	%rs959, [%rd473+96];
	setp.ne.s16 	%p654, %rs959, 116;
	@%p654 bra 	$L__BB0_741;
	ld.u8 	%rs960, [%rd473+97];
	setp.ne.s16 	%p655, %rs960, 46;
	@%p655 bra 	$L__BB0_741;
	ld.u8 	%rs961, [%rd473+98];
	setp.ne.s16 	%p656, %rs961, 116;
	@%p656 bra 	$L__BB0_741;
	ld.u8 	%rs962, [%rd473+99];
	setp.ne.s16 	%p657, %rs962, 120;
	@%p657 bra 	$L__BB0_741;
	ld.u8 	%rs963, [%rd473+100];
	setp.ne.s16 	%p658, %rs963, 116;
	@%p658 bra 	$L__BB0_741;
	ld.u8 	%rs964, [%rd473+101];
	setp.ne.s16 	%p659, %rs964, 0;
	@%p659 bra 	$L__BB0_741;
	ld.u8 	%rs965, [%rd473+116];
	setp.eq.s16 	%p660, %rs965, 1;
	add.s32 	%r4068, %r4067, 3;
	@%p660 bra 	$L__BB0_742;
$L__BB0_741:
	add.s32 	%r4067, %r4067, 4;
	setp.eq.s32 	%p661, %r4067, 1024;
	@%p661 bra 	$L__BB0_759;
	bra.uni 	$L__BB0_713;
$L__BB0_742:
	mul.wide.u32 	%rd2562, %r4068, 32;
	add.s64 	%rd2563, %rd4855, %rd2562;
	add.s64 	%rd474, %rd2563, 22;
	ld.u32 	%r2049, [%rd2563+24];
	and.b32  	%r2050, %r2049, 31;
	setp.eq.s32 	%p662, %r2050, 0;
	shr.u32 	%r2051, %r2049, 5;
	add.s32 	%r2052, %r2051, 1;
	selp.b32 	%r405, %r2051, %r2052, %p662;
	setp.eq.s32 	%p663, %r2049, 0;
	@%p663 bra 	$L__BB0_745;
	ld.u16 	%r2054, [%rd474];
	mul.wide.u32 	%rd475, %r2054, 32;
	mov.b32 	%r4069, 0;
$L__BB0_744:
	ld.global.u64 	%rd2564, [volume_d];
	cvt.u64.u32 	%rd2565, %r4069;
	add.s64 	%rd2566, %rd475, %rd2565;
	add.s64 	%rd2567, %rd2564, %rd2566;
	mov.b16 	%rs966, 0;
	st.u8 	[%rd2567+36864], %rs966;
	add.s32 	%r4069, %r4069, 1;
	ld.global.u64 	%rd2568, [fcbs];
	add.s64 	%rd2570, %rd2568, %rd2562;
	ld.u32 	%r2055, [%rd2570+24];
	setp.lt.u32 	%p664, %r4069, %r2055;
	@%p664 bra 	$L__BB0_744;
$L__BB0_745:
	setp.eq.s32 	%p665, %r405, 0;
	@%p665 bra 	$L__BB0_758;
	and.b32  	%r406, %r405, 15;
	setp.lt.u32 	%p666, %r405, 16;
	mov.b32 	%r4071, 0;
	@%p666 bra 	$L__BB0_749;
	and.b32  	%r4071, %r405, 268435440;
	mov.b32 	%r4070, 0;
$L__BB0_748:
	.pragma "nounroll";
	ld.global.u64 	%rd2571, [fcbs];
	add.s64 	%rd2573, %rd2571, %rd2562;
	ld.u16 	%r2058, [%rd2573+22];
	add.s32 	%r2059, %r4070, %r2058;
	shr.u32 	%r2060, %r2059, 5;
	ld.global.u64 	%rd2574, [bit_vector];
	mul.wide.u32 	%rd2575, %r2060, 4;
	add.s64 	%rd2576, %rd2574, %rd2575;
	mov.b32 	%r2061, 0;
	st.u32 	[%rd2576], %r2061;
	ld.global.u64 	%rd2577, [fcbs];
	add.s64 	%rd2578, %rd2577, %rd2562;
	ld.u16 	%r2062, [%rd2578+22];
	add.s32 	%r2063, %r4070, %r2062;
	add.s32 	%r2064, %r2063, 1;
	shr.u32 	%r2065, %r2064, 5;
	ld.global.u64 	%rd2579, [bit_vector];
	mul.wide.u32 	%rd2580, %r2065, 4;
	add.s64 	%rd2581, %rd2579, %rd2580;
	st.u32 	[%rd2581], %r2061;
	ld.global.u64 	%rd2582, [fcbs];
	add.s64 	%rd2583, %rd2582, %rd2562;
	ld.u16 	%r2066, [%rd2583+22];
	add.s32 	%r2067, %r4070, %r2066;
	add.s32 	%r2068, %r2067, 2;
	shr.u32 	%r2069, %r2068, 5;
	ld.global.u64 	%rd2584, [bit_vector];
	mul.wide.u32 	%rd2585, %r2069, 4;
	add.s64 	%rd2586, %rd2584, %rd2585;
	st.u32 	[%rd2586], %r2061;
	ld.global.u64 	%rd2587, [fcbs];
	add.s64 	%rd2588, %rd2587, %rd2562;
	ld.u16 	%r2070, [%rd2588+22];
	add.s32 	%r2071, %r4070, %r2070;
	add.s32 	%r2072, %r2071, 3;
	shr.u32 	%r2073, %r2072, 5;
	ld.global.u64 	%rd2589, [bit_vector];
	mul.wide.u32 	%rd2590, %r2073, 4;
	add.s64 	%rd2591, %rd2589, %rd2590;
	st.u32 	[%rd2591], %r2061;
	ld.global.u64 	%rd2592, [fcbs];
	add.s64 	%rd2593, %rd2592, %rd2562;
	ld.u16 	%r2074, [%rd2593+22];
	add.s32 	%r2075, %r4070, %r2074;
	add.s32 	%r2076, %r2075, 4;
	shr.u32 	%r2077, %r2076, 5;
	ld.global.u64 	%rd2594, [bit_vector];
	mul.wide.u32 	%rd2595, %r2077, 4;
	add.s64 	%rd2596, %rd2594, %rd2595;
	st.u32 	[%rd2596], %r2061;
	ld.global.u64 	%rd2597, [fcbs];
	add.s64 	%rd2598, %rd2597, %rd2562;
	ld.u16 	%r2078, [%rd2598+22];
	add.s32 	%r2079, %r4070, %r2078;
	add.s32 	%r2080, %r2079, 5;
	shr.u32 	%r2081, %r2080, 5;
	ld.global.u64 	%rd2599, [bit_vector];
	mul.wide.u32 	%rd2600, %r2081, 4;
	add.s64 	%rd2601, %rd2599, %rd2600;
	st.u32 	[%rd2601], %r2061;
	ld.global.u64 	%rd2602, [fcbs];
	add.s64 	%rd2603, %rd2602, %rd2562;
	ld.u16 	%r2082, [%rd2603+22];
	add.s32 	%r2083, %r4070, %r2082;
	add.s32 	%r2084, %r2083, 6;
	shr.u32 	%r2085, %r2084, 5;
	ld.global.u64 	%rd2604, [bit_vector];
	mul.wide.u32 	%rd2605, %r2085, 4;
	add.s64 	%rd2606, %rd2604, %rd2605;
	st.u32 	[%rd2606], %r2061;
	ld.global.u64 	%rd2607, [fcbs];
	add.s64 	%rd2608, %rd2607, %rd2562;
	ld.u16 	%r2086, [%rd2608+22];
	add.s32 	%r2087, %r4070, %r2086;
	add.s32 	%r2088, %r2087, 7;
	shr.u32 	%r2089, %r2088, 5;
	ld.global.u64 	%rd2609, [bit_vector];
	mul.wide.u32 	%rd2610, %r2089, 4;
	add.s64 	%rd2611, %rd2609, %rd2610;
	st.u32 	[%rd2611], %r2061;
	ld.global.u64 	%rd2612, [fcbs];
	add.s64 	%rd2613, %rd2612, %rd2562;
	ld.u16 	%r2090, [%rd2613+22];
	add.s32 	%r2091, %r4070, %r2090;
	add.s32 	%r2092, %r2091, 8;
	shr.u32 	%r2093, %r2092, 5;
	ld.global.u64 	%rd2614, [bit_vector];
	mul.wide.u32 	%rd2615, %r2093, 4;
	add.s64 	%rd2616, %rd2614, %rd2615;
	st.u32 	[%rd2616], %r2061;
	ld.global.u64 	%rd2617, [fcbs];
	add.s64 	%rd2618, %rd2617, %rd2562;
	ld.u16 	%r2094, [%rd2618+22];
	add.s32 	%r2095, %r4070, %r2094;
	add.s32 	%r2096, %r2095, 9;
	shr.u32 	%r2097, %r2096, 5;
	ld.global.u64 	%rd2619, [bit_vector];
	mul.wide.u32 	%rd2620, %r2097, 4;
	add.s64 	%rd2621, %rd2619, %rd2620;
	st.u32 	[%rd2621], %r2061;
	ld.global.u64 	%rd2622, [fcbs];
	add.s64 	%rd2623, %rd2622, %rd2562;
	ld.u16 	%r2098, [%rd2623+22];
	add.s32 	%r2099, %r4070, %r2098;
	add.s32 	%r2100, %r2099, 10;
	shr.u32 	%r2101, %r2100, 5;
	ld.global.u64 	%rd2624, [bit_vector];
	mul.wide.u32 	%rd2625, %r2101, 4;
	add.s64 	%rd2626, %rd2624, %rd2625;
	st.u32 	[%rd2626], %r2061;
	ld.global.u64 	%rd2627, [fcbs];
	add.s64 	%rd2628, %rd2627, %rd2562;
	ld.u16 	%r2102, [%rd2628+22];
	add.s32 	%r2103, %r4070, %r2102;
	add.s32 	%r2104, %r2103, 11;
	shr.u32 	%r2105, %r2104, 5;
	ld.global.u64 	%rd2629, [bit_vector];
	mul.wide.u32 	%rd2630, %r2105, 4;
	add.s64 	%rd2631, %rd2629, %rd2630;
	st.u32 	[%rd2631], %r2061;
	ld.global.u64 	%rd2632, [fcbs];
	add.s64 	%rd2633, %rd2632, %rd2562;
	ld.u16 	%r2106, [%rd2633+22];
	add.s32 	%r2107, %r4070, %r2106;
	add.s32 	%r2108, %r2107, 12;
	shr.u32 	%r2109, %r2108, 5;
	ld.global.u64 	%rd2634, [bit_vector];
	mul.wide.u32 	%rd2635, %r2109, 4;
	add.s64 	%rd2636, %rd2634, %rd2635;
	st.u32 	[%rd2636], %r2061;
	ld.global.u64 	%rd2637, [fcbs];
	add.s64 	%rd2638, %rd2637, %rd2562;
	ld.u16 	%r2110, [%rd2638+22];
	add.s32 	%r2111, %r4070, %r2110;
	add.s32 	%r2112, %r2111, 13;
	shr.u32 	%r2113, %r2112, 5;
	ld.global.u64 	%rd2639, [bit_vector];
	mul.wide.u32 	%rd2640, %r2113, 4;
	add.s64 	%rd2641, %rd2639, %rd2640;
	st.u32 	[%rd2641], %r2061;
	ld.global.u64 	%rd2642, [fcbs];
	add.s64 	%rd2643, %rd2642, %rd2562;
	ld.u16 	%r2114, [%rd2643+22];
	add.s32 	%r2115, %r4070, %r2114;
	add.s32 	%r2116, %r2115, 14;
	shr.u32 	%r2117, %r2116, 5;
	ld.global.u64 	%rd2644, [bit_vector];
	mul.wide.u32 	%rd2645, %r2117, 4;
	add.s64 	%rd2646, %rd2644, %rd2645;
	st.u32 	[%rd2646], %r2061;
	ld.global.u64 	%rd2647, [fcbs];
	add.s64 	%rd2648, %rd2647, %rd2562;
	ld.u16 	%r2118, [%rd2648+22];
	add.s32 	%r2119, %r4070, %r2118;
	add.s32 	%r2120, %r2119, 15;
	shr.u32 	%r2121, %r2120, 5;
	ld.global.u64 	%rd2649, [bit_vector];
	mul.wide.u32 	%rd2650, %r2121, 4;
	add.s64 	%rd2651, %rd2649, %rd2650;
	st.u32 	[%rd2651], %r2061;
	add.s32 	%r4070, %r4070, 16;
	setp.ne.s32 	%p667, %r4070, %r4071;
	@%p667 bra 	$L__BB0_748;
$L__BB0_749:
	setp.eq.s32 	%p668, %r406, 0;
	@%p668 bra 	$L__BB0_758;
	and.b32  	%r413, %r405, 7;
	setp.lt.u32 	%p669, %r406, 8;
	@%p669 bra 	$L__BB0_752;
	ld.global.u64 	%rd2652, [fcbs];
	add.s64 	%rd2654, %rd2652, %rd2562;
	ld.u16 	%r2122, [%rd2654+22];
	add.s32 	%r2123, %r4071, %r2122;
	shr.u32 	%r2124, %r2123, 5;
	ld.global.u64 	%rd2655, [bit_vector];
	mul.wide.u32 	%rd2656, %r2124, 4;
	add.s64 	%rd2657, %rd2655, %rd2656;
	mov.b32 	%r2125, 0;
	st.u32 	[%rd2657], %r2125;
	ld.global.u64 	%rd2658, [fcbs];
	add.s64 	%rd2659, %rd2658, %rd2562;
	ld.u16 	%r2126, [%rd2659+22];
	add.s32 	%r2127, %r4071, %r2126;
	add.s32 	%r2128, %r2127, 1;
	shr.u32 	%r2129, %r2128, 5;
	ld.global.u64 	%rd2660, [bit_vector];
	mul.wide.u32 	%rd2661, %r2129, 4;
	add.s64 	%rd2662, %rd2660, %rd2661;
	st.u32 	[%rd2662], %r2125;
	ld.global.u64 	%rd2663, [fcbs];
	add.s64 	%rd2664, %rd2663, %rd2562;
	ld.u16 	%r2130, [%rd2664+22];
	add.s32 	%r2131, %r4071, %r2130;
	add.s32 	%r2132, %r2131, 2;
	shr.u32 	%r2133, %r2132, 5;
	ld.global.u64 	%rd2665, [bit_vector];
	mul.wide.u32 	%rd2666, %r2133, 4;
	add.s64 	%rd2667, %rd2665, %rd2666;
	st.u32 	[%rd2667], %r2125;
	ld.global.u64 	%rd2668, [fcbs];
	add.s64 	%rd2669, %rd2668, %rd2562;
	ld.u16 	%r2134, [%rd2669+22];
	add.s32 	%r2135, %r4071, %r2134;
	add.s32 	%r2136, %r2135, 3;
	shr.u32 	%r2137, %r2136, 5;
	ld.global.u64 	%rd2670, [bit_vector];
	mul.wide.u32 	%rd2671, %r2137, 4;
	add.s64 	%rd2672, %rd2670, %rd2671;
	st.u32 	[%rd2672], %r2125;
	ld.global.u64 	%rd2673, [fcbs];
	add.s64 	%rd2674, %rd2673, %rd2562;
	ld.u16 	%r2138, [%rd2674+22];
	add.s32 	%r2139, %r4071, %r2138;
	add.s32 	%r2140, %r2139, 4;
	shr.u32 	%r2141, %r2140, 5;
	ld.global.u64 	%rd2675, [bit_vector];
	mul.wide.u32 	%rd2676, %r2141, 4;
	add.s64 	%rd2677, %rd2675, %rd2676;
	st.u32 	[%rd2677], %r2125;
	ld.global.u64 	%rd2678, [fcbs];
	add.s64 	%rd2679, %rd2678, %rd2562;
	ld.u16 	%r2142, [%rd2679+22];
	add.s32 	%r2143, %r4071, %r2142;
	add.s32 	%r2144, %r2143, 5;
	shr.u32 	%r2145, %r2144, 5;
	ld.global.u64 	%rd2680, [bit_vector];
	mul.wide.u32 	%rd2681, %r2145, 4;
	add.s64 	%rd2682, %rd2680, %rd2681;
	st.u32 	[%rd2682], %r2125;
	ld.global.u64 	%rd2683, [fcbs];
	add.s64 	%rd2684, %rd2683, %rd2562;
	ld.u16 	%r2146, [%rd2684+22];
	add.s32 	%r2147, %r4071, %r2146;
	add.s32 	%r2148, %r2147, 6;
	shr.u32 	%r2149, %r2148, 5;
	ld.global.u64 	%rd2685, [bit_vector];
	mul.wide.u32 	%rd2686, %r2149, 4;
	add.s64 	%rd2687, %rd2685, %rd2686;
	st.u32 	[%rd2687], %r2125;
	ld.global.u64 	%rd2688, [fcbs];
	add.s64 	%rd2689, %rd2688, %rd2562;
	ld.u16 	%r2150, [%rd2689+22];
	add.s32 	%r2151, %r4071, %r2150;
	add.s32 	%r2152, %r2151, 7;
	shr.u32 	%r2153, %r2152, 5;
	ld.global.u64 	%rd2690, [bit_vector];
	mul.wide.u32 	%rd2691, %r2153, 4;
	add.s64 	%rd2692, %rd2690, %rd2691;
	st.u32 	[%rd2692], %r2125;
	add.s32 	%r4071, %r4071, 8;
$L__BB0_752:
	setp.eq.s32 	%p670, %r413, 0;
	@%p670 bra 	$L__BB0_758;
	and.b32  	%r416, %r405, 3;
	setp.lt.u32 	%p671, %r413, 4;
	@%p671 bra 	$L__BB0_755;
	ld.global.u64 	%rd2693, [fcbs];
	add.s64 	%rd2695, %rd2693, %rd2562;
	ld.u16 	%r2154, [%rd2695+22];
	add.s32 	%r2155, %r4071, %r2154;
	shr.u32 	%r2156, %r2155, 5;
	ld.global.u64 	%rd2696, [bit_vector];
	mul.wide.u32 	%rd2697, %r2156, 4;
	add.s64 	%rd2698, %rd2696, %rd2697;
	mov.b32 	%r2157, 0;
	st.u32 	[%rd2698], %r2157;
	ld.global.u64 	%rd2699, [fcbs];
	add.s64 	%rd2700, %rd2699, %rd2562;
	ld.u16 	%r2158, [%rd2700+22];
	add.s32 	%r2159, %r4071, %r2158;
	add.s32 	%r2160, %r2159, 1;
	shr.u32 	%r2161, %r2160, 5;
	ld.global.u64 	%rd2701, [bit_vector];
	mul.wide.u32 	%rd2702, %r2161, 4;
	add.s64 	%rd2703, %rd2701, %rd2702;
	st.u32 	[%rd2703], %r2157;
	ld.global.u64 	%rd2704, [fcbs];
	add.s64 	%rd2705, %rd2704, %rd2562;
	ld.u16 	%r2162, [%rd2705+22];
	add.s32 	%r2163, %r4071, %r2162;
	add.s32 	%r2164, %r2163, 2;
	shr.u32 	%r2165, %r2164, 5;
	ld.global.u64 	%rd2706, [bit_vector];
	mul.wide.u32 	%rd2707, %r2165, 4;
	add.s64 	%rd2708, %rd2706, %rd2707;
	st.u32 	[%rd2708], %r2157;
	ld.global.u64 	%rd2709, [fcbs];
	add.s64 	%rd2710, %rd2709, %rd2562;
	ld.u16 	%r2166, [%rd2710+22];
	add.s32 	%r2167, %r4071, %r2166;
	add.s32 	%r2168, %r2167, 3;
	shr.u32 	%r2169, %r2168, 5;
	ld.global.u64 	%rd2711, [bit_vector];
	mul.wide.u32 	%rd2712, %r2169, 4;
	add.s64 	%rd2713, %rd2711, %rd2712;
	st.u32 	[%rd2713], %r2157;
	add.s32 	%r4071, %r4071, 4;
$L__BB0_755:
	setp.eq.s32 	%p672, %r416, 0;
	@%p672 bra 	$L__BB0_758;
	mov.b32 	%r4075, 0;
$L__BB0_757:
	.pragma "nounroll";
	ld.global.u64 	%rd2714, [fcbs];
	add.s64 	%rd2716, %rd2714, %rd2562;
	ld.u16 	%r2171, [%rd2716+22];
	add.s32 	%r2172, %r4071, %r2171;
	shr.u32 	%r2173, %r2172, 5;
	ld.global.u64 	%rd2717, [bit_vector];
	mul.wide.u32 	%rd2718, %r2173, 4;
	add.s64 	%rd2719, %rd2717, %rd2718;
	mov.b32 	%r2174, 0;
	st.u32 	[%rd2719], %r2174;
	add.s32 	%r4071, %r4071, 1;
	add.s32 	%r4075, %r4075, 1;
	setp.ne.s32 	%p673, %r4075, %r416;
	@%p673 bra 	$L__BB0_757;
$L__BB0_758:
	ld.global.u64 	%rd2720, [fcbs];
	add.s64 	%rd2722, %rd2720, %rd2562;
	mov.b16 	%rs967, 0;
	st.u8 	[%rd2722+20], %rs967;
	ld.global.u64 	%rd2723, [fcbs];
	add.s64 	%rd2724, %rd2723, %rd2562;
	st.u8 	[%rd2724], %rs967;
	ld.global.u64 	%rd2725, [fcbs];
	add.s64 	%rd2726, %rd2725, %rd2562;
	st.u8 	[%rd2726+1], %rs967;
	ld.global.u64 	%rd2727, [fcbs];
	add.s64 	%rd2728, %rd2727, %rd2562;
	st.u8 	[%rd2728+2], %rs967;
	ld.global.u64 	%rd2729, [fcbs];
	add.s64 	%rd2730, %rd2729, %rd2562;
	st.u8 	[%rd2730+3], %rs967;
	ld.global.u64 	%rd2731, [fcbs];
	add.s64 	%rd2732, %rd2731, %rd2562;
	st.u8 	[%rd2732+4], %rs967;
	ld.global.u64 	%rd2733, [fcbs];
	add.s64 	%rd2734, %rd2733, %rd2562;
	st.u8 	[%rd2734+5], %rs967;
	ld.global.u64 	%rd2735, [fcbs];
	add.s64 	%rd2736, %rd2735, %rd2562;
	st.u8 	[%rd2736+6], %rs967;
	ld.global.u64 	%rd2737, [fcbs];
	add.s64 	%rd2738, %rd2737, %rd2562;
	st.u8 	[%rd2738+7], %rs967;
	ld.global.u64 	%rd2739, [fcbs];
	add.s64 	%rd2740, %rd2739, %rd2562;
	st.u8 	[%rd2740+8], %rs967;
	ld.global.u64 	%rd2741, [fcbs];
	add.s64 	%rd2742, %rd2741, %rd2562;
	st.u8 	[%rd2742+9], %rs967;
	ld.global.u64 	%rd2743, [fcbs];
	add.s64 	%rd2744, %rd2743, %rd2562;
	st.u8 	[%rd2744+10], %rs967;
	ld.global.u64 	%rd2745, [fcbs];
	add.s64 	%rd2746, %rd2745, %rd2562;
	st.u8 	[%rd2746+11], %rs967;
	ld.global.u64 	%rd2747, [fcbs];
	add.s64 	%rd2748, %rd2747, %rd2562;
	st.u8 	[%rd2748+12], %rs967;
	ld.global.u64 	%rd2749, [fcbs];
	add.s64 	%rd2750, %rd2749, %rd2562;
	st.u8 	[%rd2750+13], %rs967;
	ld.global.u64 	%rd2751, [fcbs];
	add.s64 	%rd2752, %rd2751, %rd2562;
	st.u8 	[%rd2752+14], %rs967;
	ld.global.u64 	%rd2753, [fcbs];
	add.s64 	%rd2754, %rd2753, %rd2562;
	st.u8 	[%rd2754+15], %rs967;
	ld.global.u64 	%rd2755, [fcbs];
	add.s64 	%rd2756, %rd2755, %rd2562;
	st.u8 	[%rd2756+16], %rs967;
	ld.global.u64 	%rd2757, [fcbs];
	add.s64 	%rd2758, %rd2757, %rd2562;
	st.u8 	[%rd2758+17], %rs967;
	ld.global.u64 	%rd2759, [fcbs];
	add.s64 	%rd2760, %rd2759, %rd2562;
	st.u8 	[%rd2760+18], %rs967;
	ld.global.u64 	%rd2761, [fcbs];
	add.s64 	%rd2762, %rd2761, %rd2562;
	st.u8 	[%rd2762+19], %rs967;
	ld.global.u64 	%rd2763, [fcbs];
	add.s64 	%rd2764, %rd2763, %rd2562;
	mov.b16 	%rs968, 1;
	st.u8 	[%rd2764+21], %rs968;
	ld.global.u64 	%rd2765, [fcbs];
	add.s64 	%rd2766, %rd2765, %rd2562;
	st.u16 	[%rd2766+28], %rs967;
	ld.global.u64 	%rd2767, [fcbs];
	add.s64 	%rd2768, %rd2767, %rd2562;
	st.u16 	[%rd2768+30], %rs967;
	ld.global.u64 	%rd2769, [fcbs];
	add.s64 	%rd2770, %rd2769, %rd2562;
	mov.b32 	%r2175, 0;
	st.u32 	[%rd2770+24], %r2175;
	ld.global.u64 	%rd2771, [fcbs];
	add.s64 	%rd2772, %rd2771, %rd2562;
	mov.b16 	%rs969, -1;
	st.u16 	[%rd2772+22], %rs969;
$L__BB0_759:
	cvta.global.u64 	%rd2774, %rd2162;
	{ // callseq 50, 0
	.param .b64 param0;
	st.param.b64 	[param0], %rd2774;
	.param .b64 param1;
	st.param.b64 	[param1], 0;
	.param .b32 retval0;
	call.uni (retval0), 
	vprintf, 
	(
	param0, 
	param1
	);
	ld.param.b32 	%r2177, [retval0];
	} // callseq 50
	mov.b32 	%r4076, 0;
$L__BB0_760:
	ld.global.u64 	%rd2775, [fcbs];
	mul.wide.u32 	%rd2776, %r4076, 32;
	add.s64 	%rd2777, %rd2775, %rd2776;
	ld.u8 	%rs970, [%rd2777+20];
	setp.ne.s16 	%p674, %rs970, 1;
	@%p674 bra 	$L__BB0_769;
	mov.b32 	%r4077, 0;
$L__BB0_762:
	ld.global.u64 	%rd476, [fcbs];
	mul.wide.u32 	%rd2778, %r4077, 32;
	add.s64 	%rd2779, %rd476, %rd2778;
	add.s64 	%rd477, %rd2779, 20;
	ld.u8 	%rs971, [%rd2779+20];
	setp.ne.s16 	%p675, %rs971, 1;
	setp.eq.s32 	%p676, %r4076, %r4077;
	or.pred  	%p677, %p676, %p675;
	@%p677 bra 	$L__BB0_768;
	add.s64 	%rd2781, %rd476, %rd2776;
	add.s64 	%rd478, %rd2781, 24;
	ld.u32 	%r425, [%rd2781+24];
	ld.u32 	%r426, [%rd477+4];
	setp.le.u32 	%p678, %r425, %r426;
	@%p678 bra 	$L__BB0_765;
	ld.u32 	%r2192, [%rd478+-24];
	ld.u32 	%r2193, [%rd478+-20];
	ld.u32 	%r2194, [%rd478+-16];
	ld.u32 	%r2195, [%rd478+-12];
	ld.u32 	%r2196, [%rd478+-8];
	ld.v2.u8 	{%rs980, %rs981}, [%rd478+-4];
	ld.u16 	%rs982, [%rd478+-2];
	ld.u32 	%r2197, [%rd478+4];
	ld.u32 	%r2198, [%rd477+-20];
	ld.u32 	%r2199, [%rd477+-16];
	ld.u32 	%r2200, [%rd477+-12];
	ld.u32 	%r2201, [%rd477+-8];
	ld.u32 	%r2202, [%rd477+-4];
	ld.u8 	%rs983, [%rd477+1];
	ld.u16 	%rs984, [%rd477+2];
	ld.u32 	%r2203, [%rd477+8];
	st.u32 	[%rd478+-24], %r2198;
	st.u32 	[%rd478+-20], %r2199;
	st.u32 	[%rd478+-16], %r2200;
	st.u32 	[%rd478+-12], %r2201;
	st.u32 	[%rd478+-8], %r2202;
	mov.b16 	%rs985, 1;
	st.v2.u8 	[%rd478+-4], {%rs985, %rs983};
	st.u16 	[%rd478+-2], %rs984;
	st.u32 	[%rd478], %r426;
	st.u32 	[%rd478+4], %r2203;
	ld.global.u64 	%rd2785, [fcbs];
	add.s64 	%rd2787, %rd2785, %rd2778;
	st.u32 	[%rd2787], %r2192;
	st.u32 	[%rd2787+4], %r2193;
	st.u32 	[%rd2787+8], %r2194;
	st.u32 	[%rd2787+12], %r2195;
	st.u32 	[%rd2787+16], %r2196;
	st.v2.u8 	[%rd2787+20], {%rs980, %rs981};
	st.u16 	[%rd2787+22], %rs982;
	st.u32 	[%rd2787+24], %r425;
	st.u32 	[%rd2787+28], %r2197;
	bra.uni 	$L__BB0_768;
$L__BB0_765:
	setp.ne.s32 	%p679, %r425, %r426;
	@%p679 bra 	$L__BB0_768;
	ld.u16 	%rs87, [%rd478+4];
	ld.u16 	%rs88, [%rd477+8];
	setp.ge.u16 	%p680, %rs87, %rs88;
	@%p680 bra 	$L__BB0_768;
	ld.u32 	%r2180, [%rd478+-24];
	ld.u32 	%r2181, [%rd478+-20];
	ld.u32 	%r2182, [%rd478+-16];
	ld.u32 	%r2183, [%rd478+-12];
	ld.u32 	%r2184, [%rd478+-8];
	ld.v2.u8 	{%rs972, %rs973}, [%rd478+-4];
	ld.u16 	%rs974, [%rd478+-2];
	ld.u16 	%rs975, [%rd478+6];
	ld.u32 	%r2185, [%rd477+-20];
	ld.u32 	%r2186, [%rd477+-16];
	ld.u32 	%r2187, [%rd477+-12];
	ld.u32 	%r2188, [%rd477+-8];
	ld.u32 	%r2189, [%rd477+-4];
	ld.u8 	%rs976, [%rd477+1];
	ld.u16 	%rs977, [%rd477+2];
	ld.u16 	%rs978, [%rd477+10];
	st.u32 	[%rd478+-24], %r2185;
	st.u32 	[%rd478+-20], %r2186;
	st.u32 	[%rd478+-16], %r2187;
	st.u32 	[%rd478+-12], %r2188;
	st.u32 	[%rd478+-8], %r2189;
	mov.b16 	%rs979, 1;
	st.v2.u8 	[%rd478+-4], {%rs979, %rs976};
	st.u16 	[%rd478+-2], %rs977;
	st.u32 	[%rd478], %r425;
	mov.b32 	%r2190, {%rs88, %rs978};
	st.u32 	[%rd478+4], %r2190;
	ld.global.u64 	%rd2782, [fcbs];
	add.s64 	%rd2784, %rd2782, %rd2778;
	st.u32 	[%rd2784], %r2180;
	st.u32 	[%rd2784+4], %r2181;
	st.u32 	[%rd2784+8], %r2182;
	st.u32 	[%rd2784+12], %r2183;
	st.u32 	[%rd2784+16], %r2184;
	st.v2.u8 	[%rd2784+20], {%rs972, %rs973};
	st.u16 	[%rd2784+22], %rs974;
	st.u32 	[%rd2784+24], %r425;
	mov.b32 	%r2191, {%rs87, %rs975};
	st.u32 	[%rd2784+28], %r2191;
$L__BB0_768:
	add.s32 	%r4077, %r4077, 1;
	setp.ne.s32 	%p681, %r4077, 1024;
	@%p681 bra 	$L__BB0_762;
$L__BB0_769:
	add.s32 	%r4076, %r4076, 1;
	setp.ne.s32 	%p682, %r4076, 1024;
	@%p682 bra 	$L__BB0_760;
	mov.b32 	%r4078, 0;
	ld.global.u64 	%rd4864, [fcbs];
$L__BB0_771:
	cvta.to.local.u64 	%rd481, %rd2129;
	mul.wide.u32 	%rd2789, %r4078, 32;
	add.s64 	%rd482, %rd4864, %rd2789;
	ld.u8 	%rs986, [%rd482];
	setp.eq.s16 	%p683, %rs986, 0;
	@%p683 bra 	$L__BB0_774;
	ld.u8 	%rs987, [%rd482+20];
	setp.ne.s16 	%p684, %rs987, 1;
	@%p684 bra 	$L__BB0_774;
	ld.u32 	%r2205, [%rd482+24];
	st.local.u64 	[%rd481], %rd482;
	st.local.u32 	[%rd481+8], %r2205;
	mov.u64 	%rd2790, $str$8;
	cvta.global.u64 	%rd2791, %rd2790;
	{ // callseq 51, 0
	.param .b64 param0;
	st.param.b64 	[param0], %rd2791;
	.param .b64 param1;
	st.param.b64 	[param1], %rd2129;
	.param .b32 retval0;
	call.uni (retval0), 
	vprintf, 
	(
	param0, 
	param1
	);
	ld.param.b32 	%r2206, [retval0];
	} // callseq 51
	ld.global.u64 	%rd4864, [fcbs];
$L__BB0_774:
	add.s64 	%rd485, %rd4864, %rd2789;
	add.s64 	%rd486, %rd485, 32;
	ld.u8 	%rs988, [%rd485+32];
	setp.eq.s16 	%p685, %rs988, 0;
	@%p685 bra 	$L__BB0_777;
	ld.u8 	%rs989, [%rd485+52];
	setp.ne.s16 	%p686, %rs989, 1;
	@%p686 bra 	$L__BB0_777;
	ld.u32 	%r2208, [%rd485+56];
	st.local.u64 	[%rd481], %rd486;
	st.local.u32 	[%rd481+8], %r2208;
	mov.u64 	%rd2794, $str$8;
	cvta.global.u64 	%rd2795, %rd2794;
	{ // callseq 52, 0
	.param .b64 param0;
	st.param.b64 	[param0], %rd2795;
	.param .b64 param1;
	st.param.b64 	[param1], %rd2129;
	.param .b32 retval0;
	call.uni (retval0), 
	vprintf, 
	(
	param0, 
	param1
	);
	ld.param.b32 	%r2209, [retval0];
	} // callseq 52
	ld.global.u64 	%rd4864, [fcbs];
$L__BB0_777:
	add.s64 	%rd489, %rd4864, %rd2789;
	add.s64 	%rd490, %rd489, 64;
	ld.u8 	%rs990, [%rd489+64];
	setp.eq.s16 	%p687, %rs990, 0;
	@%p687 bra 	$L__BB0_780;
	ld.u8 	%rs991, [%rd489+84];
	setp.ne.s16 	%p688, %rs991, 1;
	@%p688 bra 	$L__BB0_780;
	ld.u32 	%r2211, [%rd489+88];
	st.local.u64 	[%rd481], %rd490;
	st.local.u32 	[%rd481+8], %r2211;
	mov.u64 	%rd2798, $str$8;
	cvta.global.u64 	%rd2799, %rd2798;
	{ // callseq 53, 0
	.param .b64 param0;
	st.param.b64 	[param0], %rd2799;
	.param .b64 param1;
	st.param.b64 	[param1], %rd2129;
	.param .b32 retval0;
	call.uni (retval0), 
	vprintf, 
	(
	param0, 
	param1
	);
	ld.param.b32 	%r2212, [retval0];
	} // callseq 53
	ld.global.u64 	%rd4864, [fcbs];
$L__BB0_780:
	add.s64 	%rd493, %rd4864, %rd2789;
	add.s64 	%rd494, %rd493, 96;
	ld.u8 	%rs992, [%rd493+96];
	setp.eq.s16 	%p689, %rs992, 0;
	@%p689 bra 	$L__BB0_783;
	ld.u8 	%rs993, [%rd493+116];
	setp.ne.s16 	%p690, %rs993, 1;
	@%p690 bra 	$L__BB0_783;
	ld.u32 	%r2214, [%rd493+120];
	st.local.u64 	[%rd481], %rd494;
	st.local.u32 	[%rd481+8], %r2214;
	mov.u64 	%rd2802, $str$8;
	cvta.global.u64 	%rd2803, %rd2802;
	{ // callseq 54, 0
	.param .b64 param0;
	st.param.b64 	[param0], %rd2803;
	.param .b64 param1;
	st.param.b64 	[param1], %rd2129;
	.param .b32 retval0;
	call.uni (retval0), 
	vprintf, 
	(
	param0, 
	param1
	);
	ld.param.b32 	%r2215, [retval0];
	} // callseq 54
	ld.global.u64 	%rd4864, [fcbs];
$L__BB0_783:
	add.s64 	%rd497, %rd4864, %rd2789;
	add.s64 	%rd498, %rd497, 128;
	ld.u8 	%rs994, [%rd497+128];
	setp.eq.s16 	%p691, %rs994, 0;
	@%p691 bra 	$L__BB0_786;
	ld.u8 	%rs995, [%rd497+148];
	setp.ne.s16 	%p692, %rs995, 1;
	@%p692 bra 	$L__BB0_786;
	ld.u32 	%r2217, [%rd497+152];
	st.local.u64 	[%rd481], %rd498;
	st.local.u32 	[%rd481+8], %r2217;
	mov.u64 	%rd2806, $str$8;
	cvta.global.u64 	%rd2807, %rd2806;
	{ // callseq 55, 0
	.param .b64 param0;
	st.param.b64 	[param0], %rd2807;
	.param .b64 param1;
	st.param.b64 	[param1], %rd2129;
	.param .b32 retval0;
	call.uni (retval0), 
	vprintf, 
	(
	param0, 
	param1
	);
	ld.param.b32 	%r2218, [retval0];
	} // callseq 55
	ld.global.u64 	%rd4864, [fcbs];
$L__BB0_786:
	add.s64 	%rd501, %rd4864, %rd2789;
	add.s64 	%rd502, %rd501, 160;
	ld.u8 	%rs996, [%rd501+160];
	setp.eq.s16 	%p693, %rs996, 0;
	@%p693 bra 	$L__BB0_789;
	ld.u8 	%rs997, [%rd501+180];
	setp.ne.s16 	%p694, %rs997, 1;
	@%p694 bra 	$L__BB0_789;
	ld.u32 	%r2220, [%rd501+184];
	st.local.u64 	[%rd481], %rd502;
	st.local.u32 	[%rd481+8], %r2220;
	mov.u64 	%rd2810, $str$8;
	cvta.global.u64 	%rd2811, %rd2810;
	{ // callseq 56, 0
	.param .b64 param0;
	st.param.b64 	[param0], %rd2811;
	.param .b64 param1;
	st.param.b64 	[param1], %rd2129;
	.param .b32 retval0;
	call.uni (retval0), 
	vprintf, 
	(
	param0, 
	param1
	);
	ld.param.b32 	%r2221, [retval0];
	} // callseq 56
	ld.global.u64 	%rd4864, [fcbs];
$L__BB0_789:
	add.s64 	%rd505, %rd4864, %rd2789;
	add.s64 	%rd506, %rd505, 192;
	ld.u8 	%rs998, [%rd505+192];
	setp.eq.s16 	%p695, %rs998, 0;
	@%p695 bra 	$L__BB0_792;
	ld.u8 	%rs999, [%rd505+212];
	setp.ne.s16 	%p696, %rs999, 1;
	@%p696 bra 	$L__BB0_792;
	ld.u32 	%r2223, [%rd505+216];
	st.local.u64 	[%rd481], %rd506;
	st.local.u32 	[%rd481+8], %r2223;
	mov.u64 	%rd2814, $str$8;
	cvta.global.u64 	%rd2815, %rd2814;
	{ // callseq 57, 0
	.param .b64 param0;
	st.param.b64 	[param0], %rd2815;
	.param .b64 param1;
	st.param.b64 	[param1], %rd2129;
	.param .b32 retval0;
	call.uni (retval0), 
	vprintf, 
	(
	param0, 
	param1
	);
	ld.param.b32 	%r2224, [retval0];
	} // callseq 57
	ld.global.u64 	%rd4864, [fcbs];
$L__BB0_792:
	add.s64 	%rd509, %rd4864, %rd2789;
	add.s64 	%rd510, %rd509, 224;
	ld.u8 	%rs1000, [%rd509+224];
	setp.eq.s16 	%p697, %rs1000, 0;
	@%p697 bra 	$L__BB0_795;
	ld.u8 	%rs1001, [%rd509+244];
	setp.ne.s16 	%p698, %rs1001, 1;
	@%p698 bra 	$L__BB0_795;
	ld.u32 	%r2226, [%rd509+248];
	st.local.u64 	[%rd481], %rd510;
	st.local.u32 	[%rd481+8], %r2226;
	mov.u64 	%rd2818, $str$8;
	cvta.global.u64 	%rd2819, %rd2818;
	{ // callseq 58, 0
	.param .b64 param0;
	st.param.b64 	[param0], %rd2819;
	.param .b64 param1;
	st.param.b64 	[param1], %rd2129;
	.param .b32 retval0;
	call.uni (retval0), 
	vprintf, 
	(
	param0, 
	param1
	);
	ld.param.b32 	%r2227, [retval0];
	} // callseq 58
	ld.global.u64 	%rd4864, [fcbs];
$L__BB0_795:
	add.s32 	%r4078, %r4078, 8;
	setp.ne.s32 	%p699, %r4078, 1024;
	@%p699 bra 	$L__BB0_771;
	mov.b32 	%r2231, 1195787588;
	mov.b32 	%r2232, 1128415521;
	st.local.v2.b32 	[%rd2], {%r2232, %r2231};
	mov.b32 	%r2233, 1330531660;
	mov.b32 	%r2234, 1263159624;
	st.local.v2.b32 	[%rd2+8], {%r2234, %r2233};
	mov.b32 	%r2235, 1128415522;
	mov.b32 	%r2236, 5394768;
	st.local.v2.b32 	[%rd2+16], {%r2236, %r2235};
	st.local.v2.b32 	[%rd2+24], {%r2231, %r2234};
	st.local.v2.b32 	[%rd2+32], {%r2233, %r2236};
	add.s64 	%rd513, %rd2, 40;
	mov.b32 	%r2237, 1128415523;
	st.local.v2.b32 	[%rd2+40], {%r2237, %r2231};
	st.local.v2.b32 	[%rd2+48], {%r2234, %r2233};
	mov.b32 	%r2238, 1128415524;
	st.local.v2.b32 	[%rd2+56], {%r2236, %r2238};
	st.local.v2.b32 	[%rd2+64], {%r2231, %r2234};
	st.local.v2.b32 	[%rd2+72], {%r2233, %r2236};
	add.s64 	%rd514, %rd2, 80;
	mov.b32 	%r2239, 1128415525;
	st.local.v2.b32 	[%rd2+80], {%r2239, %r2231};
	st.local.v2.b32 	[%rd2+88], {%r2234, %r2233};
	mov.b32 	%r2240, 1128415526;
	st.local.v2.b32 	[%rd2+96], {%r2236, %r2240};
	st.local.v2.b32 	[%rd2+104], {%r2231, %r2234};
	st.local.v2.b32 	[%rd2+112], {%r2233, %r2236};
	mov.b32 	%r2241, 1128415527;
	st.local.v2.b32 	[%rd2+120], {%r2241, %r2231};
	st.local.v2.b32 	[%rd2+128], {%r2234, %r2233};
	mov.b32 	%r2242, 1128415528;
	st.local.v2.b32 	[%rd2+136], {%r2236, %r2242};
	st.local.v2.b32 	[%rd2+144], {%r2231, %r2234};
	st.local.v2.b32 	[%rd2+152], {%r2233, %r2236};
	mov.b32 	%r2243, 1128415529;
	st.local.v2.b32 	[%rd2+160], {%r2243, %r2231};
	st.local.v2.b32 	[%rd2+168], {%r2234, %r2233};
	mov.b32 	%r2244, 1128415530;
	st.local.v2.b32 	[%rd2+176], {%r2236, %r2244};
	st.local.v2.b32 	[%rd2+184], {%r2231, %r2234};
	st.local.v2.b32 	[%rd2+192], {%r2233, %r2236};
	mov.b32 	%r4080, 0;
	mov.b32 	%r431, 24;
	mov.b16 	%rs1715, 0;
	mov.u16 	%rs1716, %rs1715;
$L__BB0_797:
	cvt.u64.u32 	%rd515, %r4080;
	mul.wide.u32 	%rd2821, %r4080, 20;
	add.s64 	%rd516, %rd2, %rd2821;
	mov.b32 	%r4084, 0;
	ld.global.u64 	%rd4873, [fcbs];
$L__BB0_798:
	mul.wide.u32 	%rd2822, %r4084, 32;
	add.s64 	%rd518, %rd4873, %rd2822;
	ld.u8 	%rs1004, [%rd518];
	setp.eq.s16 	%p700, %rs1004, 0;
	@%p700 bra 	$L__BB0_803;
	mov.b32 	%r4082, -1;
$L__BB0_800:
	cvt.s64.s32 	%rd2823, %r4082;
	add.s64 	%rd2824, %rd518, %rd2823;
	ld.u8 	%rs91, [%rd2824+1];
	add.s64 	%rd2825, %rd516, %rd2823;
	ld.local.u8 	%rs1005, [%rd2825+1];
	setp.ne.s16 	%p701, %rs91, %rs1005;
	@%p701 bra 	$L__BB0_803;
	add.s32 	%r4082, %r4082, 1;
	setp.ne.s16 	%p702, %rs91, 0;
	@%p702 bra 	$L__BB0_800;
	ld.u8 	%rs1006, [%rd518+20];
	setp.eq.s16 	%p703, %rs1006, 1;
	@%p703 bra 	$L__BB0_1572;
$L__BB0_803:
	add.s32 	%r4084, %r4084, 1;
	setp.ne.s32 	%p704, %r4084, 1024;
	@%p704 bra 	$L__BB0_798;
	mov.b32 	%r4083, 0;
$L__BB0_805:
	cvt.u64.u32 	%rd4871, %r4083;
	mul.wide.u32 	%rd2826, %r4083, 32;
	add.s64 	%rd2827, %rd4873, %rd2826;
	add.s64 	%rd520, %rd2827, 20;
	ld.u8 	%rs1008, [%rd2827+20];
	setp.eq.s16 	%p705, %rs1008, 1;
	mov.u32 	%r4084, %r4083;
	@%p705 bra 	$L__BB0_811;
$L__BB0_806:
	ld.local.u8 	%rs1717, [%rd516];
	setp.eq.s16 	%p737, %rs1717, 0;
	@%p737 bra 	$L__BB0_810;
	shl.b64 	%rd2829, %rd4871, 5;
	add.s64 	%rd522, %rd4873, %rd2829;
	mov.b64 	%rd4872, 0;
$L__BB0_808:
	add.s64 	%rd2830, %rd522, %rd4872;
	st.u8 	[%rd2830], %rs1717;
	add.s64 	%rd524, %rd4872, 1;
	add.s64 	%rd2831, %rd516, %rd4872;
	ld.local.u8 	%rs1717, [%rd2831+1];
	setp.ne.s16 	%p738, %rs1717, 0;
	setp.lt.u64 	%p739, %rd4872, 19;
	and.pred  	%p740, %p738, %p739;
	mov.u64 	%rd4872, %rd524;
	@%p740 bra 	$L__BB0_808;
	ld.global.u64 	%rd4873, [fcbs];
$L__BB0_810:
	shl.b64 	%rd2832, %rd4871, 5;
	add.s64 	%rd2833, %rd4873, %rd2832;
	mov.b16 	%rs1040, 1;
	st.u8 	[%rd2833+20], %rs1040;
	ld.global.u64 	%rd2834, [fcbs];
	add.s64 	%rd2835, %rd2834, %rd2832;
	mov.b16 	%rs1041, -1;
	st.u16 	[%rd2835+22], %rs1041;
	ld.global.u64 	%rd2836, [fcbs];
	add.s64 	%rd2837, %rd2836, %rd2832;
	mov.b16 	%rs1042, 0;
	st.u8 	[%rd2837+21], %rs1042;
	ld.global.u64 	%rd2838, [fcbs];
	add.s64 	%rd2839, %rd2838, %rd2832;
	mov.b32 	%r2248, 0;
	st.u32 	[%rd2839+24], %r2248;
	ld.global.u16 	%rs1043, [sys_clock];
	add.s16 	%rs1044, %rs1043, 1;
	st.global.u16 	[sys_clock], %rs1044;
	ld.global.u64 	%rd2840, [fcbs];
	add.s64 	%rd2841, %rd2840, %rd2832;
	st.u16 	[%rd2841+28], %rs1044;
	bra.uni 	$L__BB0_843;
$L__BB0_811:
	add.s32 	%r4084, %r4083, 1;
	cvt.u64.u32 	%rd4871, %r4084;
	ld.u8 	%rs1009, [%rd520+32];
	setp.ne.s16 	%p706, %rs1009, 1;
	@%p706 bra 	$L__BB0_806;
	add.s32 	%r4084, %r4083, 2;
	cvt.u64.u32 	%rd4871, %r4084;
	ld.u8 	%rs1010, [%rd520+64];
	setp.ne.s16 	%p707, %rs1010, 1;
	@%p707 bra 	$L__BB0_806;
	add.s32 	%r4084, %r4083, 3;
	cvt.u64.u32 	%rd4871, %r4084;
	ld.u8 	%rs1011, [%rd520+96];
	setp.ne.s16 	%p708, %rs1011, 1;
	@%p708 bra 	$L__BB0_806;
	add.s32 	%r4084, %r4083, 4;
	cvt.u64.u32 	%rd4871, %r4084;
	ld.u8 	%rs1012, [%rd520+128];
	setp.ne.s16 	%p709, %rs1012, 1;
	@%p709 bra 	$L__BB0_806;
	add.s32 	%r4084, %r4083, 5;
	cvt.u64.u32 	%rd4871, %r4084;
	ld.u8 	%rs1013, [%rd520+160];
	setp.ne.s16 	%p710, %rs1013, 1;
	@%p710 bra 	$L__BB0_806;
	add.s32 	%r4084, %r4083, 6;
	cvt.u64.u32 	%rd4871, %r4084;
	ld.u8 	%rs1014, [%rd520+192];
	setp.ne.s16 	%p711, %rs1014, 1;
	@%p711 bra 	$L__BB0_806;
	add.s32 	%r4084, %r4083, 7;
	cvt.u64.u32 	%rd4871, %r4084;
	ld.u8 	%rs1015, [%rd520+224];
	setp.ne.s16 	%p712, %rs1015, 1;
	@%p712 bra 	$L__BB0_806;
	add.s32 	%r4084, %r4083, 8;
	cvt.u64.u32 	%rd4871, %r4084;
	ld.u8 	%rs1016, [%rd520+256];
	setp.ne.s16 	%p713, %rs1016, 1;
	@%p713 bra 	$L__BB0_806;
	add.s32 	%r4084, %r4083, 9;
	cvt.u64.u32 	%rd4871, %r4084;
	ld.u8 	%rs1017, [%rd520+288];
	setp.ne.s16 	%p714, %rs1017, 1;
	@%p714 bra 	$L__BB0_806;
	add.s32 	%r4084, %r4083, 10;
	cvt.u64.u32 	%rd4871, %r4084;
	ld.u8 	%rs1018, [%rd520+320];
	setp.ne.s16 	%p715, %rs1018, 1;
	@%p715 bra 	$L__BB0_806;
	add.s32 	%r4084, %r4083, 11;
	cvt.u64.u32 	%rd4871, %r4084;
	ld.u8 	%rs1019, [%rd520+352];
	setp.ne.s16 	%p716, %rs1019, 1;
	@%p716 bra 	$L__BB0_806;
	add.s32 	%r4084, %r4083, 12;
	cvt.u64.u32 	%rd4871, %r4084;
	ld.u8 	%rs1020, [%rd520+384];
	setp.ne.s16 	%p717, %rs1020, 1;
	@%p717 bra 	$L__BB0_806;
	add.s32 	%r4084, %r4083, 13;
	cvt.u64.u32 	%rd4871, %r4084;
	ld.u8 	%rs1021, [%rd520+416];
	setp.ne.s16 	%p718, %rs1021, 1;
	@%p718 bra 	$L__BB0_806;
	add.s32 	%r4084, %r4083, 14;
	cvt.u64.u32 	%rd4871, %r4084;
	ld.u8 	%rs1022, [%rd520+448];
	setp.ne.s16 	%p719, %rs1022, 1;
	@%p719 bra 	$L__BB0_806;
	add.s32 	%r4084, %r4083, 15;
	cvt.u64.u32 	%rd4871, %r4084;
	ld.u8 	%rs1023, [%rd520+480];
	setp.ne.s16 	%p720, %rs1023, 1;
	@%p720 bra 	$L__BB0_806;
	add.s32 	%r4084, %r4083, 16;
	cvt.u64.u32 	%rd4871, %r4084;
	ld.u8 	%rs1024, [%rd520+512];
	setp.ne.s16 	%p721, %rs1024, 1;
	@%p721 bra 	$L__BB0_806;
	add.s32 	%r4084, %r4083, 17;
	cvt.u64.u32 	%rd4871, %r4084;
	ld.u8 	%rs1025, [%rd520+544];
	setp.ne.s16 	%p722, %rs1025, 1;
	@%p722 bra 	$L__BB0_806;
	add.s32 	%r4084, %r4083, 18;
	cvt.u64.u32 	%rd4871, %r4084;
	ld.u8 	%rs1026, [%rd520+576];
	setp.ne.s16 	%p723, %rs1026, 1;
	@%p723 bra 	$L__BB0_806;
	add.s32 	%r4084, %r4083, 19;
	cvt.u64.u32 	%rd4871, %r4084;
	ld.u8 	%rs1027, [%rd520+608];
	setp.ne.s16 	%p724, %rs1027, 1;
	@%p724 bra 	$L__BB0_806;
	add.s32 	%r4084, %r4083, 20;
	cvt.u64.u32 	%rd4871, %r4084;
	ld.u8 	%rs1028, [%rd520+640];
	setp.ne.s16 	%p725, %rs1028, 1;
	@%p725 bra 	$L__BB0_806;
	add.s32 	%r4084, %r4083, 21;
	cvt.u64.u32 	%rd4871, %r4084;
	ld.u8 	%rs1029, [%rd520+672];
	setp.ne.s16 	%p726, %rs1029, 1;
	@%p726 bra 	$L__BB0_806;
	add.s32 	%r4084, %r4083, 22;
	cvt.u64.u32 	%rd4871, %r4084;
	ld.u8 	%rs1030, [%rd520+704];
	setp.ne.s16 	%p727, %rs1030, 1;
	@%p727 bra 	$L__BB0_806;
	add.s32 	%r4084, %r4083, 23;
	cvt.u64.u32 	%rd4871, %r4084;
	ld.u8 	%rs1031, [%rd520+736];
	setp.ne.s16 	%p728, %rs1031, 1;
	@%p728 bra 	$L__BB0_806;
	add.s32 	%r4084, %r4083, 24;
	cvt.u64.u32 	%rd4871, %r4084;
	ld.u8 	%rs1032, [%rd520+768];
	setp.ne.s16 	%p729, %rs1032, 1;
	@%p729 bra 	$L__BB0_806;
	add.s32 	%r4084, %r4083, 25;
	cvt.u64.u32 	%rd4871, %r4084;
	ld.u8 	%rs1033, [%rd520+800];
	setp.ne.s16 	%p730, %rs1033, 1;
	@%p730 bra 	$L__BB0_806;
	add.s32 	%r4084, %r4083, 26;
	cvt.u64.u32 	%rd4871, %r4084;
	ld.u8 	%rs1034, [%rd520+832];
	setp.ne.s16 	%p731, %rs1034, 1;
	@%p731 bra 	$L__BB0_806;
	add.s32 	%r4084, %r4083, 27;
	cvt.u64.u32 	%rd4871, %r4084;
	ld.u8 	%rs1035, [%rd520+864];
	setp.ne.s16 	%p732, %rs1035, 1;
	@%p732 bra 	$L__BB0_806;
	add.s32 	%r4084, %r4083, 28;
	cvt.u64.u32 	%rd4871, %r4084;
	ld.u8 	%rs1036, [%rd520+896];
	setp.ne.s16 	%p733, %rs1036, 1;
	@%p733 bra 	$L__BB0_806;
	add.s32 	%r4084, %r4083, 29;
	cvt.u64.u32 	%rd4871, %r4084;
	ld.u8 	%rs1037, [%rd520+928];
	setp.ne.s16 	%p734, %rs1037, 1;
	@%p734 bra 	$L__BB0_806;
	add.s32 	%r4084, %r4083, 30;
	cvt.u64.u32 	%rd4871, %r4084;
	ld.u8 	%rs1038, [%rd520+960];
	setp.ne.s16 	%p735, %rs1038, 1;
	@%p735 bra 	$L__BB0_806;
	add.s32 	%r4084, %r4083, 31;
	cvt.u64.u32 	%rd4871, %r4084;
	ld.u8 	%rs1039, [%rd520+992];
	setp.ne.s16 	%p736, %rs1039, 1;
	@%p736 bra 	$L__BB0_806;
	add.s32 	%r4083, %r4083, 32;
	setp.ne.s32 	%p741, %r4083, 1024;
	mov.b32 	%r4084, -1;
	@%p741 bra 	$L__BB0_805;
$L__BB0_843:
	cvta.to.local.u64 	%rd558, %rd2210;
	cvt.u32.u64 	%r2250, %rd515;
	add.s32 	%r472, %r2250, 24;
	setp.lt.u32 	%p742, %r4084, 1024;
	@%p742 bra 	$L__BB0_845;
	st.local.u32 	[%rd558], %r4084;
	mov.u64 	%rd3015, $str$2;
	cvta.global.u64 	%rd3016, %rd3015;
	{ // callseq 61, 0
	.param .b64 param0;
	st.param.b64 	[param0], %rd3016;
	.param .b64 param1;
	st.param.b64 	[param1], %rd2210;
	.param .b32 retval0;
	call.uni (retval0), 
	vprintf, 
	(
	param0, 
	param1
	);
	ld.param.b32 	%r2373, [retval0];
	} // callseq 61
	bra.uni 	$L__BB0_927;
$L__BB0_845:
	ld.global.u64 	%rd4876, [fcbs];
	mul.wide.u32 	%rd2843, %r4084, 32;
	add.s64 	%rd2844, %rd4876, %rd2843;
	add.s64 	%rd560, %rd2844, 22;
	ld.u32 	%r2251, [%rd2844+24];
	and.b32  	%r2252, %r2251, 31;
	setp.eq.s32 	%p743, %r2252, 0;
	shr.u32 	%r2253, %r2251, 5;
	add.s32 	%r2254, %r2253, 1;
	selp.b32 	%r473, %r2253, %r2254, %p743;
	setp.eq.s32 	%p744, %r2251, 0;
	@%p744 bra 	$L__BB0_848;
	ld.u16 	%r2256, [%rd560];
	mul.wide.u32 	%rd561, %r2256, 32;
	mov.b32 	%r4086, 0;
$L__BB0_847:
	ld.global.u64 	%rd2845, [volume_d];
	cvt.u64.u32 	%rd2846, %r4086;
	add.s64 	%rd2847, %rd561, %rd2846;
	add.s64 	%rd2848, %rd2845, %rd2847;
	mov.b16 	%rs1045, 0;
	st.u8 	[%rd2848+36864], %rs1045;
	add.s32 	%r4086, %r4086, 1;
	ld.global.u64 	%rd4876, [fcbs];
	add.s64 	%rd2850, %rd4876, %rd2843;
	ld.u32 	%r2257, [%rd2850+24];
	setp.lt.u32 	%p745, %r4086, %r2257;
	@%p745 bra 	$L__BB0_847;
$L__BB0_848:
	setp.eq.s32 	%p746, %r473, 0;
	@%p746 bra 	$L__BB0_857;
	and.b32  	%r474, %r473, 3;
	setp.lt.u32 	%p747, %r473, 4;
	mov.b32 	%r4088, 0;
	@%p747 bra 	$L__BB0_853;
	and.b32  	%r4088, %r473, 268435452;
	mov.b32 	%r4087, 0;
$L__BB0_851:
	ld.global.u64 	%rd2851, [fcbs];
	add.s64 	%rd2853, %rd2851, %rd2843;
	ld.u16 	%r2260, [%rd2853+22];
	add.s32 	%r2261, %r4087, %r2260;
	shr.u32 	%r2262, %r2261, 5;
	ld.global.u64 	%rd2854, [bit_vector];
	mul.wide.u32 	%rd2855, %r2262, 4;
	add.s64 	%rd2856, %rd2854, %rd2855;
	mov.b32 	%r2263, 0;
	st.u32 	[%rd2856], %r2263;
	ld.global.u64 	%rd2857, [fcbs];
	add.s64 	%rd2858, %rd2857, %rd2843;
	ld.u16 	%r2264, [%rd2858+22];
	add.s32 	%r2265, %r4087, %r2264;
	add.s32 	%r2266, %r2265, 1;
	shr.u32 	%r2267, %r2266, 5;
	ld.global.u64 	%rd2859, [bit_vector];
	mul.wide.u32 	%rd2860, %r2267, 4;
	add.s64 	%rd2861, %rd2859, %rd2860;
	st.u32 	[%rd2861], %r2263;
	ld.global.u64 	%rd2862, [fcbs];
	add.s64 	%rd2863, %rd2862, %rd2843;
	ld.u16 	%r2268, [%rd2863+22];
	add.s32 	%r2269, %r4087, %r2268;
	add.s32 	%r2270, %r2269, 2;
	shr.u32 	%r2271, %r2270, 5;
	ld.global.u64 	%rd2864, [bit_vector];
	mul.wide.u32 	%rd2865, %r2271, 4;
	add.s64 	%rd2866, %rd2864, %rd2865;
	st.u32 	[%rd2866], %r2263;
	ld.global.u64 	%rd2867, [fcbs];
	add.s64 	%rd2868, %rd2867, %rd2843;
	ld.u16 	%r2272, [%rd2868+22];
	add.s32 	%r2273, %r4087, %r2272;
	add.s32 	%r2274, %r2273, 3;
	shr.u32 	%r2275, %r2274, 5;
	ld.global.u64 	%rd2869, [bit_vector];
	mul.wide.u32 	%rd2870, %r2275, 4;
	add.s64 	%rd2871, %rd2869, %rd2870;
	st.u32 	[%rd2871], %r2263;
	add.s32 	%r4087, %r4087, 4;
	setp.ne.s32 	%p748, %r4087, %r4088;
	@%p748 bra 	$L__BB0_851;
	ld.global.u64 	%rd4876, [fcbs];
$L__BB0_853:
	setp.eq.s32 	%p749, %r474, 0;
	@%p749 bra 	$L__BB0_857;
	add.s64 	%rd2873, %rd4876, %rd2843;
	ld.u16 	%r2276, [%rd2873+22];
	add.s32 	%r2277, %r4088, %r2276;
	shr.u32 	%r2278, %r2277, 5;
	ld.global.u64 	%rd2874, [bit_vector];
	mul.wide.u32 	%rd2875, %r2278, 4;
	add.s64 	%rd2876, %rd2874, %rd2875;
	mov.b32 	%r2279, 0;
	st.u32 	[%rd2876], %r2279;
	setp.eq.s32 	%p750, %r474, 1;
	ld.global.u64 	%rd4876, [fcbs];
	@%p750 bra 	$L__BB0_857;
	add.s64 	%rd2878, %rd4876, %rd2843;
	ld.u16 	%r2280, [%rd2878+22];
	add.s32 	%r2281, %r4088, %r2280;
	add.s32 	%r2282, %r2281, 1;
	shr.u32 	%r2283, %r2282, 5;
	ld.global.u64 	%rd2879, [bit_vector];
	mul.wide.u32 	%rd2880, %r2283, 4;
	add.s64 	%rd2881, %rd2879, %rd2880;
	mov.b32 	%r2284, 0;
	st.u32 	[%rd2881], %r2284;
	setp.eq.s32 	%p751, %r474, 2;
	ld.global.u64 	%rd4876, [fcbs];
	@%p751 bra 	$L__BB0_857;
	add.s64 	%rd2883, %rd4876, %rd2843;
	ld.u16 	%r2285, [%rd2883+22];
	add.s32 	%r2286, %r4088, %r2285;
	add.s32 	%r2287, %r2286, 2;
	shr.u32 	%r2288, %r2287, 5;
	ld.global.u64 	%rd2884, [bit_vector];
	mul.wide.u32 	%rd2885, %r2288, 4;
	add.s64 	%rd2886, %rd2884, %rd2885;
	mov.b32 	%r2289, 0;
	st.u32 	[%rd2886], %r2289;
	ld.global.u64 	%rd4876, [fcbs];
$L__BB0_857:
	add.s64 	%rd2888, %rd4876, %rd2843;
	mov.b16 	%rs1046, 0;
	st.u8 	[%rd2888+20], %rs1046;
	and.b32  	%r2291, %r472, 31;
	setp.ne.s32 	%p752, %r2291, 0;
	shr.u32 	%r2292, %r472, 5;
	selp.u32 	%r2293, 1, 0, %p752;
	add.s32 	%r481, %r2292, %r2293;
	mov.b32 	%r4089, 0;
	ld.global.u64 	%rd570, [bit_vector];
	mov.u32 	%r4090, %r4089;
$L__BB0_858:
	shr.u32 	%r2294, %r4090, 5;
	and.b32  	%r2295, %r4090, 31;
	mul.wide.u32 	%rd2889, %r2294, 4;
	add.s64 	%rd2890, %rd570, %rd2889;
	ld.u32 	%r484, [%rd2890];
	shr.u32 	%r2296, %r484, %r2295;
	and.b32  	%r2297, %r2296, 1;
	setp.eq.b32 	%p753, %r2297, 1;
	not.pred 	%p754, %p753;
	@%p754 bra 	$L__BB0_860;
	add.s32 	%r4107, %r4090, 1;
	mov.b32 	%r4092, 0;
	bra.uni 	$L__BB0_861;
$L__BB0_860:
	add.s32 	%r4092, %r4089, 1;
	add.s32 	%r4107, %r4090, 1;
	setp.eq.s32 	%p755, %r4092, %r481;
	mov.u32 	%r4108, %r481;
	@%p755 bra 	$L__BB0_883;
$L__BB0_861:
	and.b32  	%r2299, %r4107, 31;
	shr.u32 	%r2300, %r484, %r2299;
	and.b32  	%r2301, %r2300, 1;
	setp.eq.b32 	%p756, %r2301, 1;
	not.pred 	%p757, %p756;
	@%p757 bra 	$L__BB0_863;
	add.s32 	%r4107, %r4107, 1;
	mov.b32 	%r4094, 0;
	bra.uni 	$L__BB0_864;
$L__BB0_863:
	add.s32 	%r4094, %r4092, 1;
	add.s32 	%r4107, %r4107, 1;
	setp.eq.s32 	%p758, %r4094, %r481;
	mov.u32 	%r4108, %r481;
	@%p758 bra 	$L__BB0_883;
$L__BB0_864:
	and.b32  	%r2303, %r4107, 31;
	shr.u32 	%r2304, %r484, %r2303;
	and.b32  	%r2305, %r2304, 1;
	setp.eq.b32 	%p759, %r2305, 1;
	not.pred 	%p760, %p759;
	@%p760 bra 	$L__BB0_866;
	add.s32 	%r4107, %r4107, 1;
	mov.b32 	%r4096, 0;
	bra.uni 	$L__BB0_867;
$L__BB0_866:
	add.s32 	%r4096, %r4094, 1;
	add.s32 	%r4107, %r4107, 1;
	setp.eq.s32 	%p761, %r4096, %r481;
	mov.u32 	%r4108, %r481;
	@%p761 bra 	$L__BB0_883;
$L__BB0_867:
	and.b32  	%r2307, %r4107, 31;
	shr.u32 	%r2308, %r484, %r2307;
	and.b32  	%r2309, %r2308, 1;
	setp.eq.b32 	%p762, %r2309, 1;
	not.pred 	%p763, %p762;
	@%p763 bra 	$L__BB0_869;
	add.s32 	%r4107, %r4107, 1;
	mov.b32 	%r4098, 0;
	bra.uni 	$L__BB0_870;
$L__BB0_869:
	add.s32 	%r4098, %r4096, 1;
	add.s32 	%r4107, %r4107, 1;
	setp.eq.s32 	%p764, %r4098, %r481;
	mov.u32 	%r4108, %r481;
	@%p764 bra 	$L__BB0_883;
$L__BB0_870:
	and.b32  	%r2311, %r4107, 31;
	shr.u32 	%r2312, %r484, %r2311;
	and.b32  	%r2313, %r2312, 1;
	setp.eq.b32 	%p765, %r2313, 1;
	not.pred 	%p766, %p765;
	@%p766 bra 	$L__BB0_872;
	add.s32 	%r4107, %r4107, 1;
	mov.b32 	%r4100, 0;
	bra.uni 	$L__BB0_873;
$L__BB0_872:
	add.s32 	%r4100, %r4098, 1;
	add.s32 	%r4107, %r4107, 1;
	setp.eq.s32 	%p767, %r4100, %r481;
	mov.u32 	%r4108, %r481;
	@%p767 bra 	$L__BB0_883;
$L__BB0_873:
	and.b32  	%r2315, %r4107, 31;
	shr.u32 	%r2316, %r484, %r2315;
	and.b32  	%r2317, %r2316, 1;
	setp.eq.b32 	%p768, %r2317, 1;
	not.pred 	%p769, %p768;
	@%p769 bra 	$L__BB0_875;
	add.s32 	%r4107, %r4107, 1;
	mov.b32 	%r4102, 0;
	bra.uni 	$L__BB0_876;
$L__BB0_875:
	add.s32 	%r4102, %r4100, 1;
	add.s32 	%r4107, %r4107, 1;
	setp.eq.s32 	%p770, %r4102, %r481;
	mov.u32 	%r4108, %r481;
	@%p770 bra 	$L__BB0_883;
$L__BB0_876:
	and.b32  	%r2319, %r4107, 31;
	shr.u32 	%r2320, %r484, %r2319;
	and.b32  	%r2321, %r2320, 1;
	setp.eq.b32 	%p771, %r2321, 1;
	not.pred 	%p772, %p771;
	@%p772 bra 	$L__BB0_878;
	add.s32 	%r4107, %r4107, 1;
	mov.b32 	%r4104, 0;
	bra.uni 	$L__BB0_879;
$L__BB0_878:
	add.s32 	%r4104, %r4102, 1;
	add.s32 	%r4107, %r4107, 1;
	setp.eq.s32 	%p773, %r4104, %r481;
	mov.u32 	%r4108, %r481;
	@%p773 bra 	$L__BB0_883;
$L__BB0_879:
	and.b32  	%r2323, %r4107, 31;
	shr.u32 	%r2324, %r484, %r2323;
	and.b32  	%r2325, %r2324, 1;
	setp.eq.b32 	%p774, %r2325, 1;
	not.pred 	%p775, %p774;
	@%p775 bra 	$L__BB0_881;
	add.s32 	%r4090, %r4107, 1;
	mov.b32 	%r4089, 0;
	bra.uni 	$L__BB0_882;
$L__BB0_881:
	add.s32 	%r4089, %r4104, 1;
	add.s32 	%r4090, %r4107, 1;
	setp.eq.s32 	%p776, %r4089, %r481;
	mov.u32 	%r4107, %r4090;
	mov.u32 	%r4108, %r481;
	@%p776 bra 	$L__BB0_883;
$L__BB0_882:
	setp.lt.u32 	%p777, %r4090, 32768;
	mov.b32 	%r4107, 32768;
	mov.u32 	%r4108, %r4089;
	@%p777 bra 	$L__BB0_858;
$L__BB0_883:
	setp.ge.u32 	%p778, %r4108, %r481;
	setp.lt.u32 	%p779, %r4107, 32768;
	or.pred  	%p780, %p778, %p779;
	@%p780 bra 	$L__BB0_885;
	st.local.v2.u32 	[%rd558], {%r481, %r4108};
	st.local.u32 	[%rd558+8], %r4107;
	mov.u64 	%rd3007, $str$3;
	cvta.global.u64 	%rd3008, %rd3007;
	{ // callseq 59, 0
	.param .b64 param0;
	st.param.b64 	[param0], %rd3008;
	.param .b64 param1;
	st.param.b64 	[param1], %rd2210;
	.param .b32 retval0;
	call.uni (retval0), 
	vprintf, 
	(
	param0, 
	param1
	);
	ld.param.b32 	%r2369, [retval0];
	} // callseq 59
	st.local.u32 	[%rd558], %r472;
	mov.u64 	%rd3010, $str$4;
	cvta.global.u64 	%rd3011, %rd3010;
	{ // callseq 60, 0
	.param .b64 param0;
	st.param.b64 	[param0], %rd3011;
	.param .b64 param1;
	st.param.b64 	[param1], %rd2210;
	.param .b32 retval0;
	call.uni (retval0), 
	vprintf, 
	(
	param0, 
	param1
	);
	ld.param.b32 	%r2371, [retval0];
	} // callseq 60
	ld.global.u64 	%rd3012, [fcbs];
	add.s64 	%rd3014, %rd3012, %rd2843;
	mov.b16 	%rs1111, 0;
	st.u8 	[%rd3014+20], %rs1111;
	bra.uni 	$L__BB0_927;
$L__BB0_885:
	ld.global.u64 	%rd2891, [fcbs];
	add.s64 	%rd2893, %rd2891, %rd2843;
	mov.b16 	%rs1047, 1;
	st.u8 	[%rd2893+20], %rs1047;
	sub.s32 	%r2328, %r4107, %r481;
	ld.global.u64 	%rd2894, [fcbs];
	add.s64 	%rd2895, %rd2894, %rd2843;
	st.u16 	[%rd2895+22], %r2328;
	ld.global.u64 	%rd2896, [fcbs];
	add.s64 	%rd2897, %rd2896, %rd2843;
	st.u32 	[%rd2897+24], %r472;
	ld.global.u16 	%rs1048, [sys_clock];
	add.s16 	%rs1049, %rs1048, 1;
	st.global.u16 	[sys_clock], %rs1049;
	ld.global.u64 	%rd2898, [fcbs];
	add.s64 	%rd2899, %rd2898, %rd2843;
	st.u16 	[%rd2899+30], %rs1049;
	setp.eq.s32 	%p781, %r481, 0;
	@%p781 bra 	$L__BB0_888;
	mov.b32 	%r4109, 0;
$L__BB0_887:
	ld.global.u64 	%rd2900, [fcbs];
	add.s64 	%rd2902, %rd2900, %rd2843;
	ld.u16 	%r2330, [%rd2902+22];
	add.s32 	%r2331, %r4109, %r2330;
	shr.u32 	%r2332, %r2331, 5;
	and.b32  	%r2333, %r2331, 31;
	mov.b32 	%r2334, 1;
	shl.b32 	%r2335, %r2334, %r2333;
	ld.global.u64 	%rd2903, [bit_vector];
	mul.wide.u32 	%rd2904, %r2332, 4;
	add.s64 	%rd2905, %rd2903, %rd2904;
	ld.u32 	%r2336, [%rd2905];
	or.b32  	%r2337, %r2335, %r2336;
	st.u32 	[%rd2905], %r2337;
	add.s32 	%r4109, %r4109, 1;
	setp.lt.u32 	%p782, %r4109, %r481;
	@%p782 bra 	$L__BB0_887;
$L__BB0_888:
	ld.global.u64 	%rd2906, [fcbs];
	add.s64 	%rd2908, %rd2906, %rd2843;
	ld.u16 	%rs1050, [%rd2908+22];
	mul.wide.u16 	%r529, %rs1050, 32;
	and.b32  	%r4112, %r431, 2147483632;
	mov.b32 	%r4110, 0;
$L__BB0_889:
	.pragma "nounroll";
	mov.u32 	%r531, %r4110;
	add.s32 	%r2340, %r531, %r2250;
	cvt.u64.u32 	%rd2909, %r2340;
	add.s64 	%rd571, %rd155, %rd2909;
	ld.global.u8 	%rs1051, [%rd571];
	ld.global.u64 	%rd2910, [volume_d];
	cvt.u64.u32 	%rd2911, %r531;
	cvt.u64.u32 	%rd572, %r529;
	add.s64 	%rd573, %rd572, %rd2911;
	add.s64 	%rd2912, %rd2910, %rd573;
	st.u8 	[%rd2912+36864], %rs1051;
	ld.global.u8 	%rs1052, [%rd571+1];
	ld.global.u64 	%rd2913, [volume_d];
	add.s64 	%rd2914, %rd573, %rd2913;
	st.u8 	[%rd2914+36865], %rs1052;
	ld.global.u8 	%rs1053, [%rd571+2];
	ld.global.u64 	%rd2915, [volume_d];
	add.s64 	%rd2916, %rd573, %rd2915;
	st.u8 	[%rd2916+36866], %rs1053;
	ld.global.u8 	%rs1054, [%rd571+3];
	ld.global.u64 	%rd2917, [volume_d];
	add.s64 	%rd2918, %rd573, %rd2917;
	st.u8 	[%rd2918+36867], %rs1054;
	ld.global.u8 	%rs1055, [%rd571+4];
	ld.global.u64 	%rd2919, [volume_d];
	add.s64 	%rd2920, %rd573, %rd2919;
	st.u8 	[%rd2920+36868], %rs1055;
	ld.global.u8 	%rs1056, [%rd571+5];
	ld.global.u64 	%rd2921, [volume_d];
	add.s64 	%rd2922, %rd573, %rd2921;
	st.u8 	[%rd2922+36869], %rs1056;
	ld.global.u8 	%rs1057, [%rd571+6];
	ld.global.u64 	%rd2923, [volume_d];
	add.s64 	%rd2924, %rd573, %rd2923;
	st.u8 	[%rd2924+36870], %rs1057;
	ld.global.u8 	%rs1058, [%rd571+7];
	ld.global.u64 	%rd2925, [volume_d];
	add.s64 	%rd2926, %rd573, %rd2925;
	st.u8 	[%rd2926+36871], %rs1058;
	ld.global.u8 	%rs1059, [%rd571+8];
	ld.global.u64 	%rd2927, [volume_d];
	add.s64 	%rd2928, %rd573, %rd2927;
	st.u8 	[%rd2928+36872], %rs1059;
	ld.global.u8 	%rs1060, [%rd571+9];
	ld.global.u64 	%rd2929, [volume_d];
	add.s64 	%rd2930, %rd573, %rd2929;
	st.u8 	[%rd2930+36873], %rs1060;
	ld.global.u8 	%rs1061, [%rd571+10];
	ld.global.u64 	%rd2931, [volume_d];
	add.s64 	%rd2932, %rd573, %rd2931;
	st.u8 	[%rd2932+36874], %rs1061;
	ld.global.u8 	%rs1062, [%rd571+11];
	ld.global.u64 	%rd2933, [volume_d];
	add.s64 	%rd2934, %rd573, %rd2933;
	st.u8 	[%rd2934+36875], %rs1062;
	ld.global.u8 	%rs1063, [%rd571+12];
	ld.global.u64 	%rd2935, [volume_d];
	add.s64 	%rd2936, %rd573, %rd2935;
	st.u8 	[%rd2936+36876], %rs1063;
	ld.global.u8 	%rs1064, [%rd571+13];
	ld.global.u64 	%rd2937, [volume_d];
	add.s64 	%rd2938, %rd573, %rd2937;
	st.u8 	[%rd2938+36877], %rs1064;
	ld.global.u8 	%rs1065, [%rd571+14];
	ld.global.u64 	%rd2939, [volume_d];
	add.s64 	%rd2940, %rd573, %rd2939;
	st.u8 	[%rd2940+36878], %rs1065;
	ld.global.u8 	%rs1066, [%rd571+15];
	ld.global.u64 	%rd2941, [volume_d];
	add.s64 	%rd2942, %rd573, %rd2941;
	st.u8 	[%rd2942+36879], %rs1066;
	add.s32 	%r4110, %r531, 16;
	setp.ne.s32 	%p783, %r4110, %r4112;
	@%p783 bra 	$L__BB0_889;
	and.b32  	%r2341, %r431, 15;
	setp.eq.s32 	%p784, %r2341, 0;
	@%p784 bra 	$L__BB0_900;
	xor.b16  	%rs1067, %rs1716, 8;
	cvt.u32.u16 	%r2342, %rs1067;
	and.b32  	%r533, %r2342, 15;
	add.s32 	%r2343, %r533, -1;
	setp.lt.u32 	%p785, %r2343, 7;
	@%p785 bra 	$L__BB0_893;
	ld.global.u8 	%rs1068, [%rd571+16];
	ld.global.u64 	%rd2943, [volume_d];
	add.s64 	%rd2944, %rd573, %rd2943;
	st.u8 	[%rd2944+36880], %rs1068;
	ld.global.u8 	%rs1069, [%rd571+17];
	ld.global.u64 	%rd2945, [volume_d];
	add.s64 	%rd2946, %rd573, %rd2945;
	st.u8 	[%rd2946+36881], %rs1069;
	ld.global.u8 	%rs1070, [%rd571+18];
	ld.global.u64 	%rd2947, [volume_d];
	add.s64 	%rd2948, %rd573, %rd2947;
	st.u8 	[%rd2948+36882], %rs1070;
	ld.global.u8 	%rs1071, [%rd571+19];
	ld.global.u64 	%rd2949, [volume_d];
	add.s64 	%rd2950, %rd573, %rd2949;
	st.u8 	[%rd2950+36883], %rs1071;
	ld.global.u8 	%rs1072, [%rd571+20];
	ld.global.u64 	%rd2951, [volume_d];
	add.s64 	%rd2952, %rd573, %rd2951;
	st.u8 	[%rd2952+36884], %rs1072;
	ld.global.u8 	%rs1073, [%rd571+21];
	ld.global.u64 	%rd2953, [volume_d];
	add.s64 	%rd2954, %rd573, %rd2953;
	st.u8 	[%rd2954+36885], %rs1073;
	ld.global.u8 	%rs1074, [%rd571+22];
	ld.global.u64 	%rd2955, [volume_d];
	add.s64 	%rd2956, %rd573, %rd2955;
	st.u8 	[%rd2956+36886], %rs1074;
	ld.global.u8 	%rs1075, [%rd571+23];
	ld.global.u64 	%rd2957, [volume_d];
	add.s64 	%rd2958, %rd573, %rd2957;
	st.u8 	[%rd2958+36887], %rs1075;
	add.s32 	%r4112, %r531, 24;
$L__BB0_893:
	and.b32  	%r2344, %r533, 7;
	setp.eq.s32 	%p786, %r2344, 0;
	@%p786 bra 	$L__BB0_900;
	cvt.u32.u16 	%r2345, %rs1715;
	and.b32  	%r2346, %r2345, 7;
	and.b32  	%r536, %r2345, 3;
	add.s32 	%r2347, %r2346, -1;
	setp.lt.u32 	%p787, %r2347, 3;
	@%p787 bra 	$L__BB0_896;
	add.s32 	%r2349, %r4112, %r2250;
	cvt.u64.u32 	%rd2959, %r2349;
	add.s64 	%rd2960, %rd155, %rd2959;
	ld.global.u8 	%rs1076, [%rd2960];
	ld.global.u64 	%rd2961, [volume_d];
	cvt.u64.u32 	%rd2962, %r4112;
	add.s64 	%rd2963, %rd572, %rd2962;
	add.s64 	%rd2964, %rd2961, %rd2963;
	st.u8 	[%rd2964+36864], %rs1076;
	add.s64 	%rd2965, %rd2962, %rd515;
	add.s64 	%rd2966, %rd155, %rd2965;
	ld.global.u8 	%rs1077, [%rd2966+1];
	ld.global.u64 	%rd2967, [volume_d];
	add.s64 	%rd2968, %rd2963, %rd2967;
	st.u8 	[%rd2968+36865], %rs1077;
	ld.global.u8 	%rs1078, [%rd2966+2];
	ld.global.u64 	%rd2969, [volume_d];
	add.s64 	%rd2970, %rd2963, %rd2969;
	st.u8 	[%rd2970+36866], %rs1078;
	ld.global.u8 	%rs1079, [%rd2966+3];
	ld.global.u64 	%rd2971, [volume_d];
	add.s64 	%rd2972, %rd2963, %rd2971;
	st.u8 	[%rd2972+36867], %rs1079;
	add.s32 	%r4112, %r4112, 4;
$L__BB0_896:
	setp.eq.s32 	%p788, %r536, 0;
	@%p788 bra 	$L__BB0_900;
	add.s32 	%r2351, %r4112, %r2250;
	cvt.u64.u32 	%rd2973, %r2351;
	add.s64 	%rd2974, %rd155, %rd2973;
	ld.global.u8 	%rs1080, [%rd2974];
	ld.global.u64 	%rd2975, [volume_d];
	cvt.u64.u32 	%rd574, %r4112;
	add.s64 	%rd575, %rd572, %rd574;
	add.s64 	%rd2976, %rd2975, %rd575;
	st.u8 	[%rd2976+36864], %rs1080;
	setp.eq.s32 	%p789, %r536, 1;
	@%p789 bra 	$L__BB0_900;
	add.s64 	%rd2977, %rd574, %rd515;
	add.s64 	%rd576, %rd155, %rd2977;
	ld.global.u8 	%rs1081, [%rd576+1];
	ld.global.u64 	%rd2978, [volume_d];
	add.s64 	%rd2979, %rd575, %rd2978;
	st.u8 	[%rd2979+36865], %rs1081;
	setp.eq.s32 	%p790, %r536, 2;
	@%p790 bra 	$L__BB0_900;
	ld.global.u8 	%rs1082, [%rd576+2];
	ld.global.u64 	%rd2980, [volume_d];
	add.s64 	%rd2981, %rd575, %rd2980;
	st.u8 	[%rd2981+36866], %rs1082;
$L__BB0_900:
	ld.global.u16 	%rs1083, [sys_clock];
	setp.ne.s16 	%p791, %rs1083, -1;
	@%p791 bra 	$L__BB0_927;
	mov.b32 	%r4113, 0;
	ld.global.u64 	%rd4886, [fcbs];
$L__BB0_902:
	mul.wide.u32 	%rd2982, %r4113, 32;
	add.s64 	%rd2983, %rd4886, %rd2982;
	ld.u8 	%rs1084, [%rd2983+20];
	setp.ne.s16 	%p792, %rs1084, 1;
	@%p792 bra 	$L__BB0_908;
	mov.b32 	%r4114, 0;
$L__BB0_904:
	add.s64 	%rd2985, %rd4886, %rd2982;
	add.s64 	%rd582, %rd2985, 20;
	ld.u8 	%rs1085, [%rd2985+20];
	setp.ne.s16 	%p793, %rs1085, 1;
	setp.eq.s32 	%p794, %r4113, %r4114;
	or.pred  	%p795, %p794, %p793;
	@%p795 bra 	$L__BB0_907;
	ld.u16 	%rs95, [%rd582+10];
	mul.wide.u32 	%rd2986, %r4114, 32;
	add.s64 	%rd2987, %rd4886, %rd2986;
	add.s64 	%rd583, %rd2987, 30;
	ld.u16 	%rs96, [%rd2987+30];
	setp.ge.u16 	%p796, %rs95, %rs96;
	@%p796 bra 	$L__BB0_907;
	ld.u32 	%r2354, [%rd582+-20];
	ld.u32 	%r2355, [%rd582+-16];
	ld.u32 	%r2356, [%rd582+-12];
	ld.u32 	%r2357, [%rd582+-8];
	ld.u32 	%r2358, [%rd582+-4];
	ld.u8 	%rs1086, [%rd582+1];
	ld.u16 	%rs1087, [%rd582+2];
	ld.u32 	%r2359, [%rd582+4];
	ld.u16 	%rs1088, [%rd582+8];
	ld.u32 	%r2360, [%rd583+-30];
	ld.u32 	%r2361, [%rd583+-26];
	ld.u32 	%r2362, [%rd583+-22];
	ld.u32 	%r2363, [%rd583+-18];
	ld.u32 	%r2364, [%rd583+-14];
	ld.v2.u8 	{%rs1089, %rs1090}, [%rd583+-10];
	ld.u16 	%rs1091, [%rd583+-8];
	ld.u32 	%r2365, [%rd583+-6];
	ld.u16 	%rs1092, [%rd583+-2];
	st.u32 	[%rd582+-20], %r2360;
	st.u32 	[%rd582+-16], %r2361;
	st.u32 	[%rd582+-12], %r2362;
	st.u32 	[%rd582+-8], %r2363;
	st.u32 	[%rd582+-4], %r2364;
	st.v2.u8 	[%rd582], {%rs1089, %rs1090};
	st.u16 	[%rd582+2], %rs1091;
	st.u32 	[%rd582+4], %r2365;
	mov.b32 	%r2366, {%rs1092, %rs96};
	st.u32 	[%rd582+8], %r2366;
	ld.global.u64 	%rd2988, [fcbs];
	add.s64 	%rd2990, %rd2988, %rd2986;
	st.u32 	[%rd2990], %r2354;
	st.u32 	[%rd2990+4], %r2355;
	st.u32 	[%rd2990+8], %r2356;
	st.u32 	[%rd2990+12], %r2357;
	st.u32 	[%rd2990+16], %r2358;
	mov.b16 	%rs1093, 1;
	st.v2.u8 	[%rd2990+20], {%rs1093, %rs1086};
	st.u16 	[%rd2990+22], %rs1087;
	st.u32 	[%rd2990+24], %r2359;
	mov.b32 	%r2367, {%rs1088, %rs95};
	st.u32 	[%rd2990+28], %r2367;
	ld.global.u64 	%rd4886, [fcbs];
$L__BB0_907:
	add.s32 	%r4114, %r4114, 1;
	setp.ne.s32 	%p797, %r4114, 1024;
	@%p797 bra 	$L__BB0_904;
$L__BB0_908:
	add.s32 	%r4113, %r4113, 1;
	setp.ne.s32 	%p798, %r4113, 1024;
	@%p798 bra 	$L__BB0_902;
	mov.b16 	%rs1719, 1;
	st.global.u16 	[sys_clock], %rs1719;
	mov.b32 	%r4115, 0;
$L__BB0_910:
	mul.wide.u32 	%rd2991, %r4115, 32;
	add.s64 	%rd2992, %rd4886, %rd2991;
	add.s64 	%rd590, %rd2992, 20;
	ld.u8 	%rs1095, [%rd2992+20];
	setp.ne.s16 	%p799, %rs1095, 0;
	@%p799 bra 	$L__BB0_912;
	st.u16 	[%rd590+10], %rs1719;
	ld.global.u16 	%rs1096, [sys_clock];
	add.s16 	%rs1719, %rs1096, 1;
	st.global.u16 	[sys_clock], %rs1719;
	ld.global.u64 	%rd4886, [fcbs];
$L__BB0_912:
	add.s64 	%rd2994, %rd4886, %rd2991;
	add.s64 	%rd593, %rd2994, 20;
	ld.u8 	%rs1097, [%rd2994+52];
	setp.ne.s16 	%p800, %rs1097, 0;
	@%p800 bra 	$L__BB0_914;
	st.u16 	[%rd593+42], %rs1719;
	ld.global.u16 	%rs1098, [sys_clock];
	add.s16 	%rs1719, %rs1098, 1;
	st.global.u16 	[sys_clock], %rs1719;
	ld.global.u64 	%rd4886, [fcbs];
$L__BB0_914:
	add.s64 	%rd2996, %rd4886, %rd2991;
	add.s64 	%rd596, %rd2996, 20;
	ld.u8 	%rs1099, [%rd2996+84];
	setp.ne.s16 	%p801, %rs1099, 0;
	@%p801 bra 	$L__BB0_916;
	st.u16 	[%rd596+74], %rs1719;
	ld.global.u16 	%rs1100, [sys_clock];
	add.s16 	%rs1719, %rs1100, 1;
	st.global.u16 	[sys_clock], %rs1719;
	ld.global.u64 	%rd4886, [fcbs];
$L__BB0_916:
	add.s64 	%rd2998, %rd4886, %rd2991;
	add.s64 	%rd599, %rd2998, 20;
	ld.u8 	%rs1101, [%rd2998+116];
	setp.ne.s16 	%p802, %rs1101, 0;
	@%p802 bra 	$L__BB0_918;
	st.u16 	[%rd599+106], %rs1719;
	ld.global.u16 	%rs1102, [sys_clock];
	add.s16 	%rs1719, %rs1102, 1;
	st.global.u16 	[sys_clock], %rs1719;
	ld.global.u64 	%rd4886, [fcbs];
$L__BB0_918:
	add.s64 	%rd3000, %rd4886, %rd2991;
	add.s64 	%rd602, %rd3000, 20;
	ld.u8 	%rs1103, [%rd3000+148];
	setp.ne.s16 	%p803, %rs1103, 0;
	@%p803 bra 	$L__BB0_920;
	st.u16 	[%rd602+138], %rs1719;
	ld.global.u16 	%rs1104, [sys_clock];
	add.s16 	%rs1719, %rs1104, 1;
	st.global.u16 	[sys_clock], %rs1719;
	ld.global.u64 	%rd4886, [fcbs];
$L__BB0_920:
	add.s64 	%rd3002, %rd4886, %rd2991;
	add.s64 	%rd605, %rd3002, 20;
	ld.u8 	%rs1105, [%rd3002+180];
	setp.ne.s16 	%p804, %rs1105, 0;
	@%p804 bra 	$L__BB0_922;
	st.u16 	[%rd605+170], %rs1719;
	ld.global.u16 	%rs1106, [sys_clock];
	add.s16 	%rs1719, %rs1106, 1;
	st.global.u16 	[sys_clock], %rs1719;
	ld.global.u64 	%rd4886, [fcbs];
$L__BB0_922:
	add.s64 	%rd3004, %rd4886, %rd2991;
	add.s64 	%rd608, %rd3004, 20;
	ld.u8 	%rs1107, [%rd3004+212];
	setp.ne.s16 	%p805, %rs1107, 0;
	@%p805 bra 	$L__BB0_924;
	st.u16 	[%rd608+202], %rs1719;
	ld.global.u16 	%rs1108, [sys_clock];
	add.s16 	%rs1719, %rs1108, 1;
	st.global.u16 	[sys_clock], %rs1719;
	ld.global.u64 	%rd4886, [fcbs];
$L__BB0_924:
	add.s64 	%rd3006, %rd4886, %rd2991;
	add.s64 	%rd611, %rd3006, 20;
	ld.u8 	%rs1109, [%rd3006+244];
	setp.ne.s16 	%p806, %rs1109, 0;
	@%p806 bra 	$L__BB0_926;
	st.u16 	[%rd611+234], %rs1719;
	ld.global.u16 	%rs1110, [sys_clock];
	add.s16 	%rs1719, %rs1110, 1;
	st.global.u16 	[sys_clock], %rs1719;
	ld.global.u64 	%rd4886, [fcbs];
$L__BB0_926:
	add.s32 	%r4115, %r4115, 8;
	setp.ne.s32 	%p807, %r4115, 1024;
	@%p807 bra 	$L__BB0_910;
$L__BB0_927:
	add.s32 	%r4080, %r2250, 1;
	add.s32 	%r431, %r2250, 25;
	setp.ne.s32 	%p808, %r4080, 10;
	add.s16 	%rs1716, %rs1716, 1;
	add.s16 	%rs1715, %rs1715, 1;
	@%p808 bra 	$L__BB0_797;
	cvta.global.u64 	%rd3019, %rd2162;
	{ // callseq 62, 0
	.param .b64 param0;
	st.param.b64 	[param0], %rd3019;
	.param .b64 param1;
	st.param.b64 	[param1], 0;
	.param .b32 retval0;
	call.uni (retval0), 
	vprintf, 
	(
	param0, 
	param1
	);
	ld.param.b32 	%r2377, [retval0];
	} // callseq 62
	mov.b32 	%r4116, 0;
$L__BB0_929:
	ld.global.u64 	%rd3020, [fcbs];
	mul.wide.u32 	%rd3021, %r4116, 32;
	add.s64 	%rd3022, %rd3020, %rd3021;
	ld.u8 	%rs1112, [%rd3022+20];
	setp.ne.s16 	%p809, %rs1112, 1;
	@%p809 bra 	$L__BB0_938;
	mov.b32 	%r4117, 0;
$L__BB0_931:
	ld.global.u64 	%rd614, [fcbs];
	mul.wide.u32 	%rd3023, %r4117, 32;
	add.s64 	%rd3024, %rd614, %rd3023;
	add.s64 	%rd615, %rd3024, 20;
	ld.u8 	%rs1113, [%rd3024+20];
	setp.ne.s16 	%p810, %rs1113, 1;
	setp.eq.s32 	%p811, %r4116, %r4117;
	or.pred  	%p812, %p811, %p810;
	@%p812 bra 	$L__BB0_937;
	add.s64 	%rd3026, %rd614, %rd3021;
	add.s64 	%rd616, %rd3026, 24;
	ld.u32 	%r549, [%rd3026+24];
	ld.u32 	%r550, [%rd615+4];
	setp.le.u32 	%p813, %r549, %r550;
	@%p813 bra 	$L__BB0_934;
	ld.u32 	%r2392, [%rd616+-24];
	ld.u32 	%r2393, [%rd616+-20];
	ld.u32 	%r2394, [%rd616+-16];
	ld.u32 	%r2395, [%rd616+-12];
	ld.u32 	%r2396, [%rd616+-8];
	ld.v2.u8 	{%rs1122, %rs1123}, [%rd616+-4];
	ld.u16 	%rs1124, [%rd616+-2];
	ld.u32 	%r2397, [%rd616+4];
	ld.u32 	%r2398, [%rd615+-20];
	ld.u32 	%r2399, [%rd615+-16];
	ld.u32 	%r2400, [%rd615+-12];
	ld.u32 	%r2401, [%rd615+-8];
	ld.u32 	%r2402, [%rd615+-4];
	ld.u8 	%rs1125, [%rd615+1];
	ld.u16 	%rs1126, [%rd615+2];
	ld.u32 	%r2403, [%rd615+8];
	st.u32 	[%rd616+-24], %r2398;
	st.u32 	[%rd616+-20], %r2399;
	st.u32 	[%rd616+-16], %r2400;
	st.u32 	[%rd616+-12], %r2401;
	st.u32 	[%rd616+-8], %r2402;
	mov.b16 	%rs1127, 1;
	st.v2.u8 	[%rd616+-4], {%rs1127, %rs1125};
	st.u16 	[%rd616+-2], %rs1126;
	st.u32 	[%rd616], %r550;
	st.u32 	[%rd616+4], %r2403;
	ld.global.u64 	%rd3030, [fcbs];
	add.s64 	%rd3032, %rd3030, %rd3023;
	st.u32 	[%rd3032], %r2392;
	st.u32 	[%rd3032+4], %r2393;
	st.u32 	[%rd3032+8], %r2394;
	st.u32 	[%rd3032+12], %r2395;
	st.u32 	[%rd3032+16], %r2396;
	st.v2.u8 	[%rd3032+20], {%rs1122, %rs1123};
	st.u16 	[%rd3032+22], %rs1124;
	st.u32 	[%rd3032+24], %r549;
	st.u32 	[%rd3032+28], %r2397;
	bra.uni 	$L__BB0_937;
$L__BB0_934:
	setp.ne.s32 	%p814, %r549, %r550;
	@%p814 bra 	$L__BB0_937;
	ld.u16 	%rs116, [%rd616+4];
	ld.u16 	%rs117, [%rd615+8];
	setp.ge.u16 	%p815, %rs116, %rs117;
	@%p815 bra 	$L__BB0_937;
	ld.u32 	%r2380, [%rd616+-24];
	ld.u32 	%r2381, [%rd616+-20];
	ld.u32 	%r2382, [%rd616+-16];
	ld.u32 	%r2383, [%rd616+-12];
	ld.u32 	%r2384, [%rd616+-8];
	ld.v2.u8 	{%rs1114, %rs1115}, [%rd616+-4];
	ld.u16 	%rs1116, [%rd616+-2];
	ld.u16 	%rs1117, [%rd616+6];
	ld.u32 	%r2385, [%rd615+-20];
	ld.u32 	%r2386, [%rd615+-16];
	ld.u32 	%r2387, [%rd615+-12];
	ld.u32 	%r2388, [%rd615+-8];
	ld.u32 	%r2389, [%rd615+-4];
	ld.u8 	%rs1118, [%rd615+1];
	ld.u16 	%rs1119, [%rd615+2];
	ld.u16 	%rs1120, [%rd615+10];
	st.u32 	[%rd616+-24], %r2385;
	st.u32 	[%rd616+-20], %r2386;
	st.u32 	[%rd616+-16], %r2387;
	st.u32 	[%rd616+-12], %r2388;
	st.u32 	[%rd616+-8], %r2389;
	mov.b16 	%rs1121, 1;
	st.v2.u8 	[%rd616+-4], {%rs1121, %rs1118};
	st.u16 	[%rd616+-2], %rs1119;
	st.u32 	[%rd616], %r549;
	mov.b32 	%r2390, {%rs117, %rs1120};
	st.u32 	[%rd616+4], %r2390;
	ld.global.u64 	%rd3027, [fcbs];
	add.s64 	%rd3029, %rd3027, %rd3023;
	st.u32 	[%rd3029], %r2380;
	st.u32 	[%rd3029+4], %r2381;
	st.u32 	[%rd3029+8], %r2382;
	st.u32 	[%rd3029+12], %r2383;
	st.u32 	[%rd3029+16], %r2384;
	st.v2.u8 	[%rd3029+20], {%rs1114, %rs1115};
	st.u16 	[%rd3029+22], %rs1116;
	st.u32 	[%rd3029+24], %r549;
	mov.b32 	%r2391, {%rs116, %rs1117};
	st.u32 	[%rd3029+28], %r2391;
$L__BB0_937:
	add.s32 	%r4117, %r4117, 1;
	setp.ne.s32 	%p816, %r4117, 1024;
	@%p816 bra 	$L__BB0_931;
$L__BB0_938:
	add.s32 	%r4116, %r4116, 1;
	setp.ne.s32 	%p817, %r4116, 1024;
	@%p817 bra 	$L__BB0_929;
	mov.b32 	%r4118, 0;
	ld.global.u64 	%rd4896, [fcbs];
$L__BB0_940:
	cvta.to.local.u64 	%rd619, %rd2129;
	mul.wide.u32 	%rd3034, %r4118, 32;
	add.s64 	%rd620, %rd4896, %rd3034;
	ld.u8 	%rs1128, [%rd620];
	setp.eq.s16 	%p818, %rs1128, 0;
	@%p818 bra 	$L__BB0_943;
	ld.u8 	%rs1129, [%rd620+20];
	setp.ne.s16 	%p819, %rs1129, 1;
	@%p819 bra 	$L__BB0_943;
	ld.u32 	%r2405, [%rd620+24];
	st.local.u64 	[%rd619], %rd620;
	st.local.u32 	[%rd619+8], %r2405;
	mov.u64 	%rd3035, $str$8;
	cvta.global.u64 	%rd3036, %rd3035;
	{ // callseq 63, 0
	.param .b64 param0;
	st.param.b64 	[param0], %rd3036;
	.param .b64 param1;
	st.param.b64 	[param1], %rd2129;
	.param .b32 retval0;
	call.uni (retval0), 
	vprintf, 
	(
	param0, 
	param1
	);
	ld.param.b32 	%r2406, [retval0];
	} // callseq 63
	ld.global.u64 	%rd4896, [fcbs];
$L__BB0_943:
	add.s64 	%rd623, %rd4896, %rd3034;
	add.s64 	%rd624, %rd623, 32;
	ld.u8 	%rs1130, [%rd623+32];
	setp.eq.s16 	%p820, %rs1130, 0;
	@%p820 bra 	$L__BB0_946;
	ld.u8 	%rs1131, [%rd623+52];
	setp.ne.s16 	%p821, %rs1131, 1;
	@%p821 bra 	$L__BB0_946;
	ld.u32 	%r2408, [%rd623+56];
	st.local.u64 	[%rd619], %rd624;
	st.local.u32 	[%rd619+8], %r2408;
	mov.u64 	%rd3039, $str$8;
	cvta.global.u64 	%rd3040, %rd3039;
	{ // callseq 64, 0
	.param .b64 param0;
	st.param.b64 	[param0], %rd3040;
	.param .b64 param1;
	st.param.b64 	[param1], %rd2129;
	.param .b32 retval0;
	call.uni (retval0), 
	vprintf, 
	(
	param0, 
	param1
	);
	ld.param.b32 	%r2409, [retval0];
	} // callseq 64
	ld.global.u64 	%rd4896, [fcbs];
$L__BB0_946:
	add.s64 	%rd627, %rd4896, %rd3034;
	add.s64 	%rd628, %rd627, 64;
	ld.u8 	%rs1132, [%rd627+64];
	setp.eq.s16 	%p822, %rs1132, 0;
	@%p822 bra 	$L__BB0_949;
	ld.u8 	%rs1133, [%rd627+84];
	setp.ne.s16 	%p823, %rs1133, 1;
	@%p823 bra 	$L__BB0_949;
	ld.u32 	%r2411, [%rd627+88];
	st.local.u64 	[%rd619], %rd628;
	st.local.u32 	[%rd619+8], %r2411;
	mov.u64 	%rd3043, $str$8;
	cvta.global.u64 	%rd3044, %rd3043;
	{ // callseq 65, 0
	.param .b64 param0;
	st.param.b64 	[param0], %rd3044;
	.param .b64 param1;
	st.param.b64 	[param1], %rd2129;
	.param .b32 retval0;
	call.uni (retval0), 
	vprintf, 
	(
	param0, 
	param1
	);
	ld.param.b32 	%r2412, [retval0];
	} // callseq 65
	ld.global.u64 	%rd4896, [fcbs];
$L__BB0_949:
	add.s64 	%rd631, %rd4896, %rd3034;
	add.s64 	%rd632, %rd631, 96;
	ld.u8 	%rs1134, [%rd631+96];
	setp.eq.s16 	%p824, %rs1134, 0;
	@%p824 bra 	$L__BB0_952;
	ld.u8 	%rs1135, [%rd631+116];
	setp.ne.s16 	%p825, %rs1135, 1;
	@%p825 bra 	$L__BB0_952;
	ld.u32 	%r2414, [%rd631+120];
	st.local.u64 	[%rd619], %rd632;
	st.local.u32 	[%rd619+8], %r2414;
	mov.u64 	%rd3047, $str$8;
	cvta.global.u64 	%rd3048, %rd3047;
	{ // callseq 66, 0
	.param .b64 param0;
	st.param.b64 	[param0], %rd3048;
	.param .b64 param1;
	st.param.b64 	[param1], %rd2129;
	.param .b32 retval0;
	call.uni (retval0), 
	vprintf, 
	(
	param0, 
	param1
	);
	ld.param.b32 	%r2415, [retval0];
	} // callseq 66
	ld.global.u64 	%rd4896, [fcbs];
$L__BB0_952:
	add.s64 	%rd635, %rd4896, %rd3034;
	add.s64 	%rd636, %rd635, 128;
	ld.u8 	%rs1136, [%rd635+128];
	setp.eq.s16 	%p826, %rs1136, 0;
	@%p826 bra 	$L__BB0_955;
	ld.u8 	%rs1137, [%rd635+148];
	setp.ne.s16 	%p827, %rs1137, 1;
	@%p827 bra 	$L__BB0_955;
	ld.u32 	%r2417, [%rd635+152];
	st.local.u64 	[%rd619], %rd636;
	st.local.u32 	[%rd619+8], %r2417;
	mov.u64 	%rd3051, $str$8;
	cvta.global.u64 	%rd3052, %rd3051;
	{ // callseq 67, 0
	.param .b64 param0;
	st.param.b64 	[param0], %rd3052;
	.param .b64 param1;
	st.param.b64 	[param1], %rd2129;
	.param .b32 retval0;
	call.uni (retval0), 
	vprintf, 
	(
	param0, 
	param1
	);
	ld.param.b32 	%r2418, [retval0];
	} // callseq 67
	ld.global.u64 	%rd4896, [fcbs];
$L__BB0_955:
	add.s64 	%rd639, %rd4896, %rd3034;
	add.s64 	%rd640, %rd639, 160;
	ld.u8 	%rs1138, [%rd639+160];
	setp.eq.s16 	%p828, %rs1138, 0;
	@%p828 bra 	$L__BB0_958;
	ld.u8 	%rs1139, [%rd639+180];
	setp.ne.s16 	%p829, %rs1139, 1;
	@%p829 bra 	$L__BB0_958;
	ld.u32 	%r2420, [%rd639+184];
	st.local.u64 	[%rd619], %rd640;
	st.local.u32 	[%rd619+8], %r2420;
	mov.u64 	%rd3055, $str$8;
	cvta.global.u64 	%rd3056, %rd3055;
	{ // callseq 68, 0
	.param .b64 param0;
	st.param.b64 	[param0], %rd3056;
	.param .b64 param1;
	st.param.b64 	[param1], %rd2129;
	.param .b32 retval0;
	call.uni (retval0), 
	vprintf, 
	(
	param0, 
	param1
	);
	ld.param.b32 	%r2421, [retval0];
	} // callseq 68
	ld.global.u64 	%rd4896, [fcbs];
$L__BB0_958:
	add.s64 	%rd643, %rd4896, %rd3034;
	add.s64 	%rd644, %rd643, 192;
	ld.u8 	%rs1140, [%rd643+192];
	setp.eq.s16 	%p830, %rs1140, 0;
	@%p830 bra 	$L__BB0_961;
	ld.u8 	%rs1141, [%rd643+212];
	setp.ne.s16 	%p831, %rs1141, 1;
	@%p831 bra 	$L__BB0_961;
	ld.u32 	%r2423, [%rd643+216];
	st.local.u64 	[%rd619], %rd644;
	st.local.u32 	[%rd619+8], %r2423;
	mov.u64 	%rd3059, $str$8;
	cvta.global.u64 	%rd3060, %rd3059;
	{ // callseq 69, 0
	.param .b64 param0;
	st.param.b64 	[param0], %rd3060;
	.param .b64 param1;
	st.param.b64 	[param1], %rd2129;
	.param .b32 retval0;
	call.uni (retval0), 
	vprintf, 
	(
	param0, 
	param1
	);
	ld.param.b32 	%r2424, [retval0];
	} // callseq 69
	ld.global.u64 	%rd4896, [fcbs];
$L__BB0_961:
	add.s64 	%rd647, %rd4896, %rd3034;
	add.s64 	%rd648, %rd647, 224;
	ld.u8 	%rs1142, [%rd647+224];
	setp.eq.s16 	%p832, %rs1142, 0;
	@%p832 bra 	$L__BB0_964;
	ld.u8 	%rs1143, [%rd647+244];
	setp.ne.s16 	%p833, %rs1143, 1;
	@%p833 bra 	$L__BB0_964;
	ld.u32 	%r2426, [%rd647+248];
	st.local.u64 	[%rd619], %rd648;
	st.local.u32 	[%rd619+8], %r2426;
	mov.u64 	%rd3063, $str$8;
	cvta.global.u64 	%rd3064, %rd3063;
	{ // callseq 70, 0
	.param .b64 param0;
	st.param.b64 	[param0], %rd3064;
	.param .b64 param1;
	st.param.b64 	[param1], %rd2129;
	.param .b32 retval0;
	call.uni (retval0), 
	vprintf, 
	(
	param0, 
	param1
	);
	ld.param.b32 	%r2427, [retval0];
	} // callseq 70
	ld.global.u64 	%rd4896, [fcbs];
$L__BB0_964:
	add.s32 	%r4118, %r4118, 8;
	setp.ne.s32 	%p834, %r4118, 1024;
	@%p834 bra 	$L__BB0_940;
	mov.b32 	%r4119, 0;
$L__BB0_966:
	mul.wide.u32 	%rd3066, %r4119, 32;
	add.s64 	%rd651, %rd4896, %rd3066;
	ld.u8 	%rs1144, [%rd651];
	setp.eq.s16 	%p835, %rs1144, 0;
	@%p835 bra 	$L__BB0_971;
	mov.b32 	%r4120, -1;
$L__BB0_968:
	cvt.s64.s32 	%rd3067, %r4120;
	add.s64 	%rd3068, %rd651, %rd3067;
	ld.u8 	%rs118, [%rd3068+1];
	add.s64 	%rd3069, %rd2, %rd3067;
	ld.local.u8 	%rs1145, [%rd3069+1];
	setp.ne.s16 	%p836, %rs118, %rs1145;
	@%p836 bra 	$L__BB0_971;
	add.s32 	%r4120, %r4120, 1;
	setp.ne.s16 	%p837, %rs118, 0;
	@%p837 bra 	$L__BB0_968;
	ld.u8 	%rs1146, [%rd651+20];
	setp.eq.s16 	%p838, %rs1146, 1;
	@%p838 bra 	$L__BB0_972;
$L__BB0_971:
	add.s32 	%r4119, %r4119, 1;
	setp.eq.s32 	%p848, %r4119, 1024;
	@%p848 bra 	$L__BB0_985;
	bra.uni 	$L__BB0_966;
$L__BB0_972:
	ld.u32 	%r2431, [%rd651+24];
	and.b32  	%r2432, %r2431, 31;
	setp.eq.s32 	%p839, %r2432, 0;
	shr.u32 	%r2433, %r2431, 5;
	add.s32 	%r2434, %r2433, 1;
	selp.b32 	%r559, %r2433, %r2434, %p839;
	setp.eq.s32 	%p840, %r2431, 0;
	@%p840 bra 	$L__BB0_975;
	ld.u16 	%r2436, [%rd651+22];
	mul.wide.u32 	%rd652, %r2436, 32;
	mov.b32 	%r4121, 0;
$L__BB0_974:
	ld.global.u64 	%rd3070, [volume_d];
	cvt.u64.u32 	%rd3071, %r4121;
	add.s64 	%rd3072, %rd652, %rd3071;
	add.s64 	%rd3073, %rd3070, %rd3072;
	mov.b16 	%rs1147, 0;
	st.u8 	[%rd3073+36864], %rs1147;
	add.s32 	%r4121, %r4121, 1;
	ld.global.u64 	%rd4896, [fcbs];
	add.s64 	%rd3075, %rd4896, %rd3066;
	ld.u32 	%r2437, [%rd3075+24];
	setp.lt.u32 	%p841, %r4121, %r2437;
	@%p841 bra 	$L__BB0_974;
$L__BB0_975:
	setp.eq.s32 	%p842, %r559, 0;
	@%p842 bra 	$L__BB0_984;
	and.b32  	%r560, %r559, 3;
	setp.lt.u32 	%p843, %r559, 4;
	mov.b32 	%r4123, 0;
	@%p843 bra 	$L__BB0_980;
	and.b32  	%r4123, %r559, 268435452;
	mov.b32 	%r4122, 0;
$L__BB0_978:
	ld.global.u64 	%rd3076, [fcbs];
	add.s64 	%rd3078, %rd3076, %rd3066;
	ld.u16 	%r2440, [%rd3078+22];
	add.s32 	%r2441, %r4122, %r2440;
	shr.u32 	%r2442, %r2441, 5;
	ld.global.u64 	%rd3079, [bit_vector];
	mul.wide.u32 	%rd3080, %r2442, 4;
	add.s64 	%rd3081, %rd3079, %rd3080;
	mov.b32 	%r2443, 0;
	st.u32 	[%rd3081], %r2443;
	ld.global.u64 	%rd3082, [fcbs];
	add.s64 	%rd3083, %rd3082, %rd3066;
	ld.u16 	%r2444, [%rd3083+22];
	add.s32 	%r2445, %r4122, %r2444;
	add.s32 	%r2446, %r2445, 1;
	shr.u32 	%r2447, %r2446, 5;
	ld.global.u64 	%rd3084, [bit_vector];
	mul.wide.u32 	%rd3085, %r2447, 4;
	add.s64 	%rd3086, %rd3084, %rd3085;
	st.u32 	[%rd3086], %r2443;
	ld.global.u64 	%rd3087, [fcbs];
	add.s64 	%rd3088, %rd3087, %rd3066;
	ld.u16 	%r2448, [%rd3088+22];
	add.s32 	%r2449, %r4122, %r2448;
	add.s32 	%r2450, %r2449, 2;
	shr.u32 	%r2451, %r2450, 5;
	ld.global.u64 	%rd3089, [bit_vector];
	mul.wide.u32 	%rd3090, %r2451, 4;
	add.s64 	%rd3091, %rd3089, %rd3090;
	st.u32 	[%rd3091], %r2443;
	ld.global.u64 	%rd3092, [fcbs];
	add.s64 	%rd3093, %rd3092, %rd3066;
	ld.u16 	%r2452, [%rd3093+22];
	add.s32 	%r2453, %r4122, %r2452;
	add.s32 	%r2454, %r2453, 3;
	shr.u32 	%r2455, %r2454, 5;
	ld.global.u64 	%rd3094, [bit_vector];
	mul.wide.u32 	%rd3095, %r2455, 4;
	add.s64 	%rd3096, %rd3094, %rd3095;
	st.u32 	[%rd3096], %r2443;
	add.s32 	%r4122, %r4122, 4;
	setp.ne.s32 	%p844, %r4122, %r4123;
	@%p844 bra 	$L__BB0_978;
	ld.global.u64 	%rd4896, [fcbs];
$L__BB0_980:
	setp.eq.s32 	%p845, %r560, 0;
	@%p845 bra 	$L__BB0_984;
	add.s64 	%rd3098, %rd4896, %rd3066;
	ld.u16 	%r2456, [%rd3098+22];
	add.s32 	%r2457, %r4123, %r2456;
	shr.u32 	%r2458, %r2457, 5;
	ld.global.u64 	%rd3099, [bit_vector];
	mul.wide.u32 	%rd3100, %r2458, 4;
	add.s64 	%rd3101, %rd3099, %rd3100;
	mov.b32 	%r2459, 0;
	st.u32 	[%rd3101], %r2459;
	setp.eq.s32 	%p846, %r560, 1;
	ld.global.u64 	%rd4896, [fcbs];
	@%p846 bra 	$L__BB0_984;
	add.s64 	%rd3103, %rd4896, %rd3066;
	ld.u16 	%r2460, [%rd3103+22];
	add.s32 	%r2461, %r4123, %r2460;
	add.s32 	%r2462, %r2461, 1;
	shr.u32 	%r2463, %r2462, 5;
	ld.global.u64 	%rd3104, [bit_vector];
	mul.wide.u32 	%rd3105, %r2463, 4;
	add.s64 	%rd3106, %rd3104, %rd3105;
	mov.b32 	%r2464, 0;
	st.u32 	[%rd3106], %r2464;
	setp.eq.s32 	%p847, %r560, 2;
	ld.global.u64 	%rd4896, [fcbs];
	@%p847 bra 	$L__BB0_984;
	add.s64 	%rd3108, %rd4896, %rd3066;
	ld.u16 	%r2465, [%rd3108+22];
	add.s32 	%r2466, %r4123, %r2465;
	add.s32 	%r2467, %r2466, 2;
	shr.u32 	%r2468, %r2467, 5;
	ld.global.u64 	%rd3109, [bit_vector];
	mul.wide.u32 	%rd3110, %r2468, 4;
	add.s64 	%rd3111, %rd3109, %rd3110;
	mov.b32 	%r2469, 0;
	st.u32 	[%rd3111], %r2469;
	ld.global.u64 	%rd4896, [fcbs];
$L__BB0_984:
	add.s64 	%rd3113, %rd4896, %rd3066;
	mov.b16 	%rs1148, 0;
	st.u8 	[%rd3113+20], %rs1148;
	ld.global.u64 	%rd3114, [fcbs];
	add.s64 	%rd3115, %rd3114, %rd3066;
	st.u8 	[%rd3115], %rs1148;
	ld.global.u64 	%rd3116, [fcbs];
	add.s64 	%rd3117, %rd3116, %rd3066;
	st.u8 	[%rd3117+1], %rs1148;
	ld.global.u64 	%rd3118, [fcbs];
	add.s64 	%rd3119, %rd3118, %rd3066;
	st.u8 	[%rd3119+2], %rs1148;
	ld.global.u64 	%rd3120, [fcbs];
	add.s64 	%rd3121, %rd3120, %rd3066;
	st.u8 	[%rd3121+3], %rs1148;
	ld.global.u64 	%rd3122, [fcbs];
	add.s64 	%rd3123, %rd3122, %rd3066;
	st.u8 	[%rd3123+4], %rs1148;
	ld.global.u64 	%rd3124, [fcbs];
	add.s64 	%rd3125, %rd3124, %rd3066;
	st.u8 	[%rd3125+5], %rs1148;
	ld.global.u64 	%rd3126, [fcbs];
	add.s64 	%rd3127, %rd3126, %rd3066;
	st.u8 	[%rd3127+6], %rs1148;
	ld.global.u64 	%rd3128, [fcbs];
	add.s64 	%rd3129, %rd3128, %rd3066;
	st.u8 	[%rd3129+7], %rs1148;
	ld.global.u64 	%rd3130, [fcbs];
	add.s64 	%rd3131, %rd3130, %rd3066;
	st.u8 	[%rd3131+8], %rs1148;
	ld.global.u64 	%rd3132, [fcbs];
	add.s64 	%rd3133, %rd3132, %rd3066;
	st.u8 	[%rd3133+9], %rs1148;
	ld.global.u64 	%rd3134, [fcbs];
	add.s64 	%rd3135, %rd3134, %rd3066;
	st.u8 	[%rd3135+10], %rs1148;
	ld.global.u64 	%rd3136, [fcbs];
	add.s64 	%rd3137, %rd3136, %rd3066;
	st.u8 	[%rd3137+11], %rs1148;
	ld.global.u64 	%rd3138, [fcbs];
	add.s64 	%rd3139, %rd3138, %rd3066;
	st.u8 	[%rd3139+12], %rs1148;
	ld.global.u64 	%rd3140, [fcbs];
	add.s64 	%rd3141, %rd3140, %rd3066;
	st.u8 	[%rd3141+13], %rs1148;
	ld.global.u64 	%rd3142, [fcbs];
	add.s64 	%rd3143, %rd3142, %rd3066;
	st.u8 	[%rd3143+14], %rs1148;
	ld.global.u64 	%rd3144, [fcbs];
	add.s64 	%rd3145, %rd3144, %rd3066;
	st.u8 	[%rd3145+15], %rs1148;
	ld.global.u64 	%rd3146, [fcbs];
	add.s64 	%rd3147, %rd3146, %rd3066;
	st.u8 	[%rd3147+16], %rs1148;
	ld.global.u64 	%rd3148, [fcbs];
	add.s64 	%rd3149, %rd3148, %rd3066;
	st.u8 	[%rd3149+17], %rs1148;
	ld.global.u64 	%rd3150, [fcbs];
	add.s64 	%rd3151, %rd3150, %rd3066;
	st.u8 	[%rd3151+18], %rs1148;
	ld.global.u64 	%rd3152, [fcbs];
	add.s64 	%rd3153, %rd3152, %rd3066;
	st.u8 	[%rd3153+19], %rs1148;
	ld.global.u64 	%rd3154, [fcbs];
	add.s64 	%rd3155, %rd3154, %rd3066;
	mov.b16 	%rs1149, 1;
	st.u8 	[%rd3155+21], %rs1149;
	ld.global.u64 	%rd3156, [fcbs];
	add.s64 	%rd3157, %rd3156, %rd3066;
	st.u16 	[%rd3157+28], %rs1148;
	ld.global.u64 	%rd3158, [fcbs];
	add.s64 	%rd3159, %rd3158, %rd3066;
	st.u16 	[%rd3159+30], %rs1148;
	ld.global.u64 	%rd3160, [fcbs];
	add.s64 	%rd3161, %rd3160, %rd3066;
	mov.b32 	%r2470, 0;
	st.u32 	[%rd3161+24], %r2470;
	ld.global.u64 	%rd3162, [fcbs];
	add.s64 	%rd3163, %rd3162, %rd3066;
	mov.b16 	%rs1150, -1;
	st.u16 	[%rd3163+22], %rs1150;
	ld.global.u64 	%rd4896, [fcbs];
$L__BB0_985:
	mov.b32 	%r4124, 0;
$L__BB0_986:
	mul.wide.u32 	%rd3164, %r4124, 32;
	add.s64 	%rd663, %rd4896, %rd3164;
	ld.u8 	%rs1151, [%rd663];
	setp.eq.s16 	%p849, %rs1151, 0;
	@%p849 bra 	$L__BB0_1004;
	mov.b32 	%r4125, -1;
$L__BB0_988:
	cvt.s64.s32 	%rd3165, %r4125;
	add.s64 	%rd3166, %rd663, %rd3165;
	ld.u8 	%rs119, [%rd3166+1];
	add.s64 	%rd3167, %rd3165, %rd2;
	ld.local.u8 	%rs1152, [%rd3167+21];
	setp.ne.s16 	%p850, %rs119, %rs1152;
	@%p850 bra 	$L__BB0_1004;
	add.s32 	%r4125, %r4125, 1;
	setp.ne.s16 	%p851, %rs119, 0;
	@%p851 bra 	$L__BB0_988;
	ld.u8 	%rs1153, [%rd663+20];
	setp.ne.s16 	%p852, %rs1153, 1;
	@%p852 bra 	$L__BB0_1004;
	ld.u32 	%r2473, [%rd663+24];
	and.b32  	%r2474, %r2473, 31;
	setp.eq.s32 	%p853, %r2474, 0;
	shr.u32 	%r2475, %r2473, 5;
	add.s32 	%r2476, %r2475, 1;
	selp.b32 	%r570, %r2475, %r2476, %p853;
	setp.eq.s32 	%p854, %r2473, 0;
	@%p854 bra 	$L__BB0_994;
	ld.u16 	%r2478, [%rd663+22];
	mul.wide.u32 	%rd664, %r2478, 32;
	mov.b32 	%r4126, 0;
$L__BB0_993:
	ld.global.u64 	%rd3168, [volume_d];
	cvt.u64.u32 	%rd3169, %r4126;
	add.s64 	%rd3170, %rd664, %rd3169;
	add.s64 	%rd3171, %rd3168, %rd3170;
	mov.b16 	%rs1154, 0;
	st.u8 	[%rd3171+36864], %rs1154;
	add.s32 	%r4126, %r4126, 1;
	ld.global.u64 	%rd4896, [fcbs];
	add.s64 	%rd3173, %rd4896, %rd3164;
	ld.u32 	%r2479, [%rd3173+24];
	setp.lt.u32 	%p855, %r4126, %r2479;
	@%p855 bra 	$L__BB0_993;
$L__BB0_994:
	setp.eq.s32 	%p856, %r570, 0;
	@%p856 bra 	$L__BB0_1003;
	and.b32  	%r573, %r570, 3;
	setp.lt.u32 	%p857, %r570, 4;
	mov.b32 	%r4128, 0;
	@%p857 bra 	$L__BB0_999;
	and.b32  	%r4128, %r570, 268435452;
	mov.b32 	%r4127, 0;
$L__BB0_997:
	ld.global.u64 	%rd3174, [fcbs];
	add.s64 	%rd3176, %rd3174, %rd3164;
	ld.u16 	%r2482, [%rd3176+22];
	add.s32 	%r2483, %r4127, %r2482;
	shr.u32 	%r2484, %r2483, 5;
	ld.global.u64 	%rd3177, [bit_vector];
	mul.wide.u32 	%rd3178, %r2484, 4;
	add.s64 	%rd3179, %rd3177, %rd3178;
	mov.b32 	%r2485, 0;
	st.u32 	[%rd3179], %r2485;
	ld.global.u64 	%rd3180, [fcbs];
	add.s64 	%rd3181, %rd3180, %rd3164;
	ld.u16 	%r2486, [%rd3181+22];
	add.s32 	%r2487, %r4127, %r2486;
	add.s32 	%r2488, %r2487, 1;
	shr.u32 	%r2489, %r2488, 5;
	ld.global.u64 	%rd3182, [bit_vector];
	mul.wide.u32 	%rd3183, %r2489, 4;
	add.s64 	%rd3184, %rd3182, %rd3183;
	st.u32 	[%rd3184], %r2485;
	ld.global.u64 	%rd3185, [fcbs];
	add.s64 	%rd3186, %rd3185, %rd3164;
	ld.u16 	%r2490, [%rd3186+22];
	add.s32 	%r2491, %r4127, %r2490;
	add.s32 	%r2492, %r2491, 2;
	shr.u32 	%r2493, %r2492, 5;
	ld.global.u64 	%rd3187, [bit_vector];
	mul.wide.u32 	%rd3188, %r2493, 4;
	add.s64 	%rd3189, %rd3187, %rd3188;
	st.u32 	[%rd3189], %r2485;
	ld.global.u64 	%rd3190, [fcbs];
	add.s64 	%rd3191, %rd3190, %rd3164;
	ld.u16 	%r2494, [%rd3191+22];
	add.s32 	%r2495, %r4127, %r2494;
	add.s32 	%r2496, %r2495, 3;
	shr.u32 	%r2497, %r2496, 5;
	ld.global.u64 	%rd3192, [bit_vector];
	mul.wide.u32 	%rd3193, %r2497, 4;
	add.s64 	%rd3194, %rd3192, %rd3193;
	st.u32 	[%rd3194], %r2485;
	add.s32 	%r4127, %r4127, 4;
	setp.ne.s32 	%p858, %r4127, %r4128;
	@%p858 bra 	$L__BB0_997;
	ld.global.u64 	%rd4896, [fcbs];
$L__BB0_999:
	setp.eq.s32 	%p859, %r573, 0;
	@%p859 bra 	$L__BB0_1003;
	add.s64 	%rd3196, %rd4896, %rd3164;
	ld.u16 	%r2498, [%rd3196+22];
	add.s32 	%r2499, %r4128, %r2498;
	shr.u32 	%r2500, %r2499, 5;
	ld.global.u64 	%rd3197, [bit_vector];
	mul.wide.u32 	%rd3198, %r2500, 4;
	add.s64 	%rd3199, %rd3197, %rd3198;
	mov.b32 	%r2501, 0;
	st.u32 	[%rd3199], %r2501;
	setp.eq.s32 	%p860, %r573, 1;
	ld.global.u64 	%rd4896, [fcbs];
	@%p860 bra 	$L__BB0_1003;
	add.s64 	%rd3201, %rd4896, %rd3164;
	ld.u16 	%r2502, [%rd3201+22];
	add.s32 	%r2503, %r4128, %r2502;
	add.s32 	%r2504, %r2503, 1;
	shr.u32 	%r2505, %r2504, 5;
	ld.global.u64 	%rd3202, [bit_vector];
	mul.wide.u32 	%rd3203, %r2505, 4;
	add.s64 	%rd3204, %rd3202, %rd3203;
	mov.b32 	%r2506, 0;
	st.u32 	[%rd3204], %r2506;
	setp.eq.s32 	%p861, %r573, 2;
	ld.global.u64 	%rd4896, [fcbs];
	@%p861 bra 	$L__BB0_1003;
	add.s64 	%rd3206, %rd4896, %rd3164;
	ld.u16 	%r2507, [%rd3206+22];
	add.s32 	%r2508, %r4128, %r2507;
	add.s32 	%r2509, %r2508, 2;
	shr.u32 	%r2510, %r2509, 5;
	ld.global.u64 	%rd3207, [bit_vector];
	mul.wide.u32 	%rd3208, %r2510, 4;
	add.s64 	%rd3209, %rd3207, %rd3208;
	mov.b32 	%r2511, 0;
	st.u32 	[%rd3209], %r2511;
	ld.global.u64 	%rd4896, [fcbs];
$L__BB0_1003:
	add.s64 	%rd3211, %rd4896, %rd3164;
	mov.b16 	%rs1155, 0;
	st.u8 	[%rd3211+20], %rs1155;
	ld.global.u64 	%rd3212, [fcbs];
	add.s64 	%rd3213, %rd3212, %rd3164;
	st.u8 	[%rd3213], %rs1155;
	ld.global.u64 	%rd3214, [fcbs];
	add.s64 	%rd3215, %rd3214, %rd3164;
	st.u8 	[%rd3215+1], %rs1155;
	ld.global.u64 	%rd3216, [fcbs];
	add.s64 	%rd3217, %rd3216, %rd3164;
	st.u8 	[%rd3217+2], %rs1155;
	ld.global.u64 	%rd3218, [fcbs];
	add.s64 	%rd3219, %rd3218, %rd3164;
	st.u8 	[%rd3219+3], %rs1155;
	ld.global.u64 	%rd3220, [fcbs];
	add.s64 	%rd3221, %rd3220, %rd3164;
	st.u8 	[%rd3221+4], %rs1155;
	ld.global.u64 	%rd3222, [fcbs];
	add.s64 	%rd3223, %rd3222, %rd3164;
	st.u8 	[%rd3223+5], %rs1155;
	ld.global.u64 	%rd3224, [fcbs];
	add.s64 	%rd3225, %rd3224, %rd3164;
	st.u8 	[%rd3225+6], %rs1155;
	ld.global.u64 	%rd3226, [fcbs];
	add.s64 	%rd3227, %rd3226, %rd3164;
	st.u8 	[%rd3227+7], %rs1155;
	ld.global.u64 	%rd3228, [fcbs];
	add.s64 	%rd3229, %rd3228, %rd3164;
	st.u8 	[%rd3229+8], %rs1155;
	ld.global.u64 	%rd3230, [fcbs];
	add.s64 	%rd3231, %rd3230, %rd3164;
	st.u8 	[%rd3231+9], %rs1155;
	ld.global.u64 	%rd3232, [fcbs];
	add.s64 	%rd3233, %rd3232, %rd3164;
	st.u8 	[%rd3233+10], %rs1155;
	ld.global.u64 	%rd3234, [fcbs];
	add.s64 	%rd3235, %rd3234, %rd3164;
	st.u8 	[%rd3235+11], %rs1155;
	ld.global.u64 	%rd3236, [fcbs];
	add.s64 	%rd3237, %rd3236, %rd3164;
	st.u8 	[%rd3237+12], %rs1155;
	ld.global.u64 	%rd3238, [fcbs];
	add.s64 	%rd3239, %rd3238, %rd3164;
	st.u8 	[%rd3239+13], %rs1155;
	ld.global.u64 	%rd3240, [fcbs];
	add.s64 	%rd3241, %rd3240, %rd3164;
	st.u8 	[%rd3241+14], %rs1155;
	ld.global.u64 	%rd3242, [fcbs];
	add.s64 	%rd3243, %rd3242, %rd3164;
	st.u8 	[%rd3243+15], %rs1155;
	ld.global.u64 	%rd3244, [fcbs];
	add.s64 	%rd3245, %rd3244, %rd3164;
	st.u8 	[%rd3245+16], %rs1155;
	ld.global.u64 	%rd3246, [fcbs];
	add.s64 	%rd3247, %rd3246, %rd3164;
	st.u8 	[%rd3247+17], %rs1155;
	ld.global.u64 	%rd3248, [fcbs];
	add.s64 	%rd3249, %rd3248, %rd3164;
	st.u8 	[%rd3249+18], %rs1155;
	ld.global.u64 	%rd3250, [fcbs];
	add.s64 	%rd3251, %rd3250, %rd3164;
	st.u8 	[%rd3251+19], %rs1155;
	ld.global.u64 	%rd3252, [fcbs];
	add.s64 	%rd3253, %rd3252, %rd3164;
	mov.b16 	%rs1156, 1;
	st.u8 	[%rd3253+21], %rs1156;
	ld.global.u64 	%rd3254, [fcbs];
	add.s64 	%rd3255, %rd3254, %rd3164;
	st.u16 	[%rd3255+28], %rs1155;
	ld.global.u64 	%rd3256, [fcbs];
	add.s64 	%rd3257, %rd3256, %rd3164;
	st.u16 	[%rd3257+30], %rs1155;
	ld.global.u64 	%rd3258, [fcbs];
	add.s64 	%rd3259, %rd3258, %rd3164;
	mov.b32 	%r2512, 0;
	st.u32 	[%rd3259+24], %r2512;
	ld.global.u64 	%rd3260, [fcbs];
	add.s64 	%rd3261, %rd3260, %rd3164;
	mov.b16 	%rs1157, -1;
	st.u16 	[%rd3261+22], %rs1157;
	ld.global.u64 	%rd4896, [fcbs];
	bra.uni 	$L__BB0_1005;
$L__BB0_1004:
	add.s32 	%r4124, %r4124, 1;
	setp.ne.s32 	%p862, %r4124, 1024;
	@%p862 bra 	$L__BB0_986;
$L__BB0_1005:
	mov.b32 	%r4129, 0;
$L__BB0_1006:
	mul.wide.u32 	%rd3262, %r4129, 32;
	add.s64 	%rd675, %rd4896, %rd3262;
	ld.u8 	%rs1158, [%rd675];
	setp.eq.s16 	%p863, %rs1158, 0;
	@%p863 bra 	$L__BB0_1024;
	mov.b32 	%r4130, -1;
$L__BB0_1008:
	cvt.s64.s32 	%rd3263, %r4130;
	add.s64 	%rd3264, %rd675, %rd3263;
	ld.u8 	%rs120, [%rd3264+1];
	add.s64 	%rd3265, %rd513, %rd3263;
	ld.local.u8 	%rs1159, [%rd3265+1];
	setp.ne.s16 	%p864, %rs120, %rs1159;
	@%p864 bra 	$L__BB0_1024;
	add.s32 	%r4130, %r4130, 1;
	setp.ne.s16 	%p865, %rs120, 0;
	@%p865 bra 	$L__BB0_1008;
	ld.u8 	%rs1160, [%rd675+20];
	setp.ne.s16 	%p866, %rs1160, 1;
	@%p866 bra 	$L__BB0_1024;
	ld.u32 	%r2515, [%rd675+24];
	and.b32  	%r2516, %r2515, 31;
	setp.eq.s32 	%p867, %r2516, 0;
	shr.u32 	%r2517, %r2515, 5;
	add.s32 	%r2518, %r2517, 1;
	selp.b32 	%r582, %r2517, %r2518, %p867;
	setp.eq.s32 	%p868, %r2515, 0;
	@%p868 bra 	$L__BB0_1014;
	ld.u16 	%r2520, [%rd675+22];
	mul.wide.u32 	%rd676, %r2520, 32;
	mov.b32 	%r4131, 0;
$L__BB0_1013:
	ld.global.u64 	%rd3266, [volume_d];
	cvt.u64.u32 	%rd3267, %r4131;
	add.s64 	%rd3268, %rd676, %rd3267;
	add.s64 	%rd3269, %rd3266, %rd3268;
	mov.b16 	%rs1161, 0;
	st.u8 	[%rd3269+36864], %rs1161;
	add.s32 	%r4131, %r4131, 1;
	ld.global.u64 	%rd4896, [fcbs];
	add.s64 	%rd3271, %rd4896, %rd3262;
	ld.u32 	%r2521, [%rd3271+24];
	setp.lt.u32 	%p869, %r4131, %r2521;
	@%p869 bra 	$L__BB0_1013;
$L__BB0_1014:
	setp.eq.s32 	%p870, %r582, 0;
	@%p870 bra 	$L__BB0_1023;
	and.b32  	%r585, %r582, 3;
	setp.lt.u32 	%p871, %r582, 4;
	mov.b32 	%r4133, 0;
	@%p871 bra 	$L__BB0_1019;
	and.b32  	%r4133, %r582, 268435452;
	mov.b32 	%r4132, 0;
$L__BB0_1017:
	ld.global.u64 	%rd3272, [fcbs];
	add.s64 	%rd3274, %rd3272, %rd3262;
	ld.u16 	%r2524, [%rd3274+22];
	add.s32 	%r2525, %r4132, %r2524;
	shr.u32 	%r2526, %r2525, 5;
	ld.global.u64 	%rd3275, [bit_vector];
	mul.wide.u32 	%rd3276, %r2526, 4;
	add.s64 	%rd3277, %rd3275, %rd3276;
	mov.b32 	%r2527, 0;
	st.u32 	[%rd3277], %r2527;
	ld.global.u64 	%rd3278, [fcbs];
	add.s64 	%rd3279, %rd3278, %rd3262;
	ld.u16 	%r2528, [%rd3279+22];
	add.s32 	%r2529, %r4132, %r2528;
	add.s32 	%r2530, %r2529, 1;
	shr.u32 	%r2531, %r2530, 5;
	ld.global.u64 	%rd3280, [bit_vector];
	mul.wide.u32 	%rd3281, %r2531, 4;
	add.s64 	%rd3282, %rd3280, %rd3281;
	st.u32 	[%rd3282], %r2527;
	ld.global.u64 	%rd3283, [fcbs];
	add.s64 	%rd3284, %rd3283, %rd3262;
	ld.u16 	%r2532, [%rd3284+22];
	add.s32 	%r2533, %r4132, %r2532;
	add.s32 	%r2534, %r2533, 2;
	shr.u32 	%r2535, %r2534, 5;
	ld.global.u64 	%rd3285, [bit_vector];
	mul.wide.u32 	%rd3286, %r2535, 4;
	add.s64 	%rd3287, %rd3285, %rd3286;
	st.u32 	[%rd3287], %r2527;
	ld.global.u64 	%rd3288, [fcbs];
	add.s64 	%rd3289, %rd3288, %rd3262;
	ld.u16 	%r2536, [%rd3289+22];
	add.s32 	%r2537, %r4132, %r2536;
	add.s32 	%r2538, %r2537, 3;
	shr.u32 	%r2539, %r2538, 5;
	ld.global.u64 	%rd3290, [bit_vector];
	mul.wide.u32 	%rd3291, %r2539, 4;
	add.s64 	%rd3292, %rd3290, %rd3291;
	st.u32 	[%rd3292], %r2527;
	add.s32 	%r4132, %r4132, 4;
	setp.ne.s32 	%p872, %r4132, %r4133;
	@%p872 bra 	$L__BB0_1017;
	ld.global.u64 	%rd4896, [fcbs];
$L__BB0_1019:
	setp.eq.s32 	%p873, %r585, 0;
	@%p873 bra 	$L__BB0_1023;
	add.s64 	%rd3294, %rd4896, %rd3262;
	ld.u16 	%r2540, [%rd3294+22];
	add.s32 	%r2541, %r4133, %r2540;
	shr.u32 	%r2542, %r2541, 5;
	ld.global.u64 	%rd3295, [bit_vector];
	mul.wide.u32 	%rd3296, %r2542, 4;
	add.s64 	%rd3297, %rd3295, %rd3296;
	mov.b32 	%r2543, 0;
	st.u32 	[%rd3297], %r2543;
	setp.eq.s32 	%p874, %r585, 1;
	ld.global.u64 	%rd4896, [fcbs];
	@%p874 bra 	$L__BB0_1023;
	add.s64 	%rd3299, %rd4896, %rd3262;
	ld.u16 	%r2544, [%rd3299+22];
	add.s32 	%r2545, %r4133, %r2544;
	add.s32 	%r2546, %r2545, 1;
	shr.u32 	%r2547, %r2546, 5;
	ld.global.u64 	%rd3300, [bit_vector];
	mul.wide.u32 	%rd3301, %r2547, 4;
	add.s64 	%rd3302, %rd3300, %rd3301;
	mov.b32 	%r2548, 0;
	st.u32 	[%rd3302], %r2548;
	setp.eq.s32 	%p875, %r585, 2;
	ld.global.u64 	%rd4896, [fcbs];
	@%p875 bra 	$L__BB0_1023;
	add.s64 	%rd3304, %rd4896, %rd3262;
	ld.u16 	%r2549, [%rd3304+22];
	add.s32 	%r2550, %r4133, %r2549;
	add.s32 	%r2551, %r2550, 2;
	shr.u32 	%r2552, %r2551, 5;
	ld.global.u64 	%rd3305, [bit_vector];
	mul.wide.u32 	%rd3306, %r2552, 4;
	add.s64 	%rd3307, %rd3305, %rd3306;
	mov.b32 	%r2553, 0;
	st.u32 	[%rd3307], %r2553;
	ld.global.u64 	%rd4896, [fcbs];
$L__BB0_1023:
	add.s64 	%rd3309, %rd4896, %rd3262;
	mov.b16 	%rs1162, 0;
	st.u8 	[%rd3309+20], %rs1162;
	ld.global.u64 	%rd3310, [fcbs];
	add.s64 	%rd3311, %rd3310, %rd3262;
	st.u8 	[%rd3311], %rs1162;
	ld.global.u64 	%rd3312, [fcbs];
	add.s64 	%rd3313, %rd3312, %rd3262;
	st.u8 	[%rd3313+1], %rs1162;
	ld.global.u64 	%rd3314, [fcbs];
	add.s64 	%rd3315, %rd3314, %rd3262;
	st.u8 	[%rd3315+2], %rs1162;
	ld.global.u64 	%rd3316, [fcbs];
	add.s64 	%rd3317, %rd3316, %rd3262;
	st.u8 	[%rd3317+3], %rs1162;
	ld.global.u64 	%rd3318, [fcbs];
	add.s64 	%rd3319, %rd3318, %rd3262;
	st.u8 	[%rd3319+4], %rs1162;
	ld.global.u64 	%rd3320, [fcbs];
	add.s64 	%rd3321, %rd3320, %rd3262;
	st.u8 	[%rd3321+5], %rs1162;
	ld.global.u64 	%rd3322, [fcbs];
	add.s64 	%rd3323, %rd3322, %rd3262;
	st.u8 	[%rd3323+6], %rs1162;
	ld.global.u64 	%rd3324, [fcbs];
	add.s64 	%rd3325, %rd3324, %rd3262;
	st.u8 	[%rd3325+7], %rs1162;
	ld.global.u64 	%rd3326, [fcbs];
	add.s64 	%rd3327, %rd3326, %rd3262;
	st.u8 	[%rd3327+8], %rs1162;
	ld.global.u64 	%rd3328, [fcbs];
	add.s64 	%rd3329, %rd3328, %rd3262;
	st.u8 	[%rd3329+9], %rs1162;
	ld.global.u64 	%rd3330, [fcbs];
	add.s64 	%rd3331, %rd3330, %rd3262;
	st.u8 	[%rd3331+10], %rs1162;
	ld.global.u64 	%rd3332, [fcbs];
	add.s64 	%rd3333, %rd3332, %rd3262;
	st.u8 	[%rd3333+11], %rs1162;
	ld.global.u64 	%rd3334, [fcbs];
	add.s64 	%rd3335, %rd3334, %rd3262;
	st.u8 	[%rd3335+12], %rs1162;
	ld.global.u64 	%rd3336, [fcbs];
	add.s64 	%rd3337, %rd3336, %rd3262;
	st.u8 	[%rd3337+13], %rs1162;
	ld.global.u64 	%rd3338, [fcbs];
	add.s64 	%rd3339, %rd3338, %rd3262;
	st.u8 	[%rd3339+14], %rs1162;
	ld.global.u64 	%rd3340, [fcbs];
	add.s64 	%rd3341, %rd3340, %rd3262;
	st.u8 	[%rd3341+15], %rs1162;
	ld.global.u64 	%rd3342, [fcbs];
	add.s64 	%rd3343, %rd3342, %rd3262;
	st.u8 	[%rd3343+16], %rs1162;
	ld.global.u64 	%rd3344, [fcbs];
	add.s64 	%rd3345, %rd3344, %rd3262;
	st.u8 	[%rd3345+17], %rs1162;
	ld.global.u64 	%rd3346, [fcbs];
	add.s64 	%rd3347, %rd3346, %rd3262;
	st.u8 	[%rd3347+18], %rs1162;
	ld.global.u64 	%rd3348, [fcbs];
	add.s64 	%rd3349, %rd3348, %rd3262;
	st.u8 	[%rd3349+19], %rs1162;
	ld.global.u64 	%rd3350, [fcbs];
	add.s64 	%rd3351, %rd3350, %rd3262;
	mov.b16 	%rs1163, 1;
	st.u8 	[%rd3351+21], %rs1163;
	ld.global.u64 	%rd3352, [fcbs];
	add.s64 	%rd3353, %rd3352, %rd3262;
	st.u16 	[%rd3353+28], %rs1162;
	ld.global.u64 	%rd3354, [fcbs];
	add.s64 	%rd3355, %rd3354, %rd3262;
	st.u16 	[%rd3355+30], %rs1162;
	ld.global.u64 	%rd3356, [fcbs];
	add.s64 	%rd3357, %rd3356, %rd3262;
	mov.b32 	%r2554, 0;
	st.u32 	[%rd3357+24], %r2554;
	ld.global.u64 	%rd3358, [fcbs];
	add.s64 	%rd3359, %rd3358, %rd3262;
	mov.b16 	%rs1164, -1;
	st.u16 	[%rd3359+22], %rs1164;
	ld.global.u64 	%rd4896, [fcbs];
	bra.uni 	$L__BB0_1025;
$L__BB0_1024:
	add.s32 	%r4129, %r4129, 1;
	setp.ne.s32 	%p876, %r4129, 1024;
	@%p876 bra 	$L__BB0_1006;
$L__BB0_1025:
	mov.b32 	%r4134, 0;
$L__BB0_1026:
	mul.wide.u32 	%rd3360, %r4134, 32;
	add.s64 	%rd687, %rd4896, %rd3360;
	ld.u8 	%rs1165, [%rd687];
	setp.eq.s16 	%p877, %rs1165, 0;
	@%p877 bra 	$L__BB0_1044;
	mov.b32 	%r4135, -1;
$L__BB0_1028:
	cvt.s64.s32 	%rd3361, %r4135;
	add.s64 	%rd3362, %rd687, %rd3361;
	ld.u8 	%rs121, [%rd3362+1];
	add.s64 	%rd3363, %rd3361, %rd2;
	ld.local.u8 	%rs1166, [%rd3363+61];
	setp.ne.s16 	%p878, %rs121, %rs1166;
	@%p878 bra 	$L__BB0_1044;
	add.s32 	%r4135, %r4135, 1;
	setp.ne.s16 	%p879, %rs121, 0;
	@%p879 bra 	$L__BB0_1028;
	ld.u8 	%rs1167, [%rd687+20];
	setp.ne.s16 	%p880, %rs1167, 1;
	@%p880 bra 	$L__BB0_1044;
	ld.u32 	%r2557, [%rd687+24];
	and.b32  	%r2558, %r2557, 31;
	setp.eq.s32 	%p881, %r2558, 0;
	shr.u32 	%r2559, %r2557, 5;
	add.s32 	%r2560, %r2559, 1;
	selp.b32 	%r594, %r2559, %r2560, %p881;
	setp.eq.s32 	%p882, %r2557, 0;
	@%p882 bra 	$L__BB0_1034;
	ld.u16 	%r2562, [%rd687+22];
	mul.wide.u32 	%rd688, %r2562, 32;
	mov.b32 	%r4136, 0;
$L__BB0_1033:
	ld.global.u64 	%rd3364, [volume_d];
	cvt.u64.u32 	%rd3365, %r4136;
	add.s64 	%rd3366, %rd688, %rd3365;
	add.s64 	%rd3367, %rd3364, %rd3366;
	mov.b16 	%rs1168, 0;
	st.u8 	[%rd3367+36864], %rs1168;
	add.s32 	%r4136, %r4136, 1;
	ld.global.u64 	%rd4896, [fcbs];
	add.s64 	%rd3369, %rd4896, %rd3360;
	ld.u32 	%r2563, [%rd3369+24];
	setp.lt.u32 	%p883, %r4136, %r2563;
	@%p883 bra 	$L__BB0_1033;
$L__BB0_1034:
	setp.eq.s32 	%p884, %r594, 0;
	@%p884 bra 	$L__BB0_1043;
	and.b32  	%r597, %r594, 3;
	setp.lt.u32 	%p885, %r594, 4;
	mov.b32 	%r4138, 0;
	@%p885 bra 	$L__BB0_1039;
	and.b32  	%r4138, %r594, 268435452;
	mov.b32 	%r4137, 0;
$L__BB0_1037:
	ld.global.u64 	%rd3370, [fcbs];
	add.s64 	%rd3372, %rd3370, %rd3360;
	ld.u16 	%r2566, [%rd3372+22];
	add.s32 	%r2567, %r4137, %r2566;
	shr.u32 	%r2568, %r2567, 5;
	ld.global.u64 	%rd3373, [bit_vector];
	mul.wide.u32 	%rd3374, %r2568, 4;
	add.s64 	%rd3375, %rd3373, %rd3374;
	mov.b32 	%r2569, 0;
	st.u32 	[%rd3375], %r2569;
	ld.global.u64 	%rd3376, [fcbs];
	add.s64 	%rd3377, %rd3376, %rd3360;
	ld.u16 	%r2570, [%rd3377+22];
	add.s32 	%r2571, %r4137, %r2570;
	add.s32 	%r2572, %r2571, 1;
	shr.u32 	%r2573, %r2572, 5;
	ld.global.u64 	%rd3378, [bit_vector];
	mul.wide.u32 	%rd3379, %r2573, 4;
	add.s64 	%rd3380, %rd3378, %rd3379;
	st.u32 	[%rd3380], %r2569;
	ld.global.u64 	%rd3381, [fcbs];
	add.s64 	%rd3382, %rd3381, %rd3360;
	ld.u16 	%r2574, [%rd3382+22];
	add.s32 	%r2575, %r4137, %r2574;
	add.s32 	%r2576, %r2575, 2;
	shr.u32 	%r2577, %r2576, 5;
	ld.global.u64 	%rd3383, [bit_vector];
	mul.wide.u32 	%rd3384, %r2577, 4;
	add.s64 	%rd3385, %rd3383, %rd3384;
	st.u32 	[%rd3385], %r2569;
	ld.global.u64 	%rd3386, [fcbs];
	add.s64 	%rd3387, %rd3386, %rd3360;
	ld.u16 	%r2578, [%rd3387+22];
	add.s32 	%r2579, %r4137, %r2578;
	add.s32 	%r2580, %r2579, 3;
	shr.u32 	%r2581, %r2580, 5;
	ld.global.u64 	%rd3388, [bit_vector];
	mul.wide.u32 	%rd3389, %r2581, 4;
	add.s64 	%rd3390, %rd3388, %rd3389;
	st.u32 	[%rd3390], %r2569;
	add.s32 	%r4137, %r4137, 4;
	setp.ne.s32 	%p886, %r4137, %r4138;
	@%p886 bra 	$L__BB0_1037;
	ld.global.u64 	%rd4896, [fcbs];
$L__BB0_1039:
	setp.eq.s32 	%p887, %r597, 0;
	@%p887 bra 	$L__BB0_1043;
	add.s64 	%rd3392, %rd4896, %rd3360;
	ld.u16 	%r2582, [%rd3392+22];
	add.s32 	%r2583, %r4138, %r2582;
	shr.u32 	%r2584, %r2583, 5;
	ld.global.u64 	%rd3393, [bit_vector];
	mul.wide.u32 	%rd3394, %r2584, 4;
	add.s64 	%rd3395, %rd3393, %rd3394;
	mov.b32 	%r2585, 0;
	st.u32 	[%rd3395], %r2585;
	setp.eq.s32 	%p888, %r597, 1;
	ld.global.u64 	%rd4896, [fcbs];
	@%p888 bra 	$L__BB0_1043;
	add.s64 	%rd3397, %rd4896, %rd3360;
	ld.u16 	%r2586, [%rd3397+22];
	add.s32 	%r2587, %r4138, %r2586;
	add.s32 	%r2588, %r2587, 1;
	shr.u32 	%r2589, %r2588, 5;
	ld.global.u64 	%rd3398, [bit_vector];
	mul.wide.u32 	%rd3399, %r2589, 4;
	add.s64 	%rd3400, %rd3398, %rd3399;
	mov.b32 	%r2590, 0;
	st.u32 	[%rd3400], %r2590;
	setp.eq.s32 	%p889, %r597, 2;
	ld.global.u64 	%rd4896, [fcbs];
	@%p889 bra 	$L__BB0_1043;
	add.s64 	%rd3402, %rd4896, %rd3360;
	ld.u16 	%r2591, [%rd3402+22];
	add.s32 	%r2592, %r4138, %r2591;
	add.s32 	%r2593, %r2592, 2;
	shr.u32 	%r2594, %r2593, 5;
	ld.global.u64 	%rd3403, [bit_vector];
	mul.wide.u32 	%rd3404, %r2594, 4;
	add.s64 	%rd3405, %rd3403, %rd3404;
	mov.b32 	%r2595, 0;
	st.u32 	[%rd3405], %r2595;
	ld.global.u64 	%rd4896, [fcbs];
$L__BB0_1043:
	add.s64 	%rd3407, %rd4896, %rd3360;
	mov.b16 	%rs1169, 0;
	st.u8 	[%rd3407+20], %rs1169;
	ld.global.u64 	%rd3408, [fcbs];
	add.s64 	%rd3409, %rd3408, %rd3360;
	st.u8 	[%rd3409], %rs1169;
	ld.global.u64 	%rd3410, [fcbs];
	add.s64 	%rd3411, %rd3410, %rd3360;
	st.u8 	[%rd3411+1], %rs1169;
	ld.global.u64 	%rd3412, [fcbs];
	add.s64 	%rd3413, %rd3412, %rd3360;
	st.u8 	[%rd3413+2], %rs1169;
	ld.global.u64 	%rd3414, [fcbs];
	add.s64 	%rd3415, %rd3414, %rd3360;
	st.u8 	[%rd3415+3], %rs1169;
	ld.global.u64 	%rd3416, [fcbs];
	add.s64 	%rd3417, %rd3416, %rd3360;
	st.u8 	[%rd3417+4], %rs1169;
	ld.global.u64 	%rd3418, [fcbs];
	add.s64 	%rd3419, %rd3418, %rd3360;
	st.u8 	[%rd3419+5], %rs1169;
	ld.global.u64 	%rd3420, [fcbs];
	add.s64 	%rd3421, %rd3420, %rd3360;
	st.u8 	[%rd3421+6], %rs1169;
	ld.global.u64 	%rd3422, [fcbs];
	add.s64 	%rd3423, %rd3422, %rd3360;
	st.u8 	[%rd3423+7], %rs1169;
	ld.global.u64 	%rd3424, [fcbs];
	add.s64 	%rd3425, %rd3424, %rd3360;
	st.u8 	[%rd3425+8], %rs1169;
	ld.global.u64 	%rd3426, [fcbs];
	add.s64 	%rd3427, %rd3426, %rd3360;
	st.u8 	[%rd3427+9], %rs1169;
	ld.global.u64 	%rd3428, [fcbs];
	add.s64 	%rd3429, %rd3428, %rd3360;
	st.u8 	[%rd3429+10], %rs1169;
	ld.global.u64 	%rd3430, [fcbs];
	add.s64 	%rd3431, %rd3430, %rd3360;
	st.u8 	[%rd3431+11], %rs1169;
	ld.global.u64 	%rd3432, [fcbs];
	add.s64 	%rd3433, %rd3432, %rd3360;
	st.u8 	[%rd3433+12], %rs1169;
	ld.global.u64 	%rd3434, [fcbs];
	add.s64 	%rd3435, %rd3434, %rd3360;
	st.u8 	[%rd3435+13], %rs1169;
	ld.global.u64 	%rd3436, [fcbs];
	add.s64 	%rd3437, %rd3436, %rd3360;
	st.u8 	[%rd3437+14], %rs1169;
	ld.global.u64 	%rd3438, [fcbs];
	add.s64 	%rd3439, %rd3438, %rd3360;
	st.u8 	[%rd3439+15], %rs1169;
	ld.global.u64 	%rd3440, [fcbs];
	add.s64 	%rd3441, %rd3440, %rd3360;
	st.u8 	[%rd3441+16], %rs1169;
	ld.global.u64 	%rd3442, [fcbs];
	add.s64 	%rd3443, %rd3442, %rd3360;
	st.u8 	[%rd3443+17], %rs1169;
	ld.global.u64 	%rd3444, [fcbs];
	add.s64 	%rd3445, %rd3444, %rd3360;
	st.u8 	[%rd3445+18], %rs1169;
	ld.global.u64 	%rd3446, [fcbs];
	add.s64 	%rd3447, %rd3446, %rd3360;
	st.u8 	[%rd3447+19], %rs1169;
	ld.global.u64 	%rd3448, [fcbs];
	add.s64 	%rd3449, %rd3448, %rd3360;
	mov.b16 	%rs1170, 1;
	st.u8 	[%rd3449+21], %rs1170;
	ld.global.u64 	%rd3450, [fcbs];
	add.s64 	%rd3451, %rd3450, %rd3360;
	st.u16 	[%rd3451+28], %rs1169;
	ld.global.u64 	%rd3452, [fcbs];
	add.s64 	%rd3453, %rd3452, %rd3360;
	st.u16 	[%rd3453+30], %rs1169;
	ld.global.u64 	%rd3454, [fcbs];
	add.s64 	%rd3455, %rd3454, %rd3360;
	mov.b32 	%r2596, 0;
	st.u32 	[%rd3455+24], %r2596;
	ld.global.u64 	%rd3456, [fcbs];
	add.s64 	%rd3457, %rd3456, %rd3360;
	mov.b16 	%rs1171, -1;
	st.u16 	[%rd3457+22], %rs1171;
	ld.global.u64 	%rd4896, [fcbs];
	bra.uni 	$L__BB0_1045;
$L__BB0_1044:
	add.s32 	%r4134, %r4134, 1;
	setp.ne.s32 	%p890, %r4134, 1024;
	@%p890 bra 	$L__BB0_1026;
$L__BB0_1045:
	mov.b32 	%r4139, 0;
$L__BB0_1046:
	mul.wide.u32 	%rd3458, %r4139, 32;
	add.s64 	%rd699, %rd4896, %rd3458;
	ld.u8 	%rs1172, [%rd699];
	setp.eq.s16 	%p891, %rs1172, 0;
	@%p891 bra 	$L__BB0_1064;
	mov.b32 	%r4140, -1;
$L__BB0_1048:
	cvt.s64.s32 	%rd3459, %r4140;
	add.s64 	%rd3460, %rd699, %rd3459;
	ld.u8 	%rs122, [%rd3460+1];
	add.s64 	%rd3461, %rd514, %rd3459;
	ld.local.u8 	%rs1173, [%rd3461+1];
	setp.ne.s16 	%p892, %rs122, %rs1173;
	@%p892 bra 	$L__BB0_1064;
	add.s32 	%r4140, %r4140, 1;
	setp.ne.s16 	%p893, %rs122, 0;
	@%p893 bra 	$L__BB0_1048;
	ld.u8 	%rs1174, [%rd699+20];
	setp.ne.s16 	%p894, %rs1174, 1;
	@%p894 bra 	$L__BB0_1064;
	ld.u32 	%r2599, [%rd699+24];
	and.b32  	%r2600, %r2599, 31;
	setp.eq.s32 	%p895, %r2600, 0;
	shr.u32 	%r2601, %r2599, 5;
	add.s32 	%r2602, %r2601, 1;
	selp.b32 	%r606, %r2601, %r2602, %p895;
	setp.eq.s32 	%p896, %r2599, 0;
	@%p896 bra 	$L__BB0_1054;
	ld.u16 	%r2604, [%rd699+22];
	mul.wide.u32 	%rd700, %r2604, 32;
	mov.b32 	%r4141, 0;
$L__BB0_1053:
	ld.global.u64 	%rd3462, [volume_d];
	cvt.u64.u32 	%rd3463, %r4141;
	add.s64 	%rd3464, %rd700, %rd3463;
	add.s64 	%rd3465, %rd3462, %rd3464;
	mov.b16 	%rs1175, 0;
	st.u8 	[%rd3465+36864], %rs1175;
	add.s32 	%r4141, %r4141, 1;
	ld.global.u64 	%rd4896, [fcbs];
	add.s64 	%rd3467, %rd4896, %rd3458;
	ld.u32 	%r2605, [%rd3467+24];
	setp.lt.u32 	%p897, %r4141, %r2605;
	@%p897 bra 	$L__BB0_1053;
$L__BB0_1054:
	setp.eq.s32 	%p898, %r606, 0;
	@%p898 bra 	$L__BB0_1063;
	and.b32  	%r609, %r606, 3;
	setp.lt.u32 	%p899, %r606, 4;
	mov.b32 	%r4143, 0;
	@%p899 bra 	$L__BB0_1059;
	and.b32  	%r4143, %r606, 268435452;
	mov.b32 	%r4142, 0;
$L__BB0_1057:
	ld.global.u64 	%rd3468, [fcbs];
	add.s64 	%rd3470, %rd3468, %rd3458;
	ld.u16 	%r2608, [%rd3470+22];
	add.s32 	%r2609, %r4142, %r2608;
	shr.u32 	%r2610, %r2609, 5;
	ld.global.u64 	%rd3471, [bit_vector];
	mul.wide.u32 	%rd3472, %r2610, 4;
	add.s64 	%rd3473, %rd3471, %rd3472;
	mov.b32 	%r2611, 0;
	st.u32 	[%rd3473], %r2611;
	ld.global.u64 	%rd3474, [fcbs];
	add.s64 	%rd3475, %rd3474, %rd3458;
	ld.u16 	%r2612, [%rd3475+22];
	add.s32 	%r2613, %r4142, %r2612;
	add.s32 	%r2614, %r2613, 1;
	shr.u32 	%r2615, %r2614, 5;
	ld.global.u64 	%rd3476, [bit_vector];
	mul.wide.u32 	%rd3477, %r2615, 4;
	add.s64 	%rd3478, %rd3476, %rd3477;
	st.u32 	[%rd3478], %r2611;
	ld.global.u64 	%rd3479, [fcbs];
	add.s64 	%rd3480, %rd3479, %rd3458;
	ld.u16 	%r2616, [%rd3480+22];
	add.s32 	%r2617, %r4142, %r2616;
	add.s32 	%r2618, %r2617, 2;
	shr.u32 	%r2619, %r2618, 5;
	ld.global.u64 	%rd3481, [bit_vector];
	mul.wide.u32 	%rd3482, %r2619, 4;
	add.s64 	%rd3483, %rd3481, %rd3482;
	st.u32 	[%rd3483], %r2611;
	ld.global.u64 	%rd3484, [fcbs];
	add.s64 	%rd3485, %rd3484, %rd3458;
	ld.u16 	%r2620, [%rd3485+22];
	add.s32 	%r2621, %r4142, %r2620;
	add.s32 	%r2622, %r2621, 3;
	shr.u32 	%r2623, %r2622, 5;
	ld.global.u64 	%rd3486, [bit_vector];
	mul.wide.u32 	%rd3487, %r2623, 4;
	add.s64 	%rd3488, %rd3486, %rd3487;
	st.u32 	[%rd3488], %r2611;
	add.s32 	%r4142, %r4142, 4;
	setp.ne.s32 	%p900, %r4142, %r4143;
	@%p900 bra 	$L__BB0_1057;
	ld.global.u64 	%rd4896, [fcbs];
$L__BB0_1059:
	setp.eq.s32 	%p901, %r609, 0;
	@%p901 bra 	$L__BB0_1063;
	add.s64 	%rd3490, %rd4896, %rd3458;
	ld.u16 	%r2624, [%rd3490+22];
	add.s32 	%r2625, %r4143, %r2624;
	shr.u32 	%r2626, %r2625, 5;
	ld.global.u64 	%rd3491, [bit_vector];
	mul.wide.u32 	%rd3492, %r2626, 4;
	add.s64 	%rd3493, %rd3491, %rd3492;
	mov.b32 	%r2627, 0;
	st.u32 	[%rd3493], %r2627;
	setp.eq.s32 	%p902, %r609, 1;
	ld.global.u64 	%rd4896, [fcbs];
	@%p902 bra 	$L__BB0_1063;
	add.s64 	%rd3495, %rd4896, %rd3458;
	ld.u16 	%r2628, [%rd3495+22];
	add.s32 	%r2629, %r4143, %r2628;
	add.s32 	%r2630, %r2629, 1;
	shr.u32 	%r2631, %r2630, 5;
	ld.global.u64 	%rd3496, [bit_vector];
	mul.wide.u32 	%rd3497, %r2631, 4;
	add.s64 	%rd3498, %rd3496, %rd3497;
	mov.b32 	%r2632, 0;
	st.u32 	[%rd3498], %r2632;
	setp.eq.s32 	%p903, %r609, 2;
	ld.global.u64 	%rd4896, [fcbs];
	@%p903 bra 	$L__BB0_1063;
	add.s64 	%rd3500, %rd4896, %rd3458;
	ld.u16 	%r2633, [%rd3500+22];
	add.s32 	%r2634, %r4143, %r2633;
	add.s32 	%r2635, %r2634, 2;
	shr.u32 	%r2636, %r2635, 5;
	ld.global.u64 	%rd3501, [bit_vector];
	mul.wide.u32 	%rd3502, %r2636, 4;
	add.s64 	%rd3503, %rd3501, %rd3502;
	mov.b32 	%r2637, 0;
	st.u32 	[%rd3503], %r2637;
	ld.global.u64 	%rd4896, [fcbs];
$L__BB0_1063:
	add.s64 	%rd3505, %rd4896, %rd3458;
	mov.b16 	%rs1176, 0;
	st.u8 	[%rd3505+20], %rs1176;
	ld.global.u64 	%rd3506, [fcbs];
	add.s64 	%rd3507, %rd3506, %rd3458;
	st.u8 	[%rd3507], %rs1176;
	ld.global.u64 	%rd3508, [fcbs];
	add.s64 	%rd3509, %rd3508, %rd3458;
	st.u8 	[%rd3509+1], %rs1176;
	ld.global.u64 	%rd3510, [fcbs];
	add.s64 	%rd3511, %rd3510, %rd3458;
	st.u8 	[%rd3511+2], %rs1176;
	ld.global.u64 	%rd3512, [fcbs];
	add.s64 	%rd3513, %rd3512, %rd3458;
	st.u8 	[%rd3513+3], %rs1176;
	ld.global.u64 	%rd3514, [fcbs];
	add.s64 	%rd3515, %rd3514, %rd3458;
	st.u8 	[%rd3515+4], %rs1176;
	ld.global.u64 	%rd3516, [fcbs];
	add.s64 	%rd3517, %rd3516, %rd3458;
	st.u8 	[%rd3517+5], %rs1176;
	ld.global.u64 	%rd3518, [fcbs];
	add.s64 	%rd3519, %rd3518, %rd3458;
	st.u8 	[%rd3519+6], %rs1176;
	ld.global.u64 	%rd3520, [fcbs];
	add.s64 	%rd3521, %rd3520, %rd3458;
	st.u8 	[%rd3521+7], %rs1176;
	ld.global.u64 	%rd3522, [fcbs];
	add.s64 	%rd3523, %rd3522, %rd3458;
	st.u8 	[%rd3523+8], %rs1176;
	ld.global.u64 	%rd3524, [fcbs];
	add.s64 	%rd3525, %rd3524, %rd3458;
	st.u8 	[%rd3525+9], %rs1176;
	ld.global.u64 	%rd3526, [fcbs];
	add.s64 	%rd3527, %rd3526, %rd3458;
	st.u8 	[%rd3527+10], %rs1176;
	ld.global.u64 	%rd3528, [fcbs];
	add.s64 	%rd3529, %rd3528, %rd3458;
	st.u8 	[%rd3529+11], %rs1176;
	ld.global.u64 	%rd3530, [fcbs];
	add.s64 	%rd3531, %rd3530, %rd3458;
	st.u8 	[%rd3531+12], %rs1176;
	ld.global.u64 	%rd3532, [fcbs];
	add.s64 	%rd3533, %rd3532, %rd3458;
	st.u8 	[%rd3533+13], %rs1176;
	ld.global.u64 	%rd3534, [fcbs];
	add.s64 	%rd3535, %rd3534, %rd3458;
	st.u8 	[%rd3535+14], %rs1176;
	ld.global.u64 	%rd3536, [fcbs];
	add.s64 	%rd3537, %rd3536, %rd3458;
	st.u8 	[%rd3537+15], %rs1176;
	ld.global.u64 	%rd3538, [fcbs];
	add.s64 	%rd3539, %rd3538, %rd3458;
	st.u8 	[%rd3539+16], %rs1176;
	ld.global.u64 	%rd3540, [fcbs];
	add.s64 	%rd3541, %rd3540, %rd3458;
	st.u8 	[%rd3541+17], %rs1176;
	ld.global.u64 	%rd3542, [fcbs];
	add.s64 	%rd3543, %rd3542, %rd3458;
	st.u8 	[%rd3543+18], %rs1176;
	ld.global.u64 	%rd3544, [fcbs];
	add.s64 	%rd3545, %rd3544, %rd3458;
	st.u8 	[%rd3545+19], %rs1176;
	ld.global.u64 	%rd3546, [fcbs];
	add.s64 	%rd3547, %rd3546, %rd3458;
	mov.b16 	%rs1177, 1;
	st.u8 	[%rd3547+21], %rs1177;
	ld.global.u64 	%rd3548, [fcbs];
	add.s64 	%rd3549, %rd3548, %rd3458;
	st.u16 	[%rd3549+28], %rs1176;
	ld.global.u64 	%rd3550, [fcbs];
	add.s64 	%rd3551, %rd3550, %rd3458;
	st.u16 	[%rd3551+30], %rs1176;
	ld.global.u64 	%rd3552, [fcbs];
	add.s64 	%rd3553, %rd3552, %rd3458;
	mov.b32 	%r2638, 0;
	st.u32 	[%rd3553+24], %r2638;
	ld.global.u64 	%rd3554, [fcbs];
	add.s64 	%rd3555, %rd3554, %rd3458;
	mov.b16 	%rs1178, -1;
	st.u16 	[%rd3555+22], %rs1178;
	bra.uni 	$L__BB0_1065;
$L__BB0_1064:
	add.s32 	%r4139, %r4139, 1;
	setp.ne.s32 	%p904, %r4139, 1024;
	@%p904 bra 	$L__BB0_1046;
$L__BB0_1065:
	cvta.global.u64 	%rd3557, %rd2118;
	{ // callseq 71, 0
	.param .b64 param0;
	st.param.b64 	[param0], %rd3557;
	.param .b64 param1;
	st.param.b64 	[param1], 0;
	.param .b32 retval0;
	call.uni (retval0), 
	vprintf, 
	(
	param0, 
	param1
	);
	ld.param.b32 	%r2640, [retval0];
	} // callseq 71
	mov.b32 	%r4144, 0;
	ld.global.u64 	%rd4932, [fcbs];
$L__BB0_1066:
	mul.wide.u32 	%rd3558, %r4144, 32;
	add.s64 	%rd3559, %rd4932, %rd3558;
	ld.u8 	%rs1179, [%rd3559+20];
	setp.ne.s16 	%p905, %rs1179, 1;
	@%p905 bra 	$L__BB0_1072;
	mov.b32 	%r4145, 0;
$L__BB0_1068:
	mul.wide.u32 	%rd3560, %r4145, 32;
	add.s64 	%rd3561, %rd4932, %rd3560;
	add.s64 	%rd714, %rd3561, 20;
	ld.u8 	%rs1180, [%rd3561+20];
	setp.ne.s16 	%p906, %rs1180, 1;
	setp.eq.s32 	%p907, %r4144, %r4145;
	or.pred  	%p908, %p907, %p906;
	@%p908 bra 	$L__BB0_1071;
	add.s64 	%rd3563, %rd4932, %rd3558;
	add.s64 	%rd715, %rd3563, 30;
	ld.u16 	%rs123, [%rd3563+30];
	ld.u16 	%rs124, [%rd714+10];
	setp.le.u16 	%p909, %rs123, %rs124;
	@%p909 bra 	$L__BB0_1071;
	ld.u32 	%r2643, [%rd715+-30];
	ld.u32 	%r2644, [%rd715+-26];
	ld.u32 	%r2645, [%rd715+-22];
	ld.u32 	%r2646, [%rd715+-18];
	ld.u32 	%r2647, [%rd715+-14];
	ld.v2.u8 	{%rs1181, %rs1182}, [%rd715+-10];
	ld.u16 	%rs1183, [%rd715+-8];
	ld.u32 	%r2648, [%rd715+-6];
	ld.u16 	%rs1184, [%rd715+-2];
	ld.u32 	%r2649, [%rd714+-20];
	ld.u32 	%r2650, [%rd714+-16];
	ld.u32 	%r2651, [%rd714+-12];
	ld.u32 	%r2652, [%rd714+-8];
	ld.u32 	%r2653, [%rd714+-4];
	ld.u8 	%rs1185, [%rd714+1];
	ld.u16 	%rs1186, [%rd714+2];
	ld.u32 	%r2654, [%rd714+4];
	ld.u16 	%rs1187, [%rd714+8];
	st.u32 	[%rd715+-30], %r2649;
	st.u32 	[%rd715+-26], %r2650;
	st.u32 	[%rd715+-22], %r2651;
	st.u32 	[%rd715+-18], %r2652;
	st.u32 	[%rd715+-14], %r2653;
	mov.b16 	%rs1188, 1;
	st.v2.u8 	[%rd715+-10], {%rs1188, %rs1185};
	st.u16 	[%rd715+-8], %rs1186;
	st.u32 	[%rd715+-6], %r2654;
	mov.b32 	%r2655, {%rs1187, %rs124};
	st.u32 	[%rd715+-2], %r2655;
	ld.global.u64 	%rd3564, [fcbs];
	add.s64 	%rd3566, %rd3564, %rd3560;
	st.u32 	[%rd3566], %r2643;
	st.u32 	[%rd3566+4], %r2644;
	st.u32 	[%rd3566+8], %r2645;
	st.u32 	[%rd3566+12], %r2646;
	st.u32 	[%rd3566+16], %r2647;
	st.v2.u8 	[%rd3566+20], {%rs1181, %rs1182};
	st.u16 	[%rd3566+22], %rs1183;
	st.u32 	[%rd3566+24], %r2648;
	mov.b32 	%r2656, {%rs1184, %rs123};
	st.u32 	[%rd3566+28], %r2656;
	ld.global.u64 	%rd4932, [fcbs];
$L__BB0_1071:
	add.s32 	%r4145, %r4145, 1;
	setp.ne.s32 	%p910, %r4145, 1024;
	@%p910 bra 	$L__BB0_1068;
$L__BB0_1072:
	add.s32 	%r4144, %r4144, 1;
	setp.ne.s32 	%p911, %r4144, 1024;
	@%p911 bra 	$L__BB0_1066;
	mov.b32 	%r4146, 0;
$L__BB0_1074:
	cvta.to.local.u64 	%rd722, %rd2129;
	mul.wide.u32 	%rd3568, %r4146, 32;
	add.s64 	%rd723, %rd4932, %rd3568;
	ld.u8 	%rs1189, [%rd723];
	setp.eq.s16 	%p912, %rs1189, 0;
	@%p912 bra 	$L__BB0_1077;
	ld.u8 	%rs1190, [%rd723+20];
	setp.ne.s16 	%p913, %rs1190, 1;
	@%p913 bra 	$L__BB0_1077;
	ld.u16 	%r2658, [%rd723+30];
	st.local.u64 	[%rd722], %rd723;
	st.local.u32 	[%rd722+8], %r2658;
	mov.u64 	%rd3569, $str$9;
	cvta.global.u64 	%rd3570, %rd3569;
	{ // callseq 72, 0
	.param .b64 param0;
	st.param.b64 	[param0], %rd3570;
	.param .b64 param1;
	st.param.b64 	[param1], %rd2129;
	.param .b32 retval0;
	call.uni (retval0), 
	vprintf, 
	(
	param0, 
	param1
	);
	ld.param.b32 	%r2659, [retval0];
	} // callseq 72
	ld.global.u64 	%rd4932, [fcbs];
$L__BB0_1077:
	add.s64 	%rd726, %rd4932, %rd3568;
	add.s64 	%rd727, %rd726, 32;
	ld.u8 	%rs1191, [%rd726+32];
	setp.eq.s16 	%p914, %rs1191, 0;
	@%p914 bra 	$L__BB0_1080;
	ld.u8 	%rs1192, [%rd726+52];
	setp.ne.s16 	%p915, %rs1192, 1;
	@%p915 bra 	$L__BB0_1080;
	ld.u16 	%r2661, [%rd726+62];
	st.local.u64 	[%rd722], %rd727;
	st.local.u32 	[%rd722+8], %r2661;
	mov.u64 	%rd3573, $str$9;
	cvta.global.u64 	%rd3574, %rd3573;
	{ // callseq 73, 0
	.param .b64 param0;
	st.param.b64 	[param0], %rd3574;
	.param .b64 param1;
	st.param.b64 	[param1], %rd2129;
	.param .b32 retval0;
	call.uni (retval0), 
	vprintf, 
	(
	param0, 
	param1
	);
	ld.param.b32 	%r2662, [retval0];
	} // callseq 73
	ld.global.u64 	%rd4932, [fcbs];
$L__BB0_1080:
	add.s64 	%rd730, %rd4932, %rd3568;
	add.s64 	%rd731, %rd730, 64;
	ld.u8 	%rs1193, [%rd730+64];
	setp.eq.s16 	%p916, %rs1193, 0;
	@%p916 bra 	$L__BB0_1083;
	ld.u8 	%rs1194, [%rd730+84];
	setp.ne.s16 	%p917, %rs1194, 1;
	@%p917 bra 	$L__BB0_1083;
	ld.u16 	%r2664, [%rd730+94];
	st.local.u64 	[%rd722], %rd731;
	st.local.u32 	[%rd722+8], %r2664;
	mov.u64 	%rd3577, $str$9;
	cvta.global.u64 	%rd3578, %rd3577;
	{ // callseq 74, 0
	.param .b64 param0;
	st.param.b64 	[param0], %rd3578;
	.param .b64 param1;
	st.param.b64 	[param1], %rd2129;
	.param .b32 retval0;
	call.uni (retval0), 
	vprintf, 
	(
	param0, 
	param1
	);
	ld.param.b32 	%r2665, [retval0];
	} // callseq 74
	ld.global.u64 	%rd4932, [fcbs];
$L__BB0_1083:
	add.s64 	%rd734, %rd4932, %rd3568;
	add.s64 	%rd735, %rd734, 96;
	ld.u8 	%rs1195, [%rd734+96];
	setp.eq.s16 	%p918, %rs1195, 0;
	@%p918 bra 	$L__BB0_1086;
	ld.u8 	%rs1196, [%rd734+116];
	setp.ne.s16 	%p919, %rs1196, 1;
	@%p919 bra 	$L__BB0_1086;
	ld.u16 	%r2667, [%rd734+126];
	st.local.u64 	[%rd722], %rd735;
	st.local.u32 	[%rd722+8], %r2667;
	mov.u64 	%rd3581, $str$9;
	cvta.global.u64 	%rd3582, %rd3581;
	{ // callseq 75, 0
	.param .b64 param0;
	st.param.b64 	[param0], %rd3582;
	.param .b64 param1;
	st.param.b64 	[param1], %rd2129;
	.param .b32 retval0;
	call.uni (retval0), 
	vprintf, 
	(
	param0, 
	param1
	);
	ld.param.b32 	%r2668, [retval0];
	} // callseq 75
	ld.global.u64 	%rd4932, [fcbs];
$L__BB0_1086:
	add.s64 	%rd738, %rd4932, %rd3568;
	add.s64 	%rd739, %rd738, 128;
	ld.u8 	%rs1197, [%rd738+128];
	setp.eq.s16 	%p920, %rs1197, 0;
	@%p920 bra 	$L__BB0_1089;
	ld.u8 	%rs1198, [%rd738+148];
	setp.ne.s16 	%p921, %rs1198, 1;
	@%p921 bra 	$L__BB0_1089;
	ld.u16 	%r2670, [%rd738+158];
	st.local.u64 	[%rd722], %rd739;
	st.local.u32 	[%rd722+8], %r2670;
	mov.u64 	%rd3585, $str$9;
	cvta.global.u64 	%rd3586, %rd3585;
	{ // callseq 76, 0
	.param .b64 param0;
	st.param.b64 	[param0], %rd3586;
	.param .b64 param1;
	st.param.b64 	[param1], %rd2129;
	.param .b32 retval0;
	call.uni (retval0), 
	vprintf, 
	(
	param0, 
	param1
	);
	ld.param.b32 	%r2671, [retval0];
	} // callseq 76
	ld.global.u64 	%rd4932, [fcbs];
$L__BB0_1089:
	add.s64 	%rd742, %rd4932, %rd3568;
	add.s64 	%rd743, %rd742, 160;
	ld.u8 	%rs1199, [%rd742+160];
	setp.eq.s16 	%p922, %rs1199, 0;
	@%p922 bra 	$L__BB0_1092;
	ld.u8 	%rs1200, [%rd742+180];
	setp.ne.s16 	%p923, %rs1200, 1;
	@%p923 bra 	$L__BB0_1092;
	ld.u16 	%r2673, [%rd742+190];
	st.local.u64 	[%rd722], %rd743;
	st.local.u32 	[%rd722+8], %r2673;
	mov.u64 	%rd3589, $str$9;
	cvta.global.u64 	%rd3590, %rd3589;
	{ // callseq 77, 0
	.param .b64 param0;
	st.param.b64 	[param0], %rd3590;
	.param .b64 param1;
	st.param.b64 	[param1], %rd2129;
	.param .b32 retval0;
	call.uni (retval0), 
	vprintf, 
	(
	param0, 
	param1
	);
	ld.param.b32 	%r2674, [retval0];
	} // callseq 77
	ld.global.u64 	%rd4932, [fcbs];
$L__BB0_1092:
	add.s64 	%rd746, %rd4932, %rd3568;
	add.s64 	%rd747, %rd746, 192;
	ld.u8 	%rs1201, [%rd746+192];
	setp.eq.s16 	%p924, %rs1201, 0;
	@%p924 bra 	$L__BB0_1095;
	ld.u8 	%rs1202, [%rd746+212];
	setp.ne.s16 	%p925, %rs1202, 1;
	@%p925 bra 	$L__BB0_1095;
	ld.u16 	%r2676, [%rd746+222];
	st.local.u64 	[%rd722], %rd747;
	st.local.u32 	[%rd722+8], %r2676;
	mov.u64 	%rd3593, $str$9;
	cvta.global.u64 	%rd3594, %rd3593;
	{ // callseq 78, 0
	.param .b64 param0;
	st.param.b64 	[param0], %rd3594;
	.param .b64 param1;
	st.param.b64 	[param1], %rd2129;
	.param .b32 retval0;
	call.uni (retval0), 
	vprintf, 
	(
	param0, 
	param1
	);
	ld.param.b32 	%r2677, [retval0];
	} // callseq 78
	ld.global.u64 	%rd4932, [fcbs];
$L__BB0_1095:
	add.s64 	%rd750, %rd4932, %rd3568;
	add.s64 	%rd751, %rd750, 224;
	ld.u8 	%rs1203, [%rd750+224];
	setp.eq.s16 	%p926, %rs1203, 0;
	@%p926 bra 	$L__BB0_1098;
	ld.u8 	%rs1204, [%rd750+244];
	setp.ne.s16 	%p927, %rs1204, 1;
	@%p927 bra 	$L__BB0_1098;
	ld.u16 	%r2679, [%rd750+254];
	st.local.u64 	[%rd722], %rd751;
	st.local.u32 	[%rd722+8], %r2679;
	mov.u64 	%rd3597, $str$9;
	cvta.global.u64 	%rd3598, %rd3597;
	{ // callseq 79, 0
	.param .b64 param0;
	st.param.b64 	[param0], %rd3598;
	.param .b64 param1;
	st.param.b64 	[param1], %rd2129;
	.param .b32 retval0;
	call.uni (retval0), 
	vprintf, 
	(
	param0, 
	param1
	);
	ld.param.b32 	%r2680, [retval0];
	} // callseq 79
	ld.global.u64 	%rd4932, [fcbs];
$L__BB0_1098:
	add.s32 	%r4146, %r4146, 8;
	setp.ne.s32 	%p928, %r4146, 1024;
	@%p928 bra 	$L__BB0_1074;
	mov.b16 	%rs1207, 65;
	mov.b16 	%rs1208, 50;
	st.local.v2.u8 	[%rd2], {%rs1208, %rs1207};
	mov.b16 	%rs1727, 0;
	st.local.u8 	[%rd2+2], %rs1727;
	mov.b16 	%rs1209, 51;
	st.local.v2.u8 	[%rd2+20], {%rs1209, %rs1207};
	st.local.u8 	[%rd2+22], %rs1727;
	mov.b16 	%rs1210, 52;
	st.local.v2.u8 	[%rd2+40], {%rs1210, %rs1207};
	st.local.u8 	[%rd2+42], %rs1727;
	mov.b16 	%rs1211, 53;
	st.local.v2.u8 	[%rd2+60], {%rs1211, %rs1207};
	st.local.u8 	[%rd2+62], %rs1727;
	mov.b16 	%rs1212, 54;
	st.local.v2.u8 	[%rd2+80], {%rs1212, %rs1207};
	st.local.u8 	[%rd2+82], %rs1727;
	mov.b16 	%rs1213, 55;
	st.local.v2.u8 	[%rd2+100], {%rs1213, %rs1207};
	st.local.u8 	[%rd2+102], %rs1727;
	mov.b16 	%rs1214, 56;
	st.local.v2.u8 	[%rd2+120], {%rs1214, %rs1207};
	st.local.u8 	[%rd2+122], %rs1727;
	mov.b16 	%rs1215, 57;
	st.local.v2.u8 	[%rd2+140], {%rs1215, %rs1207};
	st.local.u8 	[%rd2+142], %rs1727;
	mov.b16 	%rs1216, 58;
	st.local.v2.u8 	[%rd2+160], {%rs1216, %rs1207};
	st.local.u8 	[%rd2+162], %rs1727;
	mov.b16 	%rs1217, 59;
	st.local.v2.u8 	[%rd2+180], {%rs1217, %rs1207};
	st.local.u8 	[%rd2+182], %rs1727;
	mov.b16 	%rs1218, 60;
	st.local.v2.u8 	[%rd2+200], {%rs1218, %rs1207};
	st.local.u8 	[%rd2+202], %rs1727;
	mov.b16 	%rs1219, 61;
	st.local.v2.u8 	[%rd2+220], {%rs1219, %rs1207};
	st.local.u8 	[%rd2+222], %rs1727;
	mov.b16 	%rs1220, 62;
	st.local.v2.u8 	[%rd2+240], {%rs1220, %rs1207};
	st.local.u8 	[%rd2+242], %rs1727;
	mov.b16 	%rs1221, 63;
	st.local.v2.u8 	[%rd2+260], {%rs1221, %rs1207};
	st.local.u8 	[%rd2+262], %rs1727;
	mov.b16 	%rs1222, 64;
	st.local.v2.u8 	[%rd2+280], {%rs1222, %rs1207};
	st.local.u8 	[%rd2+282], %rs1727;
	st.local.v2.u8 	[%rd2+300], {%rs1207, %rs1207};
	st.local.u8 	[%rd2+302], %rs1727;
	mov.b16 	%rs1223, 66;
	st.local.v2.u8 	[%rd2+320], {%rs1223, %rs1207};
	st.local.u8 	[%rd2+322], %rs1727;
	mov.b16 	%rs1224, 67;
	st.local.v2.u8 	[%rd2+340], {%rs1224, %rs1207};
	st.local.u8 	[%rd2+342], %rs1727;
	mov.b16 	%rs1225, 68;
	st.local.v2.u8 	[%rd2+360], {%rs1225, %rs1207};
	st.local.u8 	[%rd2+362], %rs1727;
	mov.b16 	%rs1226, 69;
	st.local.v2.u8 	[%rd2+380], {%rs1226, %rs1207};
	st.local.u8 	[%rd2+382], %rs1727;
	mov.b16 	%rs1227, 70;
	st.local.v2.u8 	[%rd2+400], {%rs1227, %rs1207};
	st.local.u8 	[%rd2+402], %rs1727;
	mov.b16 	%rs1228, 71;
	st.local.v2.u8 	[%rd2+420], {%rs1228, %rs1207};
	st.local.u8 	[%rd2+422], %rs1727;
	mov.b16 	%rs1229, 72;
	st.local.v2.u8 	[%rd2+440], {%rs1229, %rs1207};
	st.local.u8 	[%rd2+442], %rs1727;
	mov.b16 	%rs1230, 73;
	st.local.v2.u8 	[%rd2+460], {%rs1230, %rs1207};
	st.local.u8 	[%rd2+462], %rs1727;
	mov.b16 	%rs1231, 74;
	st.local.v2.u8 	[%rd2+480], {%rs1231, %rs1207};
	st.local.u8 	[%rd2+482], %rs1727;
	mov.b16 	%rs1232, 75;
	st.local.v2.u8 	[%rd2+500], {%rs1232, %rs1207};
	st.local.u8 	[%rd2+502], %rs1727;
	mov.b16 	%rs1233, 76;
	st.local.v2.u8 	[%rd2+520], {%rs1233, %rs1207};
	st.local.u8 	[%rd2+522], %rs1727;
	mov.b16 	%rs1234, 77;
	st.local.v2.u8 	[%rd2+540], {%rs1234, %rs1207};
	st.local.u8 	[%rd2+542], %rs1727;
	mov.b16 	%rs1235, 78;
	st.local.v2.u8 	[%rd2+560], {%rs1235, %rs1207};
	st.local.u8 	[%rd2+562], %rs1727;
	mov.b16 	%rs1236, 79;
	st.local.v2.u8 	[%rd2+580], {%rs1236, %rs1207};
	st.local.u8 	[%rd2+582], %rs1727;
	mov.b16 	%rs1237, 80;
	st.local.v2.u8 	[%rd2+600], {%rs1237, %rs1207};
	st.local.u8 	[%rd2+602], %rs1727;
	mov.b16 	%rs1238, 81;
	st.local.v2.u8 	[%rd2+620], {%rs1238, %rs1207};
	st.local.u8 	[%rd2+622], %rs1727;
	mov.b16 	%rs1239, 82;
	st.local.v2.u8 	[%rd2+640], {%rs1239, %rs1207};
	st.local.u8 	[%rd2+642], %rs1727;
	mov.b16 	%rs1240, 83;
	st.local.v2.u8 	[%rd2+660], {%rs1240, %rs1207};
	st.local.u8 	[%rd2+662], %rs1727;
	mov.b16 	%rs1241, 84;
	st.local.v2.u8 	[%rd2+680], {%rs1241, %rs1207};
	st.local.u8 	[%rd2+682], %rs1727;
	mov.b16 	%rs1242, 85;
	st.local.v2.u8 	[%rd2+700], {%rs1242, %rs1207};
	st.local.u8 	[%rd2+702], %rs1727;
	mov.b16 	%rs1243, 86;
	st.local.v2.u8 	[%rd2+720], {%rs1243, %rs1207};
	st.local.u8 	[%rd2+722], %rs1727;
	mov.b16 	%rs1244, 87;
	st.local.v2.u8 	[%rd2+740], {%rs1244, %rs1207};
	st.local.u8 	[%rd2+742], %rs1727;
	mov.b16 	%rs1245, 88;
	st.local.v2.u8 	[%rd2+760], {%rs1245, %rs1207};
	st.local.u8 	[%rd2+762], %rs1727;
	mov.b16 	%rs1246, 89;
	st.local.v2.u8 	[%rd2+780], {%rs1246, %rs1207};
	st.local.u8 	[%rd2+782], %rs1727;
	mov.b16 	%rs1247, 90;
	st.local.v2.u8 	[%rd2+800], {%rs1247, %rs1207};
	st.local.u8 	[%rd2+802], %rs1727;
	mov.b16 	%rs1248, 91;
	st.local.v2.u8 	[%rd2+820], {%rs1248, %rs1207};
	st.local.u8 	[%rd2+822], %rs1727;
	mov.b16 	%rs1249, 92;
	st.local.v2.u8 	[%rd2+840], {%rs1249, %rs1207};
	st.local.u8 	[%rd2+842], %rs1727;
	mov.b16 	%rs1250, 93;
	st.local.v2.u8 	[%rd2+860], {%rs1250, %rs1207};
	st.local.u8 	[%rd2+862], %rs1727;
	mov.b16 	%rs1251, 94;
	st.local.v2.u8 	[%rd2+880], {%rs1251, %rs1207};
	st.local.u8 	[%rd2+882], %rs1727;
	mov.b16 	%rs1252, 95;
	st.local.v2.u8 	[%rd2+900], {%rs1252, %rs1207};
	st.local.u8 	[%rd2+902], %rs1727;
	mov.b16 	%rs1253, 96;
	st.local.v2.u8 	[%rd2+920], {%rs1253, %rs1207};
	st.local.u8 	[%rd2+922], %rs1727;
	mov.b16 	%rs1254, 97;
	st.local.v2.u8 	[%rd2+940], {%rs1254, %rs1207};
	st.local.u8 	[%rd2+942], %rs1727;
	mov.b16 	%rs1255, 98;
	st.local.v2.u8 	[%rd2+960], {%rs1255, %rs1207};
	st.local.u8 	[%rd2+962], %rs1727;
	mov.b16 	%rs1256, 99;
	st.local.v2.u8 	[%rd2+980], {%rs1256, %rs1207};
	st.local.u8 	[%rd2+982], %rs1727;
	mov.b16 	%rs1257, 100;
	st.local.v2.u8 	[%rd2+1000], {%rs1257, %rs1207};
	st.local.u8 	[%rd2+1002], %rs1727;
	mov.b16 	%rs1258, 101;
	st.local.v2.u8 	[%rd2+1020], {%rs1258, %rs1207};
	st.local.u8 	[%rd2+1022], %rs1727;
	mov.b16 	%rs1259, 102;
	st.local.v2.u8 	[%rd2+1040], {%rs1259, %rs1207};
	st.local.u8 	[%rd2+1042], %rs1727;
	mov.b16 	%rs1260, 103;
	st.local.v2.u8 	[%rd2+1060], {%rs1260, %rs1207};
	st.local.u8 	[%rd2+1062], %rs1727;
	mov.b16 	%rs1261, 104;
	st.local.v2.u8 	[%rd2+1080], {%rs1261, %rs1207};
	st.local.u8 	[%rd2+1082], %rs1727;
	mov.b16 	%rs1262, 105;
	st.local.v2.u8 	[%rd2+1100], {%rs1262, %rs1207};
	st.local.u8 	[%rd2+1102], %rs1727;
	mov.b16 	%rs1263, 106;
	st.local.v2.u8 	[%rd2+1120], {%rs1263, %rs1207};
	st.local.u8 	[%rd2+1122], %rs1727;
	mov.b16 	%rs1264, 107;
	st.local.v2.u8 	[%rd2+1140], {%rs1264, %rs1207};
	st.local.u8 	[%rd2+1142], %rs1727;
	mov.b16 	%rs1265, 108;
	st.local.v2.u8 	[%rd2+1160], {%rs1265, %rs1207};
	st.local.u8 	[%rd2+1162], %rs1727;
	mov.b16 	%rs1266, 109;
	st.local.v2.u8 	[%rd2+1180], {%rs1266, %rs1207};
	st.local.u8 	[%rd2+1182], %rs1727;
	mov.b16 	%rs1267, 110;
	st.local.v2.u8 	[%rd2+1200], {%rs1267, %rs1207};
	st.local.u8 	[%rd2+1202], %rs1727;
	mov.b16 	%rs1268, 111;
	st.local.v2.u8 	[%rd2+1220], {%rs1268, %rs1207};
	st.local.u8 	[%rd2+1222], %rs1727;
	mov.b16 	%rs1269, 112;
	st.local.v2.u8 	[%rd2+1240], {%rs1269, %rs1207};
	st.local.u8 	[%rd2+1242], %rs1727;
	mov.b16 	%rs1270, 113;
	st.local.v2.u8 	[%rd2+1260], {%rs1270, %rs1207};
	st.local.u8 	[%rd2+1262], %rs1727;
	mov.b16 	%rs1271, 114;
	st.local.v2.u8 	[%rd2+1280], {%rs1271, %rs1207};
	st.local.u8 	[%rd2+1282], %rs1727;
	mov.b16 	%rs1272, 115;
	st.local.v2.u8 	[%rd2+1300], {%rs1272, %rs1207};
	st.local.u8 	[%rd2+1302], %rs1727;
	mov.b16 	%rs1273, 116;
	st.local.v2.u8 	[%rd2+1320], {%rs1273, %rs1207};
	st.local.u8 	[%rd2+1322], %rs1727;
	mov.b16 	%rs1274, 117;
	st.local.v2.u8 	[%rd2+1340], {%rs1274, %rs1207};
	st.local.u8 	[%rd2+1342], %rs1727;
	mov.b16 	%rs1275, 118;
	st.local.v2.u8 	[%rd2+1360], {%rs1275, %rs1207};
	st.local.u8 	[%rd2+1362], %rs1727;
	mov.b16 	%rs1276, 119;
	st.local.v2.u8 	[%rd2+1380], {%rs1276, %rs1207};
	st.local.u8 	[%rd2+1382], %rs1727;
	mov.b16 	%rs1277, 120;
	st.local.v2.u8 	[%rd2+1400], {%rs1277, %rs1207};
	st.local.u8 	[%rd2+1402], %rs1727;
	mov.b16 	%rs1278, 121;
	st.local.v2.u8 	[%rd2+1420], {%rs1278, %rs1207};
	st.local.u8 	[%rd2+1422], %rs1727;
	mov.b16 	%rs1279, 122;
	st.local.v2.u8 	[%rd2+1440], {%rs1279, %rs1207};
	st.local.u8 	[%rd2+1442], %rs1727;
	mov.b16 	%rs1280, 123;
	st.local.v2.u8 	[%rd2+1460], {%rs1280, %rs1207};
	st.local.u8 	[%rd2+1462], %rs1727;
	mov.b16 	%rs1281, 124;
	st.local.v2.u8 	[%rd2+1480], {%rs1281, %rs1207};
	st.local.u8 	[%rd2+1482], %rs1727;
	mov.b16 	%rs1282, 125;
	st.local.v2.u8 	[%rd2+1500], {%rs1282, %rs1207};
	st.local.u8 	[%rd2+1502], %rs1727;
	mov.b16 	%rs1283, 126;
	st.local.v2.u8 	[%rd2+1520], {%rs1283, %rs1207};
	st.local.u8 	[%rd2+1522], %rs1727;
	mov.b32 	%r2684, 4342066;
	st.local.u32 	[%rd2+1540], %r2684;
	mov.b32 	%r2685, 4342067;
	st.local.u32 	[%rd2+1560], %r2685;
	mov.b32 	%r2686, 4342068;
	st.local.u32 	[%rd2+1580], %r2686;
	mov.b32 	%r2687, 4342069;
	st.local.u32 	[%rd2+1600], %r2687;
	mov.b32 	%r2688, 4342070;
	st.local.u32 	[%rd2+1620], %r2688;
	mov.b32 	%r2689, 4342071;
	st.local.u32 	[%rd2+1640], %r2689;
	mov.b32 	%r2690, 4342072;
	st.local.u32 	[%rd2+1660], %r2690;
	mov.b32 	%r2691, 4342073;
	st.local.u32 	[%rd2+1680], %r2691;
	mov.b32 	%r2692, 4342074;
	st.local.u32 	[%rd2+1700], %r2692;
	mov.b32 	%r2693, 4342075;
	st.local.u32 	[%rd2+1720], %r2693;
	mov.b32 	%r2694, 4342076;
	st.local.u32 	[%rd2+1740], %r2694;
	mov.b32 	%r2695, 4342077;
	st.local.u32 	[%rd2+1760], %r2695;
	mov.b32 	%r2696, 4342078;
	st.local.u32 	[%rd2+1780], %r2696;
	mov.b32 	%r2697, 4342079;
	st.local.u32 	[%rd2+1800], %r2697;
	mov.b32 	%r2698, 4342080;
	st.local.u32 	[%rd2+1820], %r2698;
	mov.b32 	%r2699, 4342081;
	st.local.u32 	[%rd2+1840], %r2699;
	mov.b32 	%r2700, 4342082;
	st.local.u32 	[%rd2+1860], %r2700;
	mov.b32 	%r2701, 4342083;
	st.local.u32 	[%rd2+1880], %r2701;
	mov.b32 	%r2702, 4342084;
	st.local.u32 	[%rd2+1900], %r2702;
	mov.b32 	%r2703, 4342085;
	st.local.u32 	[%rd2+1920], %r2703;
	mov.b32 	%r2704, 4342086;
	st.local.u32 	[%rd2+1940], %r2704;
	mov.b32 	%r2705, 4342087;
	st.local.u32 	[%rd2+1960], %r2705;
	mov.b32 	%r2706, 4342088;
	st.local.u32 	[%rd2+1980], %r2706;
	mov.b32 	%r2707, 4342089;
	st.local.u32 	[%rd2+2000], %r2707;
	mov.b32 	%r2708, 4342090;
	st.local.u32 	[%rd2+2020], %r2708;
	mov.b32 	%r2709, 4342091;
	st.local.u32 	[%rd2+2040], %r2709;
	mov.b32 	%r2710, 4342092;
	st.local.u32 	[%rd2+2060], %r2710;
	mov.b32 	%r2711, 4342093;
	st.local.u32 	[%rd2+2080], %r2711;
	mov.b32 	%r2712, 4342094;
	st.local.u32 	[%rd2+2100], %r2712;
	mov.b32 	%r2713, 4342095;
	st.local.u32 	[%rd2+2120], %r2713;
	mov.b32 	%r2714, 4342096;
	st.local.u32 	[%rd2+2140], %r2714;
	mov.b32 	%r2715, 4342097;
	st.local.u32 	[%rd2+2160], %r2715;
	mov.b32 	%r2716, 4342098;
	st.local.u32 	[%rd2+2180], %r2716;
	mov.b32 	%r2717, 4342099;
	st.local.u32 	[%rd2+2200], %r2717;
	mov.b32 	%r2718, 4342100;
	st.local.u32 	[%rd2+2220], %r2718;
	mov.b32 	%r2719, 4342101;
	st.local.u32 	[%rd2+2240], %r2719;
	mov.b32 	%r2720, 4342102;
	st.local.u32 	[%rd2+2260], %r2720;
	mov.b32 	%r2721, 4342103;
	st.local.u32 	[%rd2+2280], %r2721;
	mov.b32 	%r2722, 4342104;
	st.local.u32 	[%rd2+2300], %r2722;
	mov.b32 	%r2723, 4342105;
	st.local.u32 	[%rd2+2320], %r2723;
	mov.b32 	%r2724, 4342106;
	st.local.u32 	[%rd2+2340], %r2724;
	mov.b32 	%r2725, 4342107;
	st.local.u32 	[%rd2+2360], %r2725;
	mov.b32 	%r2726, 4342108;
	st.local.u32 	[%rd2+2380], %r2726;
	mov.b32 	%r2727, 4342109;
	st.local.u32 	[%rd2+2400], %r2727;
	mov.b32 	%r2728, 4342110;
	st.local.u32 	[%rd2+2420], %r2728;
	mov.b32 	%r2729, 4342111;
	st.local.u32 	[%rd2+2440], %r2729;
	mov.b32 	%r2730, 4342112;
	st.local.u32 	[%rd2+2460], %r2730;
	mov.b32 	%r2731, 4342113;
	st.local.u32 	[%rd2+2480], %r2731;
	mov.b32 	%r2732, 4342114;
	st.local.u32 	[%rd2+2500], %r2732;
	mov.b32 	%r2733, 4342115;
	st.local.u32 	[%rd2+2520], %r2733;
	mov.b32 	%r2734, 4342116;
	st.local.u32 	[%rd2+2540], %r2734;
	mov.b32 	%r2735, 4342117;
	st.local.u32 	[%rd2+2560], %r2735;
	mov.b32 	%r2736, 4342118;
	st.local.u32 	[%rd2+2580], %r2736;
	mov.b32 	%r2737, 4342119;
	st.local.u32 	[%rd2+2600], %r2737;
	mov.b32 	%r2738, 4342120;
	st.local.u32 	[%rd2+2620], %r2738;
	mov.b32 	%r2739, 4342121;
	st.local.u32 	[%rd2+2640], %r2739;
	mov.b32 	%r2740, 4342122;
	st.local.u32 	[%rd2+2660], %r2740;
	mov.b32 	%r2741, 4342123;
	st.local.u32 	[%rd2+2680], %r2741;
	mov.b32 	%r2742, 4342124;
	st.local.u32 	[%rd2+2700], %r2742;
	mov.b32 	%r2743, 4342125;
	st.local.u32 	[%rd2+2720], %r2743;
	mov.b32 	%r2744, 4342126;
	st.local.u32 	[%rd2+2740], %r2744;
	mov.b32 	%r2745, 4342127;
	st.local.u32 	[%rd2+2760], %r2745;
	mov.b32 	%r2746, 4342128;
	st.local.u32 	[%rd2+2780], %r2746;
	mov.b32 	%r2747, 4342129;
	st.local.u32 	[%rd2+2800], %r2747;
	mov.b32 	%r2748, 4342130;
	st.local.u32 	[%rd2+2820], %r2748;
	mov.b32 	%r2749, 4342131;
	st.local.u32 	[%rd2+2840], %r2749;
	mov.b32 	%r2750, 4342132;
	st.local.u32 	[%rd2+2860], %r2750;
	mov.b32 	%r2751, 4342133;
	st.local.u32 	[%rd2+2880], %r2751;
	mov.b32 	%r2752, 4342134;
	st.local.u32 	[%rd2+2900], %r2752;
	mov.b32 	%r2753, 4342135;
	st.local.u32 	[%rd2+2920], %r2753;
	mov.b32 	%r2754, 4342136;
	st.local.u32 	[%rd2+2940], %r2754;
	mov.b32 	%r2755, 4342137;
	st.local.u32 	[%rd2+2960], %r2755;
	mov.b32 	%r2756, 4342138;
	st.local.u32 	[%rd2+2980], %r2756;
	mov.b32 	%r2757, 4342139;
	st.local.u32 	[%rd2+3000], %r2757;
	mov.b32 	%r2758, 4342140;
	st.local.u32 	[%rd2+3020], %r2758;
	mov.b32 	%r2759, 4342141;
	st.local.u32 	[%rd2+3040], %r2759;
	mov.b32 	%r2760, 4342142;
	st.local.u32 	[%rd2+3060], %r2760;
	mov.b32 	%r2761, 1128415538;
	st.local.u32 	[%rd2+3080], %r2761;
	st.local.u8 	[%rd2+3084], %rs1727;
	mov.b32 	%r2762, 1128415539;
	st.local.u32 	[%rd2+3100], %r2762;
	st.local.u8 	[%rd2+3104], %rs1727;
	mov.b32 	%r2763, 1128415540;
	st.local.u32 	[%rd2+3120], %r2763;
	st.local.u8 	[%rd2+3124], %rs1727;
	mov.b32 	%r2764, 1128415541;
	st.local.u32 	[%rd2+3140], %r2764;
	st.local.u8 	[%rd2+3144], %rs1727;
	mov.b32 	%r2765, 1128415542;
	st.local.u32 	[%rd2+3160], %r2765;
	st.local.u8 	[%rd2+3164], %rs1727;
	mov.b32 	%r2766, 1128415543;
	st.local.u32 	[%rd2+3180], %r2766;
	st.local.u8 	[%rd2+3184], %rs1727;
	mov.b32 	%r2767, 1128415544;
	st.local.u32 	[%rd2+3200], %r2767;
	st.local.u8 	[%rd2+3204], %rs1727;
	mov.b32 	%r2768, 1128415545;
	st.local.u32 	[%rd2+3220], %r2768;
	st.local.u8 	[%rd2+3224], %rs1727;
	mov.b32 	%r2769, 1128415546;
	st.local.u32 	[%rd2+3240], %r2769;
	st.local.u8 	[%rd2+3244], %rs1727;
	mov.b32 	%r2770, 1128415547;
	st.local.u32 	[%rd2+3260], %r2770;
	st.local.u8 	[%rd2+3264], %rs1727;
	mov.b32 	%r2771, 1128415548;
	st.local.u32 	[%rd2+3280], %r2771;
	st.local.u8 	[%rd2+3284], %rs1727;
	mov.b32 	%r2772, 1128415549;
	st.local.u32 	[%rd2+3300], %r2772;
	st.local.u8 	[%rd2+3304], %rs1727;
	mov.b32 	%r2773, 1128415550;
	st.local.u32 	[%rd2+3320], %r2773;
	st.local.u8 	[%rd2+3324], %rs1727;
	mov.b32 	%r2774, 1128415551;
	st.local.u32 	[%rd2+3340], %r2774;
	st.local.u8 	[%rd2+3344], %rs1727;
	mov.b32 	%r2775, 1128415552;
	st.local.u32 	[%rd2+3360], %r2775;
	st.local.u8 	[%rd2+3364], %rs1727;
	mov.b32 	%r2776, 1128415553;
	st.local.u32 	[%rd2+3380], %r2776;
	st.local.u8 	[%rd2+3384], %rs1727;
	mov.b32 	%r2777, 1128415554;
	st.local.u32 	[%rd2+3400], %r2777;
	st.local.u8 	[%rd2+3404], %rs1727;
	mov.b32 	%r2778, 1128415555;
	st.local.u32 	[%rd2+3420], %r2778;
	st.local.u8 	[%rd2+3424], %rs1727;
	mov.b32 	%r2779, 1128415556;
	st.local.u32 	[%rd2+3440], %r2779;
	st.local.u8 	[%rd2+3444], %rs1727;
	mov.b32 	%r2780, 1128415557;
	st.local.u32 	[%rd2+3460], %r2780;
	st.local.u8 	[%rd2+3464], %rs1727;
	mov.b32 	%r2781, 1128415558;
	st.local.u32 	[%rd2+3480], %r2781;
	st.local.u8 	[%rd2+3484], %rs1727;
	mov.b32 	%r2782, 1128415559;
	st.local.u32 	[%rd2+3500], %r2782;
	st.local.u8 	[%rd2+3504], %rs1727;
	mov.b32 	%r2783, 1128415560;
	st.local.u32 	[%rd2+3520], %r2783;
	st.local.u8 	[%rd2+3524], %rs1727;
	mov.b32 	%r2784, 1128415561;
	st.local.u32 	[%rd2+3540], %r2784;
	st.local.u8 	[%rd2+3544], %rs1727;
	mov.b32 	%r2785, 1128415562;
	st.local.u32 	[%rd2+3560], %r2785;
	st.local.u8 	[%rd2+3564], %rs1727;
	mov.b32 	%r2786, 1128415563;
	st.local.u32 	[%rd2+3580], %r2786;
	st.local.u8 	[%rd2+3584], %rs1727;
	mov.b32 	%r2787, 1128415564;
	st.local.u32 	[%rd2+3600], %r2787;
	st.local.u8 	[%rd2+3604], %rs1727;
	mov.b32 	%r2788, 1128415565;
	st.local.u32 	[%rd2+3620], %r2788;
	st.local.u8 	[%rd2+3624], %rs1727;
	mov.b32 	%r2789, 1128415566;
	st.local.u32 	[%rd2+3640], %r2789;
	st.local.u8 	[%rd2+3644], %rs1727;
	mov.b32 	%r2790, 1128415567;
	st.local.u32 	[%rd2+3660], %r2790;
	st.local.u8 	[%rd2+3664], %rs1727;
	mov.b32 	%r2791, 1128415568;
	st.local.u32 	[%rd2+3680], %r2791;
	st.local.u8 	[%rd2+3684], %rs1727;
	mov.b32 	%r2792, 1128415569;
	st.local.u32 	[%rd2+3700], %r2792;
	st.local.u8 	[%rd2+3704], %rs1727;
	mov.b32 	%r2793, 1128415570;
	st.local.u32 	[%rd2+3720], %r2793;
	st.local.u8 	[%rd2+3724], %rs1727;
	mov.b32 	%r2794, 1128415571;
	st.local.u32 	[%rd2+3740], %r2794;
	st.local.u8 	[%rd2+3744], %rs1727;
	mov.b32 	%r2795, 1128415572;
	st.local.u32 	[%rd2+3760], %r2795;
	st.local.u8 	[%rd2+3764], %rs1727;
	mov.b32 	%r2796, 1128415573;
	st.local.u32 	[%rd2+3780], %r2796;
	st.local.u8 	[%rd2+3784], %rs1727;
	mov.b32 	%r2797, 1128415574;
	st.local.u32 	[%rd2+3800], %r2797;
	st.local.u8 	[%rd2+3804], %rs1727;
	mov.b32 	%r2798, 1128415575;
	st.local.u32 	[%rd2+3820], %r2798;
	st.local.u8 	[%rd2+3824], %rs1727;
	mov.b32 	%r2799, 1128415576;
	st.local.u32 	[%rd2+3840], %r2799;
	st.local.u8 	[%rd2+3844], %rs1727;
	mov.b32 	%r2800, 1128415577;
	st.local.u32 	[%rd2+3860], %r2800;
	st.local.u8 	[%rd2+3864], %rs1727;
	mov.b32 	%r2801, 1128415578;
	st.local.u32 	[%rd2+3880], %r2801;
	st.local.u8 	[%rd2+3884], %rs1727;
	mov.b32 	%r2802, 1128415579;
	st.local.u32 	[%rd2+3900], %r2802;
	st.local.u8 	[%rd2+3904], %rs1727;
	mov.b32 	%r2803, 1128415580;
	st.local.u32 	[%rd2+3920], %r2803;
	st.local.u8 	[%rd2+3924], %rs1727;
	mov.b32 	%r2804, 1128415581;
	st.local.u32 	[%rd2+3940], %r2804;
	st.local.u8 	[%rd2+3944], %rs1727;
	mov.b32 	%r2805, 1128415582;
	st.local.u32 	[%rd2+3960], %r2805;
	st.local.u8 	[%rd2+3964], %rs1727;
	mov.b32 	%r2806, 1128415583;
	st.local.u32 	[%rd2+3980], %r2806;
	st.local.u8 	[%rd2+3984], %rs1727;
	mov.b32 	%r2807, 1128415584;
	st.local.u32 	[%rd2+4000], %r2807;
	st.local.u8 	[%rd2+4004], %rs1727;
	mov.b32 	%r2808, 1128415585;
	st.local.u32 	[%rd2+4020], %r2808;
	st.local.u8 	[%rd2+4024], %rs1727;
	mov.b32 	%r2809, 1128415586;
	st.local.u32 	[%rd2+4040], %r2809;
	st.local.u8 	[%rd2+4044], %rs1727;
	mov.b32 	%r2810, 1128415587;
	st.local.u32 	[%rd2+4060], %r2810;
	st.local.u8 	[%rd2+4064], %rs1727;
	mov.b32 	%r2811, 1128415588;
	st.local.u32 	[%rd2+4080], %r2811;
	st.local.u8 	[%rd2+4084], %rs1727;
	mov.b32 	%r2812, 1128415589;
	st.local.u32 	[%rd2+4100], %r2812;
	st.local.u8 	[%rd2+4104], %rs1727;
	mov.b32 	%r2813, 1128415590;
	st.local.u32 	[%rd2+4120], %r2813;
	st.local.u8 	[%rd2+4124], %rs1727;
	mov.b32 	%r2814, 1128415591;
	st.local.u32 	[%rd2+4140], %r2814;
	st.local.u8 	[%rd2+4144], %rs1727;
	mov.b32 	%r2815, 1128415592;
	st.local.u32 	[%rd2+4160], %r2815;
	st.local.u8 	[%rd2+4164], %rs1727;
	mov.b32 	%r2816, 1128415593;
	st.local.u32 	[%rd2+4180], %r2816;
	st.local.u8 	[%rd2+4184], %rs1727;
	mov.b32 	%r2817, 1128415594;
	st.local.u32 	[%rd2+4200], %r2817;
	st.local.u8 	[%rd2+4204], %rs1727;
	mov.b32 	%r2818, 1128415595;
	st.local.u32 	[%rd2+4220], %r2818;
	st.local.u8 	[%rd2+4224], %rs1727;
	mov.b32 	%r2819, 1128415596;
	st.local.u32 	[%rd2+4240], %r2819;
	st.local.u8 	[%rd2+4244], %rs1727;
	mov.b32 	%r2820, 1128415597;
	st.local.u32 	[%rd2+4260], %r2820;
	st.local.u8 	[%rd2+4264], %rs1727;
	mov.b32 	%r2821, 1128415598;
	st.local.u32 	[%rd2+4280], %r2821;
	st.local.u8 	[%rd2+4284], %rs1727;
	mov.b32 	%r2822, 1128415599;
	st.local.u32 	[%rd2+4300], %r2822;
	st.local.u8 	[%rd2+4304], %rs1727;
	mov.b32 	%r2823, 1128415600;
	st.local.u32 	[%rd2+4320], %r2823;
	st.local.u8 	[%rd2+4324], %rs1727;
	mov.b32 	%r2824, 1128415601;
	st.local.u32 	[%rd2+4340], %r2824;
	st.local.u8 	[%rd2+4344], %rs1727;
	mov.b32 	%r2825, 1128415602;
	st.local.u32 	[%rd2+4360], %r2825;
	st.local.u8 	[%rd2+4364], %rs1727;
	mov.b32 	%r2826, 1128415603;
	st.local.u32 	[%rd2+4380], %r2826;
	st.local.u8 	[%rd2+4384], %rs1727;
	mov.b32 	%r2827, 1128415604;
	st.local.u32 	[%rd2+4400], %r2827;
	st.local.u8 	[%rd2+4404], %rs1727;
	mov.b32 	%r2828, 1128415605;
	st.local.u32 	[%rd2+4420], %r2828;
	st.local.u8 	[%rd2+4424], %rs1727;
	mov.b32 	%r2829, 1128415606;
	st.local.u32 	[%rd2+4440], %r2829;
	st.local.u8 	[%rd2+4444], %rs1727;
	mov.b32 	%r2830, 1128415607;
	st.local.u32 	[%rd2+4460], %r2830;
	st.local.u8 	[%rd2+4464], %rs1727;
	mov.b32 	%r2831, 1128415608;
	st.local.u32 	[%rd2+4480], %r2831;
	st.local.u8 	[%rd2+4484], %rs1727;
	mov.b32 	%r2832, 1128415609;
	st.local.u32 	[%rd2+4500], %r2832;
	st.local.u8 	[%rd2+4504], %rs1727;
	mov.b32 	%r2833, 1128415610;
	st.local.u32 	[%rd2+4520], %r2833;
	st.local.u8 	[%rd2+4524], %rs1727;
	mov.b32 	%r2834, 1128415611;
	st.local.u32 	[%rd2+4540], %r2834;
	st.local.u8 	[%rd2+4544], %rs1727;
	mov.b32 	%r2835, 1128415612;
	st.local.u32 	[%rd2+4560], %r2835;
	st.local.u8 	[%rd2+4564], %rs1727;
	mov.b32 	%r2836, 1128415613;
	st.local.u32 	[%rd2+4580], %r2836;
	st.local.u8 	[%rd2+4584], %rs1727;
	mov.b32 	%r2837, 1128415614;
	st.local.u32 	[%rd2+4600], %r2837;
	st.local.u8 	[%rd2+4604], %rs1727;
	st.local.u32 	[%rd2+4620], %r2761;
	st.local.v2.u8 	[%rd2+4624], {%rs1225, %rs1727};
	st.local.u32 	[%rd2+4640], %r2762;
	st.local.v2.u8 	[%rd2+4644], {%rs1225, %rs1727};
	st.local.u32 	[%rd2+4660], %r2763;
	st.local.v2.u8 	[%rd2+4664], {%rs1225, %rs1727};
	st.local.u32 	[%rd2+4680], %r2764;
	st.local.v2.u8 	[%rd2+4684], {%rs1225, %rs1727};
	st.local.u32 	[%rd2+4700], %r2765;
	st.local.v2.u8 	[%rd2+4704], {%rs1225, %rs1727};
	st.local.u32 	[%rd2+4720], %r2766;
	st.local.v2.u8 	[%rd2+4724], {%rs1225, %rs1727};
	st.local.u32 	[%rd2+4740], %r2767;
	st.local.v2.u8 	[%rd2+4744], {%rs1225, %rs1727};
	st.local.u32 	[%rd2+4760], %r2768;
	st.local.v2.u8 	[%rd2+4764], {%rs1225, %rs1727};
	st.local.u32 	[%rd2+4780], %r2769;
	st.local.v2.u8 	[%rd2+4784], {%rs1225, %rs1727};
	st.local.u32 	[%rd2+4800], %r2770;
	st.local.v2.u8 	[%rd2+4804], {%rs1225, %rs1727};
	st.local.u32 	[%rd2+4820], %r2771;
	st.local.v2.u8 	[%rd2+4824], {%rs1225, %rs1727};
	st.local.u32 	[%rd2+4840], %r2772;
	st.local.v2.u8 	[%rd2+4844], {%rs1225, %rs1727};
	st.local.u32 	[%rd2+4860], %r2773;
	st.local.v2.u8 	[%rd2+4864], {%rs1225, %rs1727};
	st.local.u32 	[%rd2+4880], %r2774;
	st.local.v2.u8 	[%rd2+4884], {%rs1225, %rs1727};
	st.local.u32 	[%rd2+4900], %r2775;
	st.local.v2.u8 	[%rd2+4904], {%rs1225, %rs1727};
	st.local.u32 	[%rd2+4920], %r2776;
	st.local.v2.u8 	[%rd2+4924], {%rs1225, %rs1727};
	st.local.u32 	[%rd2+4940], %r2777;
	st.local.v2.u8 	[%rd2+4944], {%rs1225, %rs1727};
	st.local.u32 	[%rd2+4960], %r2778;
	st.local.v2.u8 	[%rd2+4964], {%rs1225, %rs1727};
	st.local.u32 	[%rd2+4980], %r2779;
	st.local.v2.u8 	[%rd2+4984], {%rs1225, %rs1727};
	st.local.u32 	[%rd2+5000], %r2780;
	st.local.v2.u8 	[%rd2+5004], {%rs1225, %rs1727};
	st.local.u32 	[%rd2+5020], %r2781;
	st.local.v2.u8 	[%rd2+5024], {%rs1225, %rs1727};
	st.local.u32 	[%rd2+5040], %r2782;
	st.local.v2.u8 	[%rd2+5044], {%rs1225, %rs1727};
	st.local.u32 	[%rd2+5060], %r2783;
	st.local.v2.u8 	[%rd2+5064], {%rs1225, %rs1727};
	st.local.u32 	[%rd2+5080], %r2784;
	st.local.v2.u8 	[%rd2+5084], {%rs1225, %rs1727};
	st.local.u32 	[%rd2+5100], %r2785;
	st.local.v2.u8 	[%rd2+5104], {%rs1225, %rs1727};
	st.local.u32 	[%rd2+5120], %r2786;
	st.local.v2.u8 	[%rd2+5124], {%rs1225, %rs1727};
	st.local.u32 	[%rd2+5140], %r2787;
	st.local.v2.u8 	[%rd2+5144], {%rs1225, %rs1727};
	st.local.u32 	[%rd2+5160], %r2788;
	st.local.v2.u8 	[%rd2+5164], {%rs1225, %rs1727};
	st.local.u32 	[%rd2+5180], %r2789;
	st.local.v2.u8 	[%rd2+5184], {%rs1225, %rs1727};
	st.local.u32 	[%rd2+5200], %r2790;
	st.local.v2.u8 	[%rd2+5204], {%rs1225, %rs1727};
	st.local.u32 	[%rd2+5220], %r2791;
	st.local.v2.u8 	[%rd2+5224], {%rs1225, %rs1727};
	st.local.u32 	[%rd2+5240], %r2792;
	st.local.v2.u8 	[%rd2+5244], {%rs1225, %rs1727};
	st.local.u32 	[%rd2+5260], %r2793;
	st.local.v2.u8 	[%rd2+5264], {%rs1225, %rs1727};
	st.local.u32 	[%rd2+5280], %r2794;
	st.local.v2.u8 	[%rd2+5284], {%rs1225, %rs1727};
	st.local.u32 	[%rd2+5300], %r2795;
	st.local.v2.u8 	[%rd2+5304], {%rs1225, %rs1727};
	st.local.u32 	[%rd2+5320], %r2796;
	st.local.v2.u8 	[%rd2+5324], {%rs1225, %rs1727};
	st.local.u32 	[%rd2+5340], %r2797;
	st.local.v2.u8 	[%rd2+5344], {%rs1225, %rs1727};
	st.local.u32 	[%rd2+5360], %r2798;
	st.local.v2.u8 	[%rd2+5364], {%rs1225, %rs1727};
	st.local.u32 	[%rd2+5380], %r2799;
	st.local.v2.u8 	[%rd2+5384], {%rs1225, %rs1727};
	st.local.u32 	[%rd2+5400], %r2800;
	st.local.v2.u8 	[%rd2+5404], {%rs1225, %rs1727};
	st.local.u32 	[%rd2+5420], %r2801;
	st.local.v2.u8 	[%rd2+5424], {%rs1225, %rs1727};
	st.local.u32 	[%rd2+5440], %r2802;
	st.local.v2.u8 	[%rd2+5444], {%rs1225, %rs1727};
	st.local.u32 	[%rd2+5460], %r2803;
	st.local.v2.u8 	[%rd2+5464], {%rs1225, %rs1727};
	st.local.u32 	[%rd2+5480], %r2804;
	st.local.v2.u8 	[%rd2+5484], {%rs1225, %rs1727};
	st.local.u32 	[%rd2+5500], %r2805;
	st.local.v2.u8 	[%rd2+5504], {%rs1225, %rs1727};
	st.local.u32 	[%rd2+5520], %r2806;
	st.local.v2.u8 	[%rd2+5524], {%rs1225, %rs1727};
	st.local.u32 	[%rd2+5540], %r2807;
	st.local.v2.u8 	[%rd2+5544], {%rs1225, %rs1727};
	st.local.u32 	[%rd2+5560], %r2808;
	st.local.v2.u8 	[%rd2+5564], {%rs1225, %rs1727};
	st.local.u32 	[%rd2+5580], %r2809;
	st.local.v2.u8 	[%rd2+5584], {%rs1225, %rs1727};
	st.local.u32 	[%rd2+5600], %r2810;
	st.local.v2.u8 	[%rd2+5604], {%rs1225, %rs1727};
	st.local.u32 	[%rd2+5620], %r2811;
	st.local.v2.u8 	[%rd2+5624], {%rs1225, %rs1727};
	st.local.u32 	[%rd2+5640], %r2812;
	st.local.v2.u8 	[%rd2+5644], {%rs1225, %rs1727};
	st.local.u32 	[%rd2+5660], %r2813;
	st.local.v2.u8 	[%rd2+5664], {%rs1225, %rs1727};
	st.local.u32 	[%rd2+5680], %r2814;
	st.local.v2.u8 	[%rd2+5684], {%rs1225, %rs1727};
	st.local.u32 	[%rd2+5700], %r2815;
	st.local.v2.u8 	[%rd2+5704], {%rs1225, %rs1727};
	st.local.u32 	[%rd2+5720], %r2816;
	st.local.v2.u8 	[%rd2+5724], {%rs1225, %rs1727};
	st.local.u32 	[%rd2+5740], %r2817;
	st.local.v2.u8 	[%rd2+5744], {%rs1225, %rs1727};
	st.local.u32 	[%rd2+5760], %r2818;
	st.local.v2.u8 	[%rd2+5764], {%rs1225, %rs1727};
	st.local.u32 	[%rd2+5780], %r2819;
	st.local.v2.u8 	[%rd2+5784], {%rs1225, %rs1727};
	st.local.u32 	[%rd2+5800], %r2820;
	st.local.v2.u8 	[%rd2+5804], {%rs1225, %rs1727};
	st.local.u32 	[%rd2+5820], %r2821;
	st.local.v2.u8 	[%rd2+5824], {%rs1225, %rs1727};
	st.local.u32 	[%rd2+5840], %r2822;
	st.local.v2.u8 	[%rd2+5844], {%rs1225, %rs1727};
	st.local.u32 	[%rd2+5860], %r2823;
	st.local.v2.u8 	[%rd2+5864], {%rs1225, %rs1727};
	st.local.u32 	[%rd2+5880], %r2824;
	st.local.v2.u8 	[%rd2+5884], {%rs1225, %rs1727};
	st.local.u32 	[%rd2+5900], %r2825;
	st.local.v2.u8 	[%rd2+5904], {%rs1225, %rs1727};
	st.local.u32 	[%rd2+5920], %r2826;
	st.local.v2.u8 	[%rd2+5924], {%rs1225, %rs1727};
	st.local.u32 	[%rd2+5940], %r2827;
	st.local.v2.u8 	[%rd2+5944], {%rs1225, %rs1727};
	st.local.u32 	[%rd2+5960], %r2828;
	st.local.v2.u8 	[%rd2+5964], {%rs1225, %rs1727};
	st.local.u32 	[%rd2+5980], %r2829;
	st.local.v2.u8 	[%rd2+5984], {%rs1225, %rs1727};
	st.local.u32 	[%rd2+6000], %r2830;
	st.local.v2.u8 	[%rd2+6004], {%rs1225, %rs1727};
	st.local.u32 	[%rd2+6020], %r2831;
	st.local.v2.u8 	[%rd2+6024], {%rs1225, %rs1727};
	st.local.u32 	[%rd2+6040], %r2832;
	st.local.v2.u8 	[%rd2+6044], {%rs1225, %rs1727};
	st.local.u32 	[%rd2+6060], %r2833;
	st.local.v2.u8 	[%rd2+6064], {%rs1225, %rs1727};
	st.local.u32 	[%rd2+6080], %r2834;
	st.local.v2.u8 	[%rd2+6084], {%rs1225, %rs1727};
	st.local.u32 	[%rd2+6100], %r2835;
	st.local.v2.u8 	[%rd2+6104], {%rs1225, %rs1727};
	st.local.u32 	[%rd2+6120], %r2836;
	st.local.v2.u8 	[%rd2+6124], {%rs1225, %rs1727};
	st.local.u32 	[%rd2+6140], %r2837;
	st.local.v2.u8 	[%rd2+6144], {%rs1225, %rs1727};
	st.local.u32 	[%rd2+6160], %r2761;
	st.local.v2.u8 	[%rd2+6164], {%rs1225, %rs1226};
	st.local.u8 	[%rd2+6166], %rs1727;
	st.local.u32 	[%rd2+6180], %r2762;
	st.local.v2.u8 	[%rd2+6184], {%rs1225, %rs1226};
	st.local.u8 	[%rd2+6186], %rs1727;
	st.local.u32 	[%rd2+6200], %r2763;
	st.local.v2.u8 	[%rd2+6204], {%rs1225, %rs1226};
	st.local.u8 	[%rd2+6206], %rs1727;
	st.local.u32 	[%rd2+6220], %r2764;
	st.local.v2.u8 	[%rd2+6224], {%rs1225, %rs1226};
	st.local.u8 	[%rd2+6226], %rs1727;
	st.local.u32 	[%rd2+6240], %r2765;
	st.local.v2.u8 	[%rd2+6244], {%rs1225, %rs1226};
	st.local.u8 	[%rd2+6246], %rs1727;
	st.local.u32 	[%rd2+6260], %r2766;
	st.local.v2.u8 	[%rd2+6264], {%rs1225, %rs1226};
	st.local.u8 	[%rd2+6266], %rs1727;
	st.local.u32 	[%rd2+6280], %r2767;
	st.local.v2.u8 	[%rd2+6284], {%rs1225, %rs1226};
	st.local.u8 	[%rd2+6286], %rs1727;
	st.local.u32 	[%rd2+6300], %r2768;
	st.local.v2.u8 	[%rd2+6304], {%rs1225, %rs1226};
	st.local.u8 	[%rd2+6306], %rs1727;
	st.local.u32 	[%rd2+6320], %r2769;
	st.local.v2.u8 	[%rd2+6324], {%rs1225, %rs1226};
	st.local.u8 	[%rd2+6326], %rs1727;
	st.local.u32 	[%rd2+6340], %r2770;
	st.local.v2.u8 	[%rd2+6344], {%rs1225, %rs1226};
	st.local.u8 	[%rd2+6346], %rs1727;
	st.local.u32 	[%rd2+6360], %r2771;
	st.local.v2.u8 	[%rd2+6364], {%rs1225, %rs1226};
	st.local.u8 	[%rd2+6366], %rs1727;
	st.local.u32 	[%rd2+6380], %r2772;
	st.local.v2.u8 	[%rd2+6384], {%rs1225, %rs1226};
	st.local.u8 	[%rd2+6386], %rs1727;
	st.local.u32 	[%rd2+6400], %r2773;
	st.local.v2.u8 	[%rd2+6404], {%rs1225, %rs1226};
	st.local.u8 	[%rd2+6406], %rs1727;
	st.local.u32 	[%rd2+6420], %r2774;
	st.local.v2.u8 	[%rd2+6424], {%rs1225, %rs1226};
	st.local.u8 	[%rd2+6426], %rs1727;
	st.local.u32 	[%rd2+6440], %r2775;
	st.local.v2.u8 	[%rd2+6444], {%rs1225, %rs1226};
	st.local.u8 	[%rd2+6446], %rs1727;
	st.local.u32 	[%rd2+6460], %r2776;
	st.local.v2.u8 	[%rd2+6464], {%rs1225, %rs1226};
	st.local.u8 	[%rd2+6466], %rs1727;
	st.local.u32 	[%rd2+6480], %r2777;
	st.local.v2.u8 	[%rd2+6484], {%rs1225, %rs1226};
	st.local.u8 	[%rd2+6486], %rs1727;
	st.local.u32 	[%rd2+6500], %r2778;
	st.local.v2.u8 	[%rd2+6504], {%rs1225, %rs1226};
	st.local.u8 	[%rd2+6506], %rs1727;
	st.local.u32 	[%rd2+6520], %r2779;
	st.local.v2.u8 	[%rd2+6524], {%rs1225, %rs1226};
	st.local.u8 	[%rd2+6526], %rs1727;
	st.local.u32 	[%rd2+6540], %r2780;
	st.local.v2.u8 	[%rd2+6544], {%rs1225, %rs1226};
	st.local.u8 	[%rd2+6546], %rs1727;
	st.local.u32 	[%rd2+6560], %r2781;
	st.local.v2.u8 	[%rd2+6564], {%rs1225, %rs1226};
	st.local.u8 	[%rd2+6566], %rs1727;
	st.local.u32 	[%rd2+6580], %r2782;
	st.local.v2.u8 	[%rd2+6584], {%rs1225, %rs1226};
	st.local.u8 	[%rd2+6586], %rs1727;
	st.local.u32 	[%rd2+6600], %r2783;
	st.local.v2.u8 	[%rd2+6604], {%rs1225, %rs1226};
	st.local.u8 	[%rd2+6606], %rs1727;
	st.local.u32 	[%rd2+6620], %r2784;
	st.local.v2.u8 	[%rd2+6624], {%rs1225, %rs1226};
	st.local.u8 	[%rd2+6626], %rs1727;
	st.local.u32 	[%rd2+6640], %r2785;
	st.local.v2.u8 	[%rd2+6644], {%rs1225, %rs1226};
	st.local.u8 	[%rd2+6646], %rs1727;
	st.local.u32 	[%rd2+6660], %r2786;
	st.local.v2.u8 	[%rd2+6664], {%rs1225, %rs1226};
	st.local.u8 	[%rd2+6666], %rs1727;
	st.local.u32 	[%rd2+6680], %r2787;
	st.local.v2.u8 	[%rd2+6684], {%rs1225, %rs1226};
	st.local.u8 	[%rd2+6686], %rs1727;
	st.local.u32 	[%rd2+6700], %r2788;
	st.local.v2.u8 	[%rd2+6704], {%rs1225, %rs1226};
	st.local.u8 	[%rd2+6706], %rs1727;
	st.local.u32 	[%rd2+6720], %r2789;
	st.local.v2.u8 	[%rd2+6724], {%rs1225, %rs1226};
	st.local.u8 	[%rd2+6726], %rs1727;
	st.local.u32 	[%rd2+6740], %r2790;
	st.local.v2.u8 	[%rd2+6744], {%rs1225, %rs1226};
	st.local.u8 	[%rd2+6746], %rs1727;
	st.local.u32 	[%rd2+6760], %r2791;
	st.local.v2.u8 	[%rd2+6764], {%rs1225, %rs1226};
	st.local.u8 	[%rd2+6766], %rs1727;
	st.local.u32 	[%rd2+6780], %r2792;
	st.local.v2.u8 	[%rd2+6784], {%rs1225, %rs1226};
	st.local.u8 	[%rd2+6786], %rs1727;
	st.local.u32 	[%rd2+6800], %r2793;
	st.local.v2.u8 	[%rd2+6804], {%rs1225, %rs1226};
	st.local.u8 	[%rd2+6806], %rs1727;
	st.local.u32 	[%rd2+6820], %r2794;
	st.local.v2.u8 	[%rd2+6824], {%rs1225, %rs1226};
	st.local.u8 	[%rd2+6826], %rs1727;
	st.local.u32 	[%rd2+6840], %r2795;
	st.local.v2.u8 	[%rd2+6844], {%rs1225, %rs1226};
	st.local.u8 	[%rd2+6846], %rs1727;
	st.local.u32 	[%rd2+6860], %r2796;
	st.local.v2.u8 	[%rd2+6864], {%rs1225, %rs1226};
	st.local.u8 	[%rd2+6866], %rs1727;
	st.local.u32 	[%rd2+6880], %r2797;
	st.local.v2.u8 	[%rd2+6884], {%rs1225, %rs1226};
	st.local.u8 	[%rd2+6886], %rs1727;
	st.local.u32 	[%rd2+6900], %r2798;
	st.local.v2.u8 	[%rd2+6904], {%rs1225, %rs1226};
	st.local.u8 	[%rd2+6906], %rs1727;
	st.local.u32 	[%rd2+6920], %r2799;
	st.local.v2.u8 	[%rd2+6924], {%rs1225, %rs1226};
	st.local.u8 	[%rd2+6926], %rs1727;
	st.local.u32 	[%rd2+6940], %r2800;
	st.local.v2.u8 	[%rd2+6944], {%rs1225, %rs1226};
	st.local.u8 	[%rd2+6946], %rs1727;
	st.local.u32 	[%rd2+6960], %r2801;
	st.local.v2.u8 	[%rd2+6964], {%rs1225, %rs1226};
	st.local.u8 	[%rd2+6966], %rs1727;
	st.local.u32 	[%rd2+6980], %r2802;
	st.local.v2.u8 	[%rd2+6984], {%rs1225, %rs1226};
	st.local.u8 	[%rd2+6986], %rs1727;
	st.local.u32 	[%rd2+7000], %r2803;
	st.local.v2.u8 	[%rd2+7004], {%rs1225, %rs1226};
	st.local.u8 	[%rd2+7006], %rs1727;
	st.local.u32 	[%rd2+7020], %r2804;
	st.local.v2.u8 	[%rd2+7024], {%rs1225, %rs1226};
	st.local.u8 	[%rd2+7026], %rs1727;
	st.local.u32 	[%rd2+7040], %r2805;
	st.local.v2.u8 	[%rd2+7044], {%rs1225, %rs1226};
	st.local.u8 	[%rd2+7046], %rs1727;
	st.local.u32 	[%rd2+7060], %r2806;
	st.local.v2.u8 	[%rd2+7064], {%rs1225, %rs1226};
	st.local.u8 	[%rd2+7066], %rs1727;
	st.local.u32 	[%rd2+7080], %r2807;
	st.local.v2.u8 	[%rd2+7084], {%rs1225, %rs1226};
	st.local.u8 	[%rd2+7086], %rs1727;
	st.local.u32 	[%rd2+7100], %r2808;
	st.local.v2.u8 	[%rd2+7104], {%rs1225, %rs1226};
	st.local.u8 	[%rd2+7106], %rs1727;
	st.local.u32 	[%rd2+7120], %r2809;
	st.local.v2.u8 	[%rd2+7124], {%rs1225, %rs1226};
	st.local.u8 	[%rd2+7126], %rs1727;
	st.local.u32 	[%rd2+7140], %r2810;
	st.local.v2.u8 	[%rd2+7144], {%rs1225, %rs1226};
	st.local.u8 	[%rd2+7146], %rs1727;
	st.local.u32 	[%rd2+7160], %r2811;
	st.local.v2.u8 	[%rd2+7164], {%rs1225, %rs1226};
	st.local.u8 	[%rd2+7166], %rs1727;
	st.local.u32 	[%rd2+7180], %r2812;
	st.local.v2.u8 	[%rd2+7184], {%rs1225, %rs1226};
	st.local.u8 	[%rd2+7186], %rs1727;
	st.local.u32 	[%rd2+7200], %r2813;
	st.local.v2.u8 	[%rd2+7204], {%rs1225, %rs1226};
	st.local.u8 	[%rd2+7206], %rs1727;
	st.local.u32 	[%rd2+7220], %r2814;
	st.local.v2.u8 	[%rd2+7224], {%rs1225, %rs1226};
	st.local.u8 	[%rd2+7226], %rs1727;
	st.local.u32 	[%rd2+7240], %r2815;
	st.local.v2.u8 	[%rd2+7244], {%rs1225, %rs1226};
	st.local.u8 	[%rd2+7246], %rs1727;
	st.local.u32 	[%rd2+7260], %r2816;
	st.local.v2.u8 	[%rd2+7264], {%rs1225, %rs1226};
	st.local.u8 	[%rd2+7266], %rs1727;
	st.local.u32 	[%rd2+7280], %r2817;
	st.local.v2.u8 	[%rd2+7284], {%rs1225, %rs1226};
	st.local.u8 	[%rd2+7286], %rs1727;
	st.local.u32 	[%rd2+7300], %r2818;
	st.local.v2.u8 	[%rd2+7304], {%rs1225, %rs1226};
	st.local.u8 	[%rd2+7306], %rs1727;
	st.local.u32 	[%rd2+7320], %r2819;
	st.local.v2.u8 	[%rd2+7324], {%rs1225, %rs1226};
	st.local.u8 	[%rd2+7326], %rs1727;
	st.local.u32 	[%rd2+7340], %r2820;
	st.local.v2.u8 	[%rd2+7344], {%rs1225, %rs1226};
	st.local.u8 	[%rd2+7346], %rs1727;
	st.local.u32 	[%rd2+7360], %r2821;
	st.local.v2.u8 	[%rd2+7364], {%rs1225, %rs1226};
	st.local.u8 	[%rd2+7366], %rs1727;
	st.local.u32 	[%rd2+7380], %r2822;
	st.local.v2.u8 	[%rd2+7384], {%rs1225, %rs1226};
	st.local.u8 	[%rd2+7386], %rs1727;
	st.local.u32 	[%rd2+7400], %r2823;
	st.local.v2.u8 	[%rd2+7404], {%rs1225, %rs1226};
	st.local.u8 	[%rd2+7406], %rs1727;
	st.local.u32 	[%rd2+7420], %r2824;
	st.local.v2.u8 	[%rd2+7424], {%rs1225, %rs1226};
	st.local.u8 	[%rd2+7426], %rs1727;
	st.local.u32 	[%rd2+7440], %r2825;
	st.local.v2.u8 	[%rd2+7444], {%rs1225, %rs1226};
	st.local.u8 	[%rd2+7446], %rs1727;
	st.local.u32 	[%rd2+7460], %r2826;
	st.local.v2.u8 	[%rd2+7464], {%rs1225, %rs1226};
	st.local.u8 	[%rd2+7466], %rs1727;
	st.local.u32 	[%rd2+7480], %r2827;
	st.local.v2.u8 	[%rd2+7484], {%rs1225, %rs1226};
	st.local.u8 	[%rd2+7486], %rs1727;
	st.local.u32 	[%rd2+7500], %r2828;
	st.local.v2.u8 	[%rd2+7504], {%rs1225, %rs1226};
	st.local.u8 	[%rd2+7506], %rs1727;
	st.local.u32 	[%rd2+7520], %r2829;
	st.local.v2.u8 	[%rd2+7524], {%rs1225, %rs1226};
	st.local.u8 	[%rd2+7526], %rs1727;
	st.local.u32 	[%rd2+7540], %r2830;
	st.local.v2.u8 	[%rd2+7544], {%rs1225, %rs1226};
	st.local.u8 	[%rd2+7546], %rs1727;
	st.local.u32 	[%rd2+7560], %r2831;
	st.local.v2.u8 	[%rd2+7564], {%rs1225, %rs1226};
	st.local.u8 	[%rd2+7566], %rs1727;
	st.local.u32 	[%rd2+7580], %r2832;
	st.local.v2.u8 	[%rd2+7584], {%rs1225, %rs1226};
	st.local.u8 	[%rd2+7586], %rs1727;
	st.local.u32 	[%rd2+7600], %r2833;
	st.local.v2.u8 	[%rd2+7604], {%rs1225, %rs1226};
	st.local.u8 	[%rd2+7606], %rs1727;
	st.local.u32 	[%rd2+7620], %r2834;
	st.local.v2.u8 	[%rd2+7624], {%rs1225, %rs1226};
	st.local.u8 	[%rd2+7626], %rs1727;
	st.local.u32 	[%rd2+7640], %r2835;
	st.local.v2.u8 	[%rd2+7644], {%rs1225, %rs1226};
	st.local.u8 	[%rd2+7646], %rs1727;
	st.local.u32 	[%rd2+7660], %r2836;
	st.local.v2.u8 	[%rd2+7664], {%rs1225, %rs1226};
	st.local.u8 	[%rd2+7666], %rs1727;
	st.local.u32 	[%rd2+7680], %r2837;
	st.local.v2.u8 	[%rd2+7684], {%rs1225, %rs1226};
	st.local.u8 	[%rd2+7686], %rs1727;
	st.local.u32 	[%rd2+7700], %r2761;
	mov.b32 	%r2838, 4605252;
	st.local.u32 	[%rd2+7704], %r2838;
	st.local.v2.b32 	[%rd2+7720], {%r2762, %r2838};
	st.local.u32 	[%rd2+7740], %r2763;
	st.local.u32 	[%rd2+7744], %r2838;
	st.local.v2.b32 	[%rd2+7760], {%r2764, %r2838};
	st.local.u32 	[%rd2+7780], %r2765;
	st.local.u32 	[%rd2+7784], %r2838;
	st.local.v2.b32 	[%rd2+7800], {%r2766, %r2838};
	st.local.u32 	[%rd2+7820], %r2767;
	st.local.u32 	[%rd2+7824], %r2838;
	st.local.v2.b32 	[%rd2+7840], {%r2768, %r2838};
	st.local.u32 	[%rd2+7860], %r2769;
	st.local.u32 	[%rd2+7864], %r2838;
	st.local.v2.b32 	[%rd2+7880], {%r2770, %r2838};
	st.local.u32 	[%rd2+7900], %r2771;
	st.local.u32 	[%rd2+7904], %r2838;
	st.local.v2.b32 	[%rd2+7920], {%r2772, %r2838};
	st.local.u32 	[%rd2+7940], %r2773;
	st.local.u32 	[%rd2+7944], %r2838;
	st.local.v2.b32 	[%rd2+7960], {%r2774, %r2838};
	st.local.u32 	[%rd2+7980], %r2775;
	st.local.u32 	[%rd2+7984], %r2838;
	st.local.v2.b32 	[%rd2+8000], {%r2776, %r2838};
	st.local.u32 	[%rd2+8020], %r2777;
	st.local.u32 	[%rd2+8024], %r2838;
	st.local.v2.b32 	[%rd2+8040], {%r2778, %r2838};
	st.local.u32 	[%rd2+8060], %r2779;
	st.local.u32 	[%rd2+8064], %r2838;
	st.local.v2.b32 	[%rd2+8080], {%r2780, %r2838};
	st.local.u32 	[%rd2+8100], %r2781;
	st.local.u32 	[%rd2+8104], %r2838;
	st.local.v2.b32 	[%rd2+8120], {%r2782, %r2838};
	st.local.u32 	[%rd2+8140], %r2783;
	st.local.u32 	[%rd2+8144], %r2838;
	st.local.v2.b32 	[%rd2+8160], {%r2784, %r2838};
	st.local.u32 	[%rd2+8180], %r2785;
	st.local.u32 	[%rd2+8184], %r2838;
	st.local.v2.b32 	[%rd2+8200], {%r2786, %r2838};
	st.local.u32 	[%rd2+8220], %r2787;
	st.local.u32 	[%rd2+8224], %r2838;
	st.local.v2.b32 	[%rd2+8240], {%r2788, %r2838};
	st.local.u32 	[%rd2+8260], %r2789;
	st.local.u32 	[%rd2+8264], %r2838;
	st.local.v2.b32 	[%rd2+8280], {%r2790, %r2838};
	st.local.u32 	[%rd2+8300], %r2791;
	st.local.u32 	[%rd2+8304], %r2838;
	st.local.v2.b32 	[%rd2+8320], {%r2792, %r2838};
	st.local.u32 	[%rd2+8340], %r2793;
	st.local.u32 	[%rd2+8344], %r2838;
	st.local.v2.b32 	[%rd2+8360], {%r2794, %r2838};
	st.local.u32 	[%rd2+8380], %r2795;
	st.local.u32 	[%rd2+8384], %r2838;
	st.local.v2.b32 	[%rd2+8400], {%r2796, %r2838};
	st.local.u32 	[%rd2+8420], %r2797;
	st.local.u32 	[%rd2+8424], %r2838;
	st.local.v2.b32 	[%rd2+8440], {%r2798, %r2838};
	st.local.u32 	[%rd2+8460], %r2799;
	st.local.u32 	[%rd2+8464], %r2838;
	st.local.v2.b32 	[%rd2+8480], {%r2800, %r2838};
	st.local.u32 	[%rd2+8500], %r2801;
	st.local.u32 	[%rd2+8504], %r2838;
	st.local.v2.b32 	[%rd2+8520], {%r2802, %r2838};
	st.local.u32 	[%rd2+8540], %r2803;
	st.local.u32 	[%rd2+8544], %r2838;
	st.local.v2.b32 	[%rd2+8560], {%r2804, %r2838};
	st.local.u32 	[%rd2+8580], %r2805;
	st.local.u32 	[%rd2+8584], %r2838;
	st.local.v2.b32 	[%rd2+8600], {%r2806, %r2838};
	st.local.u32 	[%rd2+8620], %r2807;
	st.local.u32 	[%rd2+8624], %r2838;
	st.local.v2.b32 	[%rd2+8640], {%r2808, %r2838};
	st.local.u32 	[%rd2+8660], %r2809;
	st.local.u32 	[%rd2+8664], %r2838;
	st.local.v2.b32 	[%rd2+8680], {%r2810, %r2838};
	st.local.u32 	[%rd2+8700], %r2811;
	st.local.u32 	[%rd2+8704], %r2838;
	st.local.v2.b32 	[%rd2+8720], {%r2812, %r2838};
	st.local.u32 	[%rd2+8740], %r2813;
	st.local.u32 	[%rd2+8744], %r2838;
	st.local.v2.b32 	[%rd2+8760], {%r2814, %r2838};
	st.local.u32 	[%rd2+8780], %r2815;
	st.local.u32 	[%rd2+8784], %r2838;
	st.local.v2.b32 	[%rd2+8800], {%r2816, %r2838};
	st.local.u32 	[%rd2+8820], %r2817;
	st.local.u32 	[%rd2+8824], %r2838;
	st.local.v2.b32 	[%rd2+8840], {%r2818, %r2838};
	st.local.u32 	[%rd2+8860], %r2819;
	st.local.u32 	[%rd2+8864], %r2838;
	st.local.v2.b32 	[%rd2+8880], {%r2820, %r2838};
	st.local.u32 	[%rd2+8900], %r2821;
	st.local.u32 	[%rd2+8904], %r2838;
	st.local.v2.b32 	[%rd2+8920], {%r2822, %r2838};
	st.local.u32 	[%rd2+8940], %r2823;
	st.local.u32 	[%rd2+8944], %r2838;
	st.local.v2.b32 	[%rd2+8960], {%r2824, %r2838};
	st.local.u32 	[%rd2+8980], %r2825;
	st.local.u32 	[%rd2+8984], %r2838;
	st.local.v2.b32 	[%rd2+9000], {%r2826, %r2838};
	st.local.u32 	[%rd2+9020], %r2827;
	st.local.u32 	[%rd2+9024], %r2838;
	st.local.v2.b32 	[%rd2+9040], {%r2828, %r2838};
	st.local.u32 	[%rd2+9060], %r2829;
	st.local.u32 	[%rd2+9064], %r2838;
	st.local.v2.b32 	[%rd2+9080], {%r2830, %r2838};
	st.local.u32 	[%rd2+9100], %r2831;
	st.local.u32 	[%rd2+9104], %r2838;
	st.local.v2.b32 	[%rd2+9120], {%r2832, %r2838};
	st.local.u32 	[%rd2+9140], %r2833;
	st.local.u32 	[%rd2+9144], %r2838;
	st.local.v2.b32 	[%rd2+9160], {%r2834, %r2838};
	st.local.u32 	[%rd2+9180], %r2835;
	st.local.u32 	[%rd2+9184], %r2838;
	st.local.v2.b32 	[%rd2+9200], {%r2836, %r2838};
	st.local.u32 	[%rd2+9220], %r2837;
	st.local.u32 	[%rd2+9224], %r2838;
	mov.b32 	%r2839, 1195787588;
	st.local.v2.b32 	[%rd2+9240], {%r2761, %r2839};
	st.local.u8 	[%rd2+9248], %rs1727;
	st.local.u32 	[%rd2+9260], %r2762;
	st.local.u32 	[%rd2+9264], %r2839;
	st.local.u8 	[%rd2+9268], %rs1727;
	st.local.v2.b32 	[%rd2+9280], {%r2763, %r2839};
	st.local.u8 	[%rd2+9288], %rs1727;
	st.local.u32 	[%rd2+9300], %r2764;
	st.local.u32 	[%rd2+9304], %r2839;
	st.local.u8 	[%rd2+9308], %rs1727;
	st.local.v2.b32 	[%rd2+9320], {%r2765, %r2839};
	st.local.u8 	[%rd2+9328], %rs1727;
	st.local.u32 	[%rd2+9340], %r2766;
	st.local.u32 	[%rd2+9344], %r2839;
	st.local.u8 	[%rd2+9348], %rs1727;
	st.local.v2.b32 	[%rd2+9360], {%r2767, %r2839};
	st.local.u8 	[%rd2+9368], %rs1727;
	st.local.u32 	[%rd2+9380], %r2768;
	st.local.u32 	[%rd2+9384], %r2839;
	st.local.u8 	[%rd2+9388], %rs1727;
	st.local.v2.b32 	[%rd2+9400], {%r2769, %r2839};
	st.local.u8 	[%rd2+9408], %rs1727;
	st.local.u32 	[%rd2+9420], %r2770;
	st.local.u32 	[%rd2+9424], %r2839;
	st.local.u8 	[%rd2+9428], %rs1727;
	st.local.v2.b32 	[%rd2+9440], {%r2771, %r2839};
	st.local.u8 	[%rd2+9448], %rs1727;
	st.local.u32 	[%rd2+9460], %r2772;
	st.local.u32 	[%rd2+9464], %r2839;
	st.local.u8 	[%rd2+9468], %rs1727;
	st.local.v2.b32 	[%rd2+9480], {%r2773, %r2839};
	st.local.u8 	[%rd2+9488], %rs1727;
	st.local.u32 	[%rd2+9500], %r2774;
	st.local.u32 	[%rd2+9504], %r2839;
	st.local.u8 	[%rd2+9508], %rs1727;
	st.local.v2.b32 	[%rd2+9520], {%r2775, %r2839};
	st.local.u8 	[%rd2+9528], %rs1727;
	st.local.u32 	[%rd2+9540], %r2776;
	st.local.u32 	[%rd2+9544], %r2839;
	st.local.u8 	[%rd2+9548], %rs1727;
	st.local.v2.b32 	[%rd2+9560], {%r2777, %r2839};
	st.local.u8 	[%rd2+9568], %rs1727;
	st.local.u32 	[%rd2+9580], %r2778;
	st.local.u32 	[%rd2+9584], %r2839;
	st.local.u8 	[%rd2+9588], %rs1727;
	st.local.v2.b32 	[%rd2+9600], {%r2779, %r2839};
	st.local.u8 	[%rd2+9608], %rs1727;
	st.local.u32 	[%rd2+9620], %r2780;
	st.local.u32 	[%rd2+9624], %r2839;
	st.local.u8 	[%rd2+9628], %rs1727;
	st.local.v2.b32 	[%rd2+9640], {%r2781, %r2839};
	st.local.u8 	[%rd2+9648], %rs1727;
	st.local.u32 	[%rd2+9660], %r2782;
	st.local.u32 	[%rd2+9664], %r2839;
	st.local.u8 	[%rd2+9668], %rs1727;
	st.local.v2.b32 	[%rd2+9680], {%r2783, %r2839};
	st.local.u8 	[%rd2+9688], %rs1727;
	st.local.u32 	[%rd2+9700], %r2784;
	st.local.u32 	[%rd2+9704], %r2839;
	st.local.u8 	[%rd2+9708], %rs1727;
	st.local.v2.b32 	[%rd2+9720], {%r2785, %r2839};
	st.local.u8 	[%rd2+9728], %rs1727;
	st.local.u32 	[%rd2+9740], %r2786;
	st.local.u32 	[%rd2+9744], %r2839;
	st.local.u8 	[%rd2+9748], %rs1727;
	st.local.v2.b32 	[%rd2+9760], {%r2787, %r2839};
	st.local.u8 	[%rd2+9768], %rs1727;
	st.local.u32 	[%rd2+9780], %r2788;
	st.local.u32 	[%rd2+9784], %r2839;
	st.local.u8 	[%rd2+9788], %rs1727;
	st.local.v2.b32 	[%rd2+9800], {%r2789, %r2839};
	st.local.u8 	[%rd2+9808], %rs1727;
	st.local.u32 	[%rd2+9820], %r2790;
	st.local.u32 	[%rd2+9824], %r2839;
	st.local.u8 	[%rd2+9828], %rs1727;
	st.local.v2.b32 	[%rd2+9840], {%r2791, %r2839};
	st.local.u8 	[%rd2+9848], %rs1727;
	st.local.u32 	[%rd2+9860], %r2792;
	st.local.u32 	[%rd2+9864], %r2839;
	st.local.u8 	[%rd2+9868], %rs1727;
	st.local.v2.b32 	[%rd2+9880], {%r2793, %r2839};
	st.local.u8 	[%rd2+9888], %rs1727;
	st.local.u32 	[%rd2+9900], %r2794;
	st.local.u32 	[%rd2+9904], %r2839;
	st.local.u8 	[%rd2+9908], %rs1727;
	st.local.v2.b32 	[%rd2+9920], {%r2795, %r2839};
	st.local.u8 	[%rd2+9928], %rs1727;
	st.local.u32 	[%rd2+9940], %r2796;
	st.local.u32 	[%rd2+9944], %r2839;
	st.local.u8 	[%rd2+9948], %rs1727;
	st.local.v2.b32 	[%rd2+9960], {%r2797, %r2839};
	st.local.u8 	[%rd2+9968], %rs1727;
	st.local.u32 	[%rd2+9980], %r2798;
	st.local.u32 	[%rd2+9984], %r2839;
	st.local.u8 	[%rd2+9988], %rs1727;
	st.local.v2.b32 	[%rd2+10000], {%r2799, %r2839};
	st.local.u8 	[%rd2+10008], %rs1727;
	st.local.u32 	[%rd2+10020], %r2800;
	st.local.u32 	[%rd2+10024], %r2839;
	st.local.u8 	[%rd2+10028], %rs1727;
	st.local.v2.b32 	[%rd2+10040], {%r2801, %r2839};
	st.local.u8 	[%rd2+10048], %rs1727;
	st.local.u32 	[%rd2+10060], %r2802;
	st.local.u32 	[%rd2+10064], %r2839;
	st.local.u8 	[%rd2+10068], %rs1727;
	st.local.v2.b32 	[%rd2+10080], {%r2803, %r2839};
	st.local.u8 	[%rd2+10088], %rs1727;
	st.local.u32 	[%rd2+10100], %r2804;
	st.local.u32 	[%rd2+10104], %r2839;
	st.local.u8 	[%rd2+10108], %rs1727;
	st.local.v2.b32 	[%rd2+10120], {%r2805, %r2839};
	st.local.u8 	[%rd2+10128], %rs1727;
	st.local.u32 	[%rd2+10140], %r2806;
	st.local.u32 	[%rd2+10144], %r2839;
	st.local.u8 	[%rd2+10148], %rs1727;
	st.local.v2.b32 	[%rd2+10160], {%r2807, %r2839};
	st.local.u8 	[%rd2+10168], %rs1727;
	st.local.u32 	[%rd2+10180], %r2808;
	st.local.u32 	[%rd2+10184], %r2839;
	st.local.u8 	[%rd2+10188], %rs1727;
	st.local.v2.b32 	[%rd2+10200], {%r2809, %r2839};
	st.local.u8 	[%rd2+10208], %rs1727;
	st.local.u32 	[%rd2+10220], %r2810;
	st.local.u32 	[%rd2+10224], %r2839;
	st.local.u8 	[%rd2+10228], %rs1727;
	st.local.v2.b32 	[%rd2+10240], {%r2811, %r2839};
	st.local.u8 	[%rd2+10248], %rs1727;
	st.local.u32 	[%rd2+10260], %r2812;
	st.local.u32 	[%rd2+10264], %r2839;
	st.local.u8 	[%rd2+10268], %rs1727;
	st.local.v2.b32 	[%rd2+10280], {%r2813, %r2839};
	st.local.u8 	[%rd2+10288], %rs1727;
	st.local.u32 	[%rd2+10300], %r2814;
	st.local.u32 	[%rd2+10304], %r2839;
	st.local.u8 	[%rd2+10308], %rs1727;
	st.local.v2.b32 	[%rd2+10320], {%r2815, %r2839};
	st.local.u8 	[%rd2+10328], %rs1727;
	st.local.u32 	[%rd2+10340], %r2816;
	st.local.u32 	[%rd2+10344], %r2839;
	st.local.u8 	[%rd2+10348], %rs1727;
	st.local.v2.b32 	[%rd2+10360], {%r2817, %r2839};
	st.local.u8 	[%rd2+10368], %rs1727;
	st.local.u32 	[%rd2+10380], %r2818;
	st.local.u32 	[%rd2+10384], %r2839;
	st.local.u8 	[%rd2+10388], %rs1727;
	st.local.v2.b32 	[%rd2+10400], {%r2819, %r2839};
	st.local.u8 	[%rd2+10408], %rs1727;
	st.local.u32 	[%rd2+10420], %r2820;
	st.local.u32 	[%rd2+10424], %r2839;
	st.local.u8 	[%rd2+10428], %rs1727;
	st.local.v2.b32 	[%rd2+10440], {%r2821, %r2839};
	st.local.u8 	[%rd2+10448], %rs1727;
	st.local.u32 	[%rd2+10460], %r2822;
	st.local.u32 	[%rd2+10464], %r2839;
	st.local.u8 	[%rd2+10468], %rs1727;
	st.local.v2.b32 	[%rd2+10480], {%r2823, %r2839};
	st.local.u8 	[%rd2+10488], %rs1727;
	st.local.u32 	[%rd2+10500], %r2824;
	st.local.u32 	[%rd2+10504], %r2839;
	st.local.u8 	[%rd2+10508], %rs1727;
	st.local.v2.b32 	[%rd2+10520], {%r2825, %r2839};
	st.local.u8 	[%rd2+10528], %rs1727;
	st.local.u32 	[%rd2+10540], %r2826;
	st.local.u32 	[%rd2+10544], %r2839;
	st.local.u8 	[%rd2+10548], %rs1727;
	st.local.v2.b32 	[%rd2+10560], {%r2827, %r2839};
	st.local.u8 	[%rd2+10568], %rs1727;
	st.local.u32 	[%rd2+10580], %r2828;
	st.local.u32 	[%rd2+10584], %r2839;
	st.local.u8 	[%rd2+10588], %rs1727;
	st.local.v2.b32 	[%rd2+10600], {%r2829, %r2839};
	st.local.u8 	[%rd2+10608], %rs1727;
	st.local.u32 	[%rd2+10620], %r2830;
	st.local.u32 	[%rd2+10624], %r2839;
	st.local.u8 	[%rd2+10628], %rs1727;
	st.local.v2.b32 	[%rd2+10640], {%r2831, %r2839};
	st.local.u8 	[%rd2+10648], %rs1727;
	st.local.u32 	[%rd2+10660], %r2832;
	st.local.u32 	[%rd2+10664], %r2839;
	st.local.u8 	[%rd2+10668], %rs1727;
	st.local.v2.b32 	[%rd2+10680], {%r2833, %r2839};
	st.local.u8 	[%rd2+10688], %rs1727;
	st.local.u32 	[%rd2+10700], %r2834;
	st.local.u32 	[%rd2+10704], %r2839;
	st.local.u8 	[%rd2+10708], %rs1727;
	st.local.v2.b32 	[%rd2+10720], {%r2835, %r2839};
	st.local.u8 	[%rd2+10728], %rs1727;
	st.local.u32 	[%rd2+10740], %r2836;
	st.local.u32 	[%rd2+10744], %r2839;
	st.local.u8 	[%rd2+10748], %rs1727;
	st.local.v2.b32 	[%rd2+10760], {%r2837, %r2839};
	st.local.u8 	[%rd2+10768], %rs1727;
	st.local.u32 	[%rd2+10780], %r2761;
	st.local.u32 	[%rd2+10784], %r2839;
	st.local.v2.u8 	[%rd2+10788], {%rs1229, %rs1727};
	st.local.v2.b32 	[%rd2+10800], {%r2762, %r2839};
	st.local.v2.u8 	[%rd2+10808], {%rs1229, %rs1727};
	st.local.u32 	[%rd2+10820], %r2763;
	st.local.u32 	[%rd2+10824], %r2839;
	st.local.v2.u8 	[%rd2+10828], {%rs1229, %rs1727};
	st.local.v2.b32 	[%rd2+10840], {%r2764, %r2839};
	st.local.v2.u8 	[%rd2+10848], {%rs1229, %rs1727};
	st.local.u32 	[%rd2+10860], %r2765;
	st.local.u32 	[%rd2+10864], %r2839;
	st.local.v2.u8 	[%rd2+10868], {%rs1229, %rs1727};
	st.local.v2.b32 	[%rd2+10880], {%r2766, %r2839};
	st.local.v2.u8 	[%rd2+10888], {%rs1229, %rs1727};
	st.local.u32 	[%rd2+10900], %r2767;
	st.local.u32 	[%rd2+10904], %r2839;
	st.local.v2.u8 	[%rd2+10908], {%rs1229, %rs1727};
	st.local.v2.b32 	[%rd2+10920], {%r2768, %r2839};
	st.local.v2.u8 	[%rd2+10928], {%rs1229, %rs1727};
	st.local.u32 	[%rd2+10940], %r2769;
	st.local.u32 	[%rd2+10944], %r2839;
	st.local.v2.u8 	[%rd2+10948], {%rs1229, %rs1727};
	st.local.v2.b32 	[%rd2+10960], {%r2770, %r2839};
	st.local.v2.u8 	[%rd2+10968], {%rs1229, %rs1727};
	st.local.u32 	[%rd2+10980], %r2771;
	st.local.u32 	[%rd2+10984], %r2839;
	st.local.v2.u8 	[%rd2+10988], {%rs1229, %rs1727};
	st.local.v2.b32 	[%rd2+11000], {%r2772, %r2839};
	st.local.v2.u8 	[%rd2+11008], {%rs1229, %rs1727};
	st.local.u32 	[%rd2+11020], %r2773;
	st.local.u32 	[%rd2+11024], %r2839;
	st.local.v2.u8 	[%rd2+11028], {%rs1229, %rs1727};
	st.local.v2.b32 	[%rd2+11040], {%r2774, %r2839};
	st.local.v2.u8 	[%rd2+11048], {%rs1229, %rs1727};
	st.local.u32 	[%rd2+11060], %r2775;
	st.local.u32 	[%rd2+11064], %r2839;
	st.local.v2.u8 	[%rd2+11068], {%rs1229, %rs1727};
	st.local.v2.b32 	[%rd2+11080], {%r2776, %r2839};
	st.local.v2.u8 	[%rd2+11088], {%rs1229, %rs1727};
	st.local.u32 	[%rd2+11100], %r2777;
	st.local.u32 	[%rd2+11104], %r2839;
	st.local.v2.u8 	[%rd2+11108], {%rs1229, %rs1727};
	st.local.v2.b32 	[%rd2+11120], {%r2778, %r2839};
	st.local.v2.u8 	[%rd2+11128], {%rs1229, %rs1727};
	st.local.u32 	[%rd2+11140], %r2779;
	st.local.u32 	[%rd2+11144], %r2839;
	st.local.v2.u8 	[%rd2+11148], {%rs1229, %rs1727};
	st.local.v2.b32 	[%rd2+11160], {%r2780, %r2839};
	st.local.v2.u8 	[%rd2+11168], {%rs1229, %rs1727};
	st.local.u32 	[%rd2+11180], %r2781;
	st.local.u32 	[%rd2+11184], %r2839;
	st.local.v2.u8 	[%rd2+11188], {%rs1229, %rs1727};
	st.local.v2.b32 	[%rd2+11200], {%r2782, %r2839};
	st.local.v2.u8 	[%rd2+11208], {%rs1229, %rs1727};
	st.local.u32 	[%rd2+11220], %r2783;
	st.local.u32 	[%rd2+11224], %r2839;
	st.local.v2.u8 	[%rd2+11228], {%rs1229, %rs1727};
	st.local.v2.b32 	[%rd2+11240], {%r2784, %r2839};
	st.local.v2.u8 	[%rd2+11248], {%rs1229, %rs1727};
	st.local.u32 	[%rd2+11260], %r2785;
	st.local.u32 	[%rd2+11264], %r2839;
	st.local.v2.u8 	[%rd2+11268], {%rs1229, %rs1727};
	st.local.v2.b32 	[%rd2+11280], {%r2786, %r2839};
	st.local.v2.u8 	[%rd2+11288], {%rs1229, %rs1727};
	st.local.u32 	[%rd2+11300], %r2787;
	st.local.u32 	[%rd2+11304], %r2839;
	st.local.v2.u8 	[%rd2+11308], {%rs1229, %rs1727};
	st.local.v2.b32 	[%rd2+11320], {%r2788, %r2839};
	st.local.v2.u8 	[%rd2+11328], {%rs1229, %rs1727};
	st.local.u32 	[%rd2+11340], %r2789;
	st.local.u32 	[%rd2+11344], %r2839;
	st.local.v2.u8 	[%rd2+11348], {%rs1229, %rs1727};
	st.local.v2.b32 	[%rd2+11360], {%r2790, %r2839};
	st.local.v2.u8 	[%rd2+11368], {%rs1229, %rs1727};
	st.local.u32 	[%rd2+11380], %r2791;
	st.local.u32 	[%rd2+11384], %r2839;
	st.local.v2.u8 	[%rd2+11388], {%rs1229, %rs1727};
	st.local.v2.b32 	[%rd2+11400], {%r2792, %r2839};
	st.local.v2.u8 	[%rd2+11408], {%rs1229, %rs1727};
	st.local.u32 	[%rd2+11420], %r2793;
	st.local.u32 	[%rd2+11424], %r2839;
	st.local.v2.u8 	[%rd2+11428], {%rs1229, %rs1727};
	st.local.v2.b32 	[%rd2+11440], {%r2794, %r2839};
	st.local.v2.u8 	[%rd2+11448], {%rs1229, %rs1727};
	st.local.u32 	[%rd2+11460], %r2795;
	st.local.u32 	[%rd2+11464], %r2839;
	st.local.v2.u8 	[%rd2+11468], {%rs1229, %rs1727};
	st.local.v2.b32 	[%rd2+11480], {%r2796, %r2839};
	st.local.v2.u8 	[%rd2+11488], {%rs1229, %rs1727};
	st.local.u32 	[%rd2+11500], %r2797;
	st.local.u32 	[%rd2+11504], %r2839;
	st.local.v2.u8 	[%rd2+11508], {%rs1229, %rs1727};
	st.local.v2.b32 	[%rd2+11520], {%r2798, %r2839};
	st.local.v2.u8 	[%rd2+11528], {%rs1229, %rs1727};
	st.local.u32 	[%rd2+11540], %r2799;
	st.local.u32 	[%rd2+11544], %r2839;
	st.local.v2.u8 	[%rd2+11548], {%rs1229, %rs1727};
	st.local.v2.b32 	[%rd2+11560], {%r2800, %r2839};
	st.local.v2.u8 	[%rd2+11568], {%rs1229, %rs1727};
	st.local.u32 	[%rd2+11580], %r2801;
	st.local.u32 	[%rd2+11584], %r2839;
	st.local.v2.u8 	[%rd2+11588], {%rs1229, %rs1727};
	st.local.v2.b32 	[%rd2+11600], {%r2802, %r2839};
	st.local.v2.u8 	[%rd2+11608], {%rs1229, %rs1727};
	st.local.u32 	[%rd2+11620], %r2803;
	st.local.u32 	[%rd2+11624], %r2839;
	st.local.v2.u8 	[%rd2+11628], {%rs1229, %rs1727};
	st.local.v2.b32 	[%rd2+11640], {%r2804, %r2839};
	st.local.v2.u8 	[%rd2+11648], {%rs1229, %rs1727};
	st.local.u32 	[%rd2+11660], %r2805;
	st.local.u32 	[%rd2+11664], %r2839;
	st.local.v2.u8 	[%rd2+11668], {%rs1229, %rs1727};
	st.local.v2.b32 	[%rd2+11680], {%r2806, %r2839};
	st.local.v2.u8 	[%rd2+11688], {%rs1229, %rs1727};
	st.local.u32 	[%rd2+11700], %r2807;
	st.local.u32 	[%rd2+11704], %r2839;
	st.local.v2.u8 	[%rd2+11708], {%rs1229, %rs1727};
	st.local.v2.b32 	[%rd2+11720], {%r2808, %r2839};
	st.local.v2.u8 	[%rd2+11728], {%rs1229, %rs1727};
	st.local.u32 	[%rd2+11740], %r2809;
	st.local.u32 	[%rd2+11744], %r2839;
	st.local.v2.u8 	[%rd2+11748], {%rs1229, %rs1727};
	st.local.v2.b32 	[%rd2+11760], {%r2810, %r2839};
	st.local.v2.u8 	[%rd2+11768], {%rs1229, %rs1727};
	st.local.u32 	[%rd2+11780], %r2811;
	st.local.u32 	[%rd2+11784], %r2839;
	st.local.v2.u8 	[%rd2+11788], {%rs1229, %rs1727};
	st.local.v2.b32 	[%rd2+11800], {%r2812, %r2839};
	st.local.v2.u8 	[%rd2+11808], {%rs1229, %rs1727};
	st.local.u32 	[%rd2+11820], %r2813;
	st.local.u32 	[%rd2+11824], %r2839;
	st.local.v2.u8 	[%rd2+11828], {%rs1229, %rs1727};
	st.local.v2.b32 	[%rd2+11840], {%r2814, %r2839};
	st.local.v2.u8 	[%rd2+11848], {%rs1229, %rs1727};
	st.local.u32 	[%rd2+11860], %r2815;
	st.local.u32 	[%rd2+11864], %r2839;
	st.local.v2.u8 	[%rd2+11868], {%rs1229, %rs1727};
	st.local.v2.b32 	[%rd2+11880], {%r2816, %r2839};
	st.local.v2.u8 	[%rd2+11888], {%rs1229, %rs1727};
	st.local.u32 	[%rd2+11900], %r2817;
	st.local.u32 	[%rd2+11904], %r2839;
	st.local.v2.u8 	[%rd2+11908], {%rs1229, %rs1727};
	st.local.v2.b32 	[%rd2+11920], {%r2818, %r2839};
	st.local.v2.u8 	[%rd2+11928], {%rs1229, %rs1727};
	st.local.u32 	[%rd2+11940], %r2819;
	st.local.u32 	[%rd2+11944], %r2839;
	st.local.v2.u8 	[%rd2+11948], {%rs1229, %rs1727};
	st.local.v2.b32 	[%rd2+11960], {%r2820, %r2839};
	st.local.v2.u8 	[%rd2+11968], {%rs1229, %rs1727};
	st.local.u32 	[%rd2+11980], %r2821;
	st.local.u32 	[%rd2+11984], %r2839;
	st.local.v2.u8 	[%rd2+11988], {%rs1229, %rs1727};
	st.local.v2.b32 	[%rd2+12000], {%r2822, %r2839};
	st.local.v2.u8 	[%rd2+12008], {%rs1229, %rs1727};
	st.local.u32 	[%rd2+12020], %r2823;
	st.local.u32 	[%rd2+12024], %r2839;
	st.local.v2.u8 	[%rd2+12028], {%rs1229, %rs1727};
	st.local.v2.b32 	[%rd2+12040], {%r2824, %r2839};
	st.local.v2.u8 	[%rd2+12048], {%rs1229, %rs1727};
	st.local.u32 	[%rd2+12060], %r2825;
	st.local.u32 	[%rd2+12064], %r2839;
	st.local.v2.u8 	[%rd2+12068], {%rs1229, %rs1727};
	st.local.v2.b32 	[%rd2+12080], {%r2826, %r2839};
	st.local.v2.u8 	[%rd2+12088], {%rs1229, %rs1727};
	st.local.u32 	[%rd2+12100], %r2827;
	st.local.u32 	[%rd2+12104], %r2839;
	st.local.v2.u8 	[%rd2+12108], {%rs1229, %rs1727};
	st.local.v2.b32 	[%rd2+12120], {%r2828, %r2839};
	st.local.v2.u8 	[%rd2+12128], {%rs1229, %rs1727};
	st.local.u32 	[%rd2+12140], %r2829;
	st.local.u32 	[%rd2+12144], %r2839;
	st.local.v2.u8 	[%rd2+12148], {%rs1229, %rs1727};
	st.local.v2.b32 	[%rd2+12160], {%r2830, %r2839};
	st.local.v2.u8 	[%rd2+12168], {%rs1229, %rs1727};
	st.local.u32 	[%rd2+12180], %r2831;
	st.local.u32 	[%rd2+12184], %r2839;
	st.local.v2.u8 	[%rd2+12188], {%rs1229, %rs1727};
	st.local.v2.b32 	[%rd2+12200], {%r2832, %r2839};
	st.local.v2.u8 	[%rd2+12208], {%rs1229, %rs1727};
	st.local.u32 	[%rd2+12220], %r2833;
	st.local.u32 	[%rd2+12224], %r2839;
	st.local.v2.u8 	[%rd2+12228], {%rs1229, %rs1727};
	st.local.v2.b32 	[%rd2+12240], {%r2834, %r2839};
	st.local.v2.u8 	[%rd2+12248], {%rs1229, %rs1727};
	st.local.u32 	[%rd2+12260], %r2835;
	st.local.u32 	[%rd2+12264], %r2839;
	st.local.v2.u8 	[%rd2+12268], {%rs1229, %rs1727};
	st.local.v2.b32 	[%rd2+12280], {%r2836, %r2839};
	st.local.v2.u8 	[%rd2+12288], {%rs1229, %rs1727};
	st.local.u32 	[%rd2+12300], %r2837;
	st.local.u32 	[%rd2+12304], %r2839;
	st.local.v2.u8 	[%rd2+12308], {%rs1229, %rs1727};
	st.local.v2.b32 	[%rd2+12320], {%r2761, %r2839};
	st.local.v2.u8 	[%rd2+12328], {%rs1229, %rs1230};
	st.local.u8 	[%rd2+12330], %rs1727;
	st.local.u32 	[%rd2+12340], %r2762;
	st.local.u32 	[%rd2+12344], %r2839;
	st.local.v2.u8 	[%rd2+12348], {%rs1229, %rs1230};
	st.local.u8 	[%rd2+12350], %rs1727;
	st.local.v2.b32 	[%rd2+12360], {%r2763, %r2839};
	st.local.v2.u8 	[%rd2+12368], {%rs1229, %rs1230};
	st.local.u8 	[%rd2+12370], %rs1727;
	st.local.u32 	[%rd2+12380], %r2764;
	st.local.u32 	[%rd2+12384], %r2839;
	st.local.v2.u8 	[%rd2+12388], {%rs1229, %rs1230};
	st.local.u8 	[%rd2+12390], %rs1727;
	st.local.v2.b32 	[%rd2+12400], {%r2765, %r2839};
	st.local.v2.u8 	[%rd2+12408], {%rs1229, %rs1230};
	st.local.u8 	[%rd2+12410], %rs1727;
	st.local.u32 	[%rd2+12420], %r2766;
	st.local.u32 	[%rd2+12424], %r2839;
	st.local.v2.u8 	[%rd2+12428], {%rs1229, %rs1230};
	st.local.u8 	[%rd2+12430], %rs1727;
	st.local.v2.b32 	[%rd2+12440], {%r2767, %r2839};
	st.local.v2.u8 	[%rd2+12448], {%rs1229, %rs1230};
	st.local.u8 	[%rd2+12450], %rs1727;
	st.local.u32 	[%rd2+12460], %r2768;
	st.local.u32 	[%rd2+12464], %r2839;
	st.local.v2.u8 	[%rd2+12468], {%rs1229, %rs1230};
	st.local.u8 	[%rd2+12470], %rs1727;
	st.local.v2.b32 	[%rd2+12480], {%r2769, %r2839};
	st.local.v2.u8 	[%rd2+12488], {%rs1229, %rs1230};
	st.local.u8 	[%rd2+12490], %rs1727;
	st.local.u32 	[%rd2+12500], %r2770;
	st.local.u32 	[%rd2+12504], %r2839;
	st.local.v2.u8 	[%rd2+12508], {%rs1229, %rs1230};
	st.local.u8 	[%rd2+12510], %rs1727;
	st.local.v2.b32 	[%rd2+12520], {%r2771, %r2839};
	st.local.v2.u8 	[%rd2+12528], {%rs1229, %rs1230};
	st.local.u8 	[%rd2+12530], %rs1727;
	st.local.u32 	[%rd2+12540], %r2772;
	st.local.u32 	[%rd2+12544], %r2839;
	st.local.v2.u8 	[%rd2+12548], {%rs1229, %rs1230};
	st.local.u8 	[%rd2+12550], %rs1727;
	st.local.v2.b32 	[%rd2+12560], {%r2773, %r2839};
	st.local.v2.u8 	[%rd2+12568], {%rs1229, %rs1230};
	st.local.u8 	[%rd2+12570], %rs1727;
	st.local.u32 	[%rd2+12580], %r2774;
	st.local.u32 	[%rd2+12584], %r2839;
	st.local.v2.u8 	[%rd2+12588], {%rs1229, %rs1230};
	st.local.u8 	[%rd2+12590], %rs1727;
	st.local.v2.b32 	[%rd2+12600], {%r2775, %r2839};
	st.local.v2.u8 	[%rd2+12608], {%rs1229, %rs1230};
	st.local.u8 	[%rd2+12610], %rs1727;
	st.local.u32 	[%rd2+12620], %r2776;
	st.local.u32 	[%rd2+12624], %r2839;
	st.local.v2.u8 	[%rd2+12628], {%rs1229, %rs1230};
	st.local.u8 	[%rd2+12630], %rs1727;
	st.local.v2.b32 	[%rd2+12640], {%r2777, %r2839};
	st.local.v2.u8 	[%rd2+12648], {%rs1229, %rs1230};
	st.local.u8 	[%rd2+12650], %rs1727;
	st.local.u32 	[%rd2+12660], %r2778;
	st.local.u32 	[%rd2+12664], %r2839;
	st.local.v2.u8 	[%rd2+12668], {%rs1229, %rs1230};
	st.local.u8 	[%rd2+12670], %rs1727;
	st.local.v2.b32 	[%rd2+12680], {%r2779, %r2839};
	st.local.v2.u8 	[%rd2+12688], {%rs1229, %rs1230};
	st.local.u8 	[%rd2+12690], %rs1727;
	st.local.u32 	[%rd2+12700], %r2780;
	st.local.u32 	[%rd2+12704], %r2839;
	st.local.v2.u8 	[%rd2+12708], {%rs1229, %rs1230};
	st.local.u8 	[%rd2+12710], %rs1727;
	st.local.v2.b32 	[%rd2+12720], {%r2781, %r2839};
	st.local.v2.u8 	[%rd2+12728], {%rs1229, %rs1230};
	st.local.u8 	[%rd2+12730], %rs1727;
	st.local.u32 	[%rd2+12740], %r2782;
	st.local.u32 	[%rd2+12744], %r2839;
	st.local.v2.u8 	[%rd2+12748], {%rs1229, %rs1230};
	st.local.u8 	[%rd2+12750], %rs1727;
	st.local.v2.b32 	[%rd2+12760], {%r2783, %r2839};
	st.local.v2.u8 	[%rd2+12768], {%rs1229, %rs1230};
	st.local.u8 	[%rd2+12770], %rs1727;
	st.local.u32 	[%rd2+12780], %r2784;
	st.local.u32 	[%rd2+12784], %r2839;
	st.local.v2.u8 	[%rd2+12788], {%rs1229, %rs1230};
	st.local.u8 	[%rd2+12790], %rs1727;
	st.local.v2.b32 	[%rd2+12800], {%r2785, %r2839};
	st.local.v2.u8 	[%rd2+12808], {%rs1229, %rs1230};
	st.local.u8 	[%rd2+12810], %rs1727;
	st.local.u32 	[%rd2+12820], %r2786;
	st.local.u32 	[%rd2+12824], %r2839;
	st.local.v2.u8 	[%rd2+12828], {%rs1229, %rs1230};
	st.local.u8 	[%rd2+12830], %rs1727;
	st.local.v2.b32 	[%rd2+12840], {%r2787, %r2839};
	st.local.v2.u8 	[%rd2+12848], {%rs1229, %rs1230};
	st.local.u8 	[%rd2+12850], %rs1727;
	st.local.u32 	[%rd2+12860], %r2788;
	st.local.u32 	[%rd2+12864], %r2839;
	st.local.v2.u8 	[%rd2+12868], {%rs1229, %rs1230};
	st.local.u8 	[%rd2+12870], %rs1727;
	st.local.v2.b32 	[%rd2+12880], {%r2789, %r2839};
	st.local.v2.u8 	[%rd2+12888], {%rs1229, %rs1230};
	st.local.u8 	[%rd2+12890], %rs1727;
	st.local.u32 	[%rd2+12900], %r2790;
	st.local.u32 	[%rd2+12904], %r2839;
	st.local.v2.u8 	[%rd2+12908], {%rs1229, %rs1230};
	st.local.u8 	[%rd2+12910], %rs1727;
	st.local.v2.b32 	[%rd2+12920], {%r2791, %r2839};
	st.local.v2.u8 	[%rd2+12928], {%rs1229, %rs1230};
	st.local.u8 	[%rd2+12930], %rs1727;
	st.local.u32 	[%rd2+12940], %r2792;
	st.local.u32 	[%rd2+12944], %r2839;
	st.local.v2.u8 	[%rd2+12948], {%rs1229, %rs1230};
	st.local.u8 	[%rd2+12950], %rs1727;
	st.local.v2.b32 	[%rd2+12960], {%r2793, %r2839};
	st.local.v2.u8 	[%rd2+12968], {%rs1229, %rs1230};
	st.local.u8 	[%rd2+12970], %rs1727;
	st.local.u32 	[%rd2+12980], %r2794;
	st.local.u32 	[%rd2+12984], %r2839;
	st.local.v2.u8 	[%rd2+12988], {%rs1229, %rs1230};
	st.local.u8 	[%rd2+12990], %rs1727;
	st.local.v2.b32 	[%rd2+13000], {%r2795, %r2839};
	st.local.v2.u8 	[%rd2+13008], {%rs1229, %rs1230};
	st.local.u8 	[%rd2+13010], %rs1727;
	st.local.u32 	[%rd2+13020], %r2796;
	st.local.u32 	[%rd2+13024], %r2839;
	st.local.v2.u8 	[%rd2+13028], {%rs1229, %rs1230};
	st.local.u8 	[%rd2+13030], %rs1727;
	st.local.v2.b32 	[%rd2+13040], {%r2797, %r2839};
	st.local.v2.u8 	[%rd2+13048], {%rs1229, %rs1230};
	st.local.u8 	[%rd2+13050], %rs1727;
	st.local.u32 	[%rd2+13060], %r2798;
	st.local.u32 	[%rd2+13064], %r2839;
	st.local.v2.u8 	[%rd2+13068], {%rs1229, %rs1230};
	st.local.u8 	[%rd2+13070], %rs1727;
	st.local.v2.b32 	[%rd2+13080], {%r2799, %r2839};
	st.local.v2.u8 	[%rd2+13088], {%rs1229, %rs1230};
	st.local.u8 	[%rd2+13090], %rs1727;
	st.local.u32 	[%rd2+13100], %r2800;
	st.local.u32 	[%rd2+13104], %r2839;
	st.local.v2.u8 	[%rd2+13108], {%rs1229, %rs1230};
	st.local.u8 	[%rd2+13110], %rs1727;
	st.local.v2.b32 	[%rd2+13120], {%r2801, %r2839};
	st.local.v2.u8 	[%rd2+13128], {%rs1229, %rs1230};
	st.local.u8 	[%rd2+13130], %rs1727;
	st.local.u32 	[%rd2+13140], %r2802;
	st.local.u32 	[%rd2+13144], %r2839;
	st.local.v2.u8 	[%rd2+13148], {%rs1229, %rs1230};
	st.local.u8 	[%rd2+13150], %rs1727;
	st.local.v2.b32 	[%rd2+13160], {%r2803, %r2839};
	st.local.v2.u8 	[%rd2+13168], {%rs1229, %rs1230};
	st.local.u8 	[%rd2+13170], %rs1727;
	st.local.u32 	[%rd2+13180], %r2804;
	st.local.u32 	[%rd2+13184], %r2839;
	st.local.v2.u8 	[%rd2+13188], {%rs1229, %rs1230};
	st.local.u8 	[%rd2+13190], %rs1727;
	st.local.v2.b32 	[%rd2+13200], {%r2805, %r2839};
	st.local.v2.u8 	[%rd2+13208], {%rs1229, %rs1230};
	st.local.u8 	[%rd2+13210], %rs1727;
	st.local.u32 	[%rd2+13220], %r2806;
	st.local.u32 	[%rd2+13224], %r2839;
	st.local.v2.u8 	[%rd2+13228], {%rs1229, %rs1230};
	st.local.u8 	[%rd2+13230], %rs1727;
	st.local.v2.b32 	[%rd2+13240], {%r2807, %r2839};
	st.local.v2.u8 	[%rd2+13248], {%rs1229, %rs1230};
	st.local.u8 	[%rd2+13250], %rs1727;
	st.local.u32 	[%rd2+13260], %r2808;
	st.local.u32 	[%rd2+13264], %r2839;
	st.local.v2.u8 	[%rd2+13268], {%rs1229, %rs1230};
	st.local.u8 	[%rd2+13270], %rs1727;
	st.local.v2.b32 	[%rd2+13280], {%r2809, %r2839};
	st.local.v2.u8 	[%rd2+13288], {%rs1229, %rs1230};
	st.local.u8 	[%rd2+13290], %rs1727;
	st.local.u32 	[%rd2+13300], %r2810;
	st.local.u32 	[%rd2+13304], %r2839;
	st.local.v2.u8 	[%rd2+13308], {%rs1229, %rs1230};
	st.local.u8 	[%rd2+13310], %rs1727;
	st.local.v2.b32 	[%rd2+13320], {%r2811, %r2839};
	st.local.v2.u8 	[%rd2+13328], {%rs1229, %rs1230};
	st.local.u8 	[%rd2+13330], %rs1727;
	st.local.u32 	[%rd2+13340], %r2812;
	st.local.u32 	[%rd2+13344], %r2839;
	st.local.v2.u8 	[%rd2+13348], {%rs1229, %rs1230};
	st.local.u8 	[%rd2+13350], %rs1727;
	st.local.v2.b32 	[%rd2+13360], {%r2813, %r2839};
	st.local.v2.u8 	[%rd2+13368], {%rs1229, %rs1230};
	st.local.u8 	[%rd2+13370], %rs1727;
	st.local.u32 	[%rd2+13380], %r2814;
	st.local.u32 	[%rd2+13384], %r2839;
	st.local.v2.u8 	[%rd2+13388], {%rs1229, %rs1230};
	st.local.u8 	[%rd2+13390], %rs1727;
	st.local.v2.b32 	[%rd2+13400], {%r2815, %r2839};
	st.local.v2.u8 	[%rd2+13408], {%rs1229, %rs1230};
	st.local.u8 	[%rd2+13410], %rs1727;
	st.local.u32 	[%rd2+13420], %r2816;
	st.local.u32 	[%rd2+13424], %r2839;
	st.local.v2.u8 	[%rd2+13428], {%rs1229, %rs1230};
	st.local.u8 	[%rd2+13430], %rs1727;
	st.local.v2.b32 	[%rd2+13440], {%r2817, %r2839};
	st.local.v2.u8 	[%rd2+13448], {%rs1229, %rs1230};
	st.local.u8 	[%rd2+13450], %rs1727;
	st.local.u32 	[%rd2+13460], %r2818;
	st.local.u32 	[%rd2+13464], %r2839;
	st.local.v2.u8 	[%rd2+13468], {%rs1229, %rs1230};
	st.local.u8 	[%rd2+13470], %rs1727;
	st.local.v2.b32 	[%rd2+13480], {%r2819, %r2839};
	st.local.v2.u8 	[%rd2+13488], {%rs1229, %rs1230};
	st.local.u8 	[%rd2+13490], %rs1727;
	st.local.u32 	[%rd2+13500], %r2820;
	st.local.u32 	[%rd2+13504], %r2839;
	st.local.v2.u8 	[%rd2+13508], {%rs1229, %rs1230};
	st.local.u8 	[%rd2+13510], %rs1727;
	st.local.v2.b32 	[%rd2+13520], {%r2821, %r2839};
	st.local.v2.u8 	[%rd2+13528], {%rs1229, %rs1230};
	st.local.u8 	[%rd2+13530], %rs1727;
	st.local.u32 	[%rd2+13540], %r2822;
	st.local.u32 	[%rd2+13544], %r2839;
	st.local.v2.u8 	[%rd2+13548], {%rs1229, %rs1230};
	st.local.u8 	[%rd2+13550], %rs1727;
	st.local.v2.b32 	[%rd2+13560], {%r2823, %r2839};
	st.local.v2.u8 	[%rd2+13568], {%rs1229, %rs1230};
	st.local.u8 	[%rd2+13570], %rs1727;
	st.local.u32 	[%rd2+13580], %r2824;
	st.local.u32 	[%rd2+13584], %r2839;
	st.local.v2.u8 	[%rd2+13588], {%rs1229, %rs1230};
	st.local.u8 	[%rd2+13590], %rs1727;
	st.local.v2.b32 	[%rd2+13600], {%r2825, %r2839};
	st.local.v2.u8 	[%rd2+13608], {%rs1229, %rs1230};
	st.local.u8 	[%rd2+13610], %rs1727;
	st.local.u32 	[%rd2+13620], %r2826;
	st.local.u32 	[%rd2+13624], %r2839;
	st.local.v2.u8 	[%rd2+13628], {%rs1229, %rs1230};
	st.local.u8 	[%rd2+13630], %rs1727;
	st.local.v2.b32 	[%rd2+13640], {%r2827, %r2839};
	st.local.v2.u8 	[%rd2+13648], {%rs1229, %rs1230};
	st.local.u8 	[%rd2+13650], %rs1727;
	st.local.u32 	[%rd2+13660], %r2828;
	st.local.u32 	[%rd2+13664], %r2839;
	st.local.v2.u8 	[%rd2+13668], {%rs1229, %rs1230};
	st.local.u8 	[%rd2+13670], %rs1727;
	st.local.v2.b32 	[%rd2+13680], {%r2829, %r2839};
	st.local.v2.u8 	[%rd2+13688], {%rs1229, %rs1230};
	st.local.u8 	[%rd2+13690], %rs1727;
	st.local.u32 	[%rd2+13700], %r2830;
	st.local.u32 	[%rd2+13704], %r2839;
	st.local.v2.u8 	[%rd2+13708], {%rs1229, %rs1230};
	st.local.u8 	[%rd2+13710], %rs1727;
	st.local.v2.b32 	[%rd2+13720], {%r2831, %r2839};
	st.local.v2.u8 	[%rd2+13728], {%rs1229, %rs1230};
	st.local.u8 	[%rd2+13730], %rs1727;
	st.local.u32 	[%rd2+13740], %r2832;
	st.local.u32 	[%rd2+13744], %r2839;
	st.local.v2.u8 	[%rd2+13748], {%rs1229, %rs1230};
	st.local.u8 	[%rd2+13750], %rs1727;
	st.local.v2.b32 	[%rd2+13760], {%r2833, %r2839};
	st.local.v2.u8 	[%rd2+13768], {%rs1229, %rs1230};
	st.local.u8 	[%rd2+13770], %rs1727;
	st.local.u32 	[%rd2+13780], %r2834;
	st.local.u32 	[%rd2+13784], %r2839;
	st.local.v2.u8 	[%rd2+13788], {%rs1229, %rs1230};
	st.local.u8 	[%rd2+13790], %rs1727;
	st.local.v2.b32 	[%rd2+13800], {%r2835, %r2839};
	st.local.v2.u8 	[%rd2+13808], {%rs1229, %rs1230};
	st.local.u8 	[%rd2+13810], %rs1727;
	st.local.u32 	[%rd2+13820], %r2836;
	st.local.u32 	[%rd2+13824], %r2839;
	st.local.v2.u8 	[%rd2+13828], {%rs1229, %rs1230};
	st.local.u8 	[%rd2+13830], %rs1727;
	st.local.v2.b32 	[%rd2+13840], {%r2837, %r2839};
	st.local.v2.u8 	[%rd2+13848], {%rs1229, %rs1230};
	st.local.u8 	[%rd2+13850], %rs1727;
	mov.b32 	%r2840, 4868424;
	st.local.u32 	[%rd2+13860], %r2761;
	st.local.v2.b32 	[%rd2+13864], {%r2839, %r2840};
	st.local.v2.b32 	[%rd2+13880], {%r2762, %r2839};
	st.local.u32 	[%rd2+13888], %r2840;
	st.local.u32 	[%rd2+13900], %r2763;
	st.local.v2.b32 	[%rd2+13904], {%r2839, %r2840};
	st.local.v2.b32 	[%rd2+13920], {%r2764, %r2839};
	st.local.u32 	[%rd2+13928], %r2840;
	st.local.u32 	[%rd2+13940], %r2765;
	st.local.v2.b32 	[%rd2+13944], {%r2839, %r2840};
	st.local.v2.b32 	[%rd2+13960], {%r2766, %r2839};
	st.local.u32 	[%rd2+13968], %r2840;
	st.local.u32 	[%rd2+13980], %r2767;
	st.local.v2.b32 	[%rd2+13984], {%r2839, %r2840};
	st.local.v2.b32 	[%rd2+14000], {%r2768, %r2839};
	st.local.u32 	[%rd2+14008], %r2840;
	st.local.u32 	[%rd2+14020], %r2769;
	st.local.v2.b32 	[%rd2+14024], {%r2839, %r2840};
	st.local.v2.b32 	[%rd2+14040], {%r2770, %r2839};
	st.local.u32 	[%rd2+14048], %r2840;
	st.local.u32 	[%rd2+14060], %r2771;
	st.local.v2.b32 	[%rd2+14064], {%r2839, %r2840};
	st.local.v2.b32 	[%rd2+14080], {%r2772, %r2839};
	st.local.u32 	[%rd2+14088], %r2840;
	st.local.u32 	[%rd2+14100], %r2773;
	st.local.v2.b32 	[%rd2+14104], {%r2839, %r2840};
	st.local.v2.b32 	[%rd2+14120], {%r2774, %r2839};
	st.local.u32 	[%rd2+14128], %r2840;
	st.local.u32 	[%rd2+14140], %r2775;
	st.local.v2.b32 	[%rd2+14144], {%r2839, %r2840};
	st.local.v2.b32 	[%rd2+14160], {%r2776, %r2839};
	st.local.u32 	[%rd2+14168], %r2840;
	st.local.u32 	[%rd2+14180], %r2777;
	st.local.v2.b32 	[%rd2+14184], {%r2839, %r2840};
	st.local.v2.b32 	[%rd2+14200], {%r2778, %r2839};
	st.local.u32 	[%rd2+14208], %r2840;
	st.local.u32 	[%rd2+14220], %r2779;
	st.local.v2.b32 	[%rd2+14224], {%r2839, %r2840};
	st.local.v2.b32 	[%rd2+14240], {%r2780, %r2839};
	st.local.u32 	[%rd2+14248], %r2840;
	st.local.u32 	[%rd2+14260], %r2781;
	st.local.v2.b32 	[%rd2+14264], {%r2839, %r2840};
	st.local.v2.b32 	[%rd2+14280], {%r2782, %r2839};
	st.local.u32 	[%rd2+14288], %r2840;
	st.local.u32 	[%rd2+14300], %r2783;
	st.local.v2.b32 	[%rd2+14304], {%r2839, %r2840};
	st.local.v2.b32 	[%rd2+14320], {%r2784, %r2839};
	st.local.u32 	[%rd2+14328], %r2840;
	st.local.u32 	[%rd2+14340], %r2785;
	st.local.v2.b32 	[%rd2+14344], {%r2839, %r2840};
	st.local.v2.b32 	[%rd2+14360], {%r2786, %r2839};
	st.local.u32 	[%rd2+14368], %r2840;
	st.local.u32 	[%rd2+14380], %r2787;
	st.local.v2.b32 	[%rd2+14384], {%r2839, %r2840};
	st.local.v2.b32 	[%rd2+14400], {%r2788, %r2839};
	st.local.u32 	[%rd2+14408], %r2840;
	st.local.u32 	[%rd2+14420], %r2789;
	st.local.v2.b32 	[%rd2+14424], {%r2839, %r2840};
	st.local.v2.b32 	[%rd2+14440], {%r2790, %r2839};
	st.local.u32 	[%rd2+14448], %r2840;
	st.local.u32 	[%rd2+14460], %r2791;
	st.local.v2.b32 	[%rd2+14464], {%r2839, %r2840};
	st.local.v2.b32 	[%rd2+14480], {%r2792, %r2839};
	st.local.u32 	[%rd2+14488], %r2840;
	st.local.u32 	[%rd2+14500], %r2793;
	st.local.v2.b32 	[%rd2+14504], {%r2839, %r2840};
	st.local.v2.b32 	[%rd2+14520], {%r2794, %r2839};
	st.local.u32 	[%rd2+14528], %r2840;
	st.local.u32 	[%rd2+14540], %r2795;
	st.local.v2.b32 	[%rd2+14544], {%r2839, %r2840};
	st.local.v2.b32 	[%rd2+14560], {%r2796, %r2839};
	st.local.u32 	[%rd2+14568], %r2840;
	st.local.u32 	[%rd2+14580], %r2797;
	st.local.v2.b32 	[%rd2+14584], {%r2839, %r2840};
	st.local.v2.b32 	[%rd2+14600], {%r2798, %r2839};
	st.local.u32 	[%rd2+14608], %r2840;
	st.local.u32 	[%rd2+14620], %r2799;
	st.local.v2.b32 	[%rd2+14624], {%r2839, %r2840};
	st.local.v2.b32 	[%rd2+14640], {%r2800, %r2839};
	st.local.u32 	[%rd2+14648], %r2840;
	st.local.u32 	[%rd2+14660], %r2801;
	st.local.v2.b32 	[%rd2+14664], {%r2839, %r2840};
	st.local.v2.b32 	[%rd2+14680], {%r2802, %r2839};
	st.local.u32 	[%rd2+14688], %r2840;
	st.local.u32 	[%rd2+14700], %r2803;
	st.local.v2.b32 	[%rd2+14704], {%r2839, %r2840};
	st.local.v2.b32 	[%rd2+14720], {%r2804, %r2839};
	st.local.u32 	[%rd2+14728], %r2840;
	st.local.u32 	[%rd2+14740], %r2805;
	st.local.v2.b32 	[%rd2+14744], {%r2839, %r2840};
	st.local.v2.b32 	[%rd2+14760], {%r2806, %r2839};
	st.local.u32 	[%rd2+14768], %r2840;
	st.local.u32 	[%rd2+14780], %r2807;
	st.local.v2.b32 	[%rd2+14784], {%r2839, %r2840};
	st.local.v2.b32 	[%rd2+14800], {%r2808, %r2839};
	st.local.u32 	[%rd2+14808], %r2840;
	st.local.u32 	[%rd2+14820], %r2809;
	st.local.v2.b32 	[%rd2+14824], {%r2839, %r2840};
	st.local.v2.b32 	[%rd2+14840], {%r2810, %r2839};
	st.local.u32 	[%rd2+14848], %r2840;
	st.local.u32 	[%rd2+14860], %r2811;
	st.local.v2.b32 	[%rd2+14864], {%r2839, %r2840};
	st.local.v2.b32 	[%rd2+14880], {%r2812, %r2839};
	st.local.u32 	[%rd2+14888], %r2840;
	st.local.u32 	[%rd2+14900], %r2813;
	st.local.v2.b32 	[%rd2+14904], {%r2839, %r2840};
	st.local.v2.b32 	[%rd2+14920], {%r2814, %r2839};
	st.local.u32 	[%rd2+14928], %r2840;
	st.local.u32 	[%rd2+14940], %r2815;
	st.local.v2.b32 	[%rd2+14944], {%r2839, %r2840};
	st.local.v2.b32 	[%rd2+14960], {%r2816, %r2839};
	st.local.u32 	[%rd2+14968], %r2840;
	st.local.u32 	[%rd2+14980], %r2817;
	st.local.v2.b32 	[%rd2+14984], {%r2839, %r2840};
	st.local.v2.b32 	[%rd2+15000], {%r2818, %r2839};
	st.local.u32 	[%rd2+15008], %r2840;
	st.local.u32 	[%rd2+15020], %r2819;
	st.local.v2.b32 	[%rd2+15024], {%r2839, %r2840};
	st.local.v2.b32 	[%rd2+15040], {%r2820, %r2839};
	st.local.u32 	[%rd2+15048], %r2840;
	st.local.u32 	[%rd2+15060], %r2821;
	st.local.v2.b32 	[%rd2+15064], {%r2839, %r2840};
	st.local.v2.b32 	[%rd2+15080], {%r2822, %r2839};
	st.local.u32 	[%rd2+15088], %r2840;
	st.local.u32 	[%rd2+15100], %r2823;
	st.local.v2.b32 	[%rd2+15104], {%r2839, %r2840};
	st.local.v2.b32 	[%rd2+15120], {%r2824, %r2839};
	st.local.u32 	[%rd2+15128], %r2840;
	st.local.u32 	[%rd2+15140], %r2825;
	st.local.v2.b32 	[%rd2+15144], {%r2839, %r2840};
	st.local.v2.b32 	[%rd2+15160], {%r2826, %r2839};
	st.local.u32 	[%rd2+15168], %r2840;
	st.local.u32 	[%rd2+15180], %r2827;
	st.local.v2.b32 	[%rd2+15184], {%r2839, %r2840};
	st.local.v2.b32 	[%rd2+15200], {%r2828, %r2839};
	st.local.u32 	[%rd2+15208], %r2840;
	st.local.u32 	[%rd2+15220], %r2829;
	st.local.v2.b32 	[%rd2+15224], {%r2839, %r2840};
	st.local.v2.b32 	[%rd2+15240], {%r2830, %r2839};
	st.local.u32 	[%rd2+15248], %r2840;
	st.local.u32 	[%rd2+15260], %r2831;
	st.local.v2.b32 	[%rd2+15264], {%r2839, %r2840};
	st.local.v2.b32 	[%rd2+15280], {%r2832, %r2839};
	st.local.u32 	[%rd2+15288], %r2840;
	st.local.u32 	[%rd2+15300], %r2833;
	st.local.v2.b32 	[%rd2+15304], {%r2839, %r2840};
	st.local.v2.b32 	[%rd2+15320], {%r2834, %r2839};
	st.local.u32 	[%rd2+15328], %r2840;
	st.local.u32 	[%rd2+15340], %r2835;
	st.local.v2.b32 	[%rd2+15344], {%r2839, %r2840};
	st.local.v2.b32 	[%rd2+15360], {%r2836, %r2839};
	st.local.u32 	[%rd2+15368], %r2840;
	st.local.u32 	[%rd2+15380], %r2837;
	st.local.v2.b32 	[%rd2+15384], {%r2839, %r2840};
	mov.b32 	%r2841, 1263159624;
	st.local.v2.b32 	[%rd2+15400], {%r2761, %r2839};
	st.local.u32 	[%rd2+15408], %r2841;
	st.local.u8 	[%rd2+15412], %rs1727;
	st.local.u32 	[%rd2+15420], %r2762;
	st.local.v2.b32 	[%rd2+15424], {%r2839, %r2841};
	st.local.u8 	[%rd2+15432], %rs1727;
	st.local.v2.b32 	[%rd2+15440], {%r2763, %r2839};
	st.local.u32 	[%rd2+15448], %r2841;
	st.local.u8 	[%rd2+15452], %rs1727;
	st.local.u32 	[%rd2+15460], %r2764;
	st.local.v2.b32 	[%rd2+15464], {%r2839, %r2841};
	st.local.u8 	[%rd2+15472], %rs1727;
	st.local.v2.b32 	[%rd2+15480], {%r2765, %r2839};
	st.local.u32 	[%rd2+15488], %r2841;
	st.local.u8 	[%rd2+15492], %rs1727;
	st.local.u32 	[%rd2+15500], %r2766;
	st.local.v2.b32 	[%rd2+15504], {%r2839, %r2841};
	st.local.u8 	[%rd2+15512], %rs1727;
	st.local.v2.b32 	[%rd2+15520], {%r2767, %r2839};
	st.local.u32 	[%rd2+15528], %r2841;
	st.local.u8 	[%rd2+15532], %rs1727;
	st.local.u32 	[%rd2+15540], %r2768;
	st.local.v2.b32 	[%rd2+15544], {%r2839, %r2841};
	st.local.u8 	[%rd2+15552], %rs1727;
	st.local.v2.b32 	[%rd2+15560], {%r2769, %r2839};
	st.local.u32 	[%rd2+15568], %r2841;
	st.local.u8 	[%rd2+15572], %rs1727;
	st.local.u32 	[%rd2+15580], %r2770;
	st.local.v2.b32 	[%rd2+15584], {%r2839, %r2841};
	st.local.u8 	[%rd2+15592], %rs1727;
	st.local.v2.b32 	[%rd2+15600], {%r2771, %r2839};
	st.local.u32 	[%rd2+15608], %r2841;
	st.local.u8 	[%rd2+15612], %rs1727;
	st.local.u32 	[%rd2+15620], %r2772;
	st.local.v2.b32 	[%rd2+15624], {%r2839, %r2841};
	st.local.u8 	[%rd2+15632], %rs1727;
	st.local.v2.b32 	[%rd2+15640], {%r2773, %r2839};
	st.local.u32 	[%rd2+15648], %r2841;
	st.local.u8 	[%rd2+15652], %rs1727;
	st.local.u32 	[%rd2+15660], %r2774;
	st.local.v2.b32 	[%rd2+15664], {%r2839, %r2841};
	st.local.u8 	[%rd2+15672], %rs1727;
	st.local.v2.b32 	[%rd2+15680], {%r2775, %r2839};
	st.local.u32 	[%rd2+15688], %r2841;
	st.local.u8 	[%rd2+15692], %rs1727;
	st.local.u32 	[%rd2+15700], %r2776;
	st.local.v2.b32 	[%rd2+15704], {%r2839, %r2841};
	st.local.u8 	[%rd2+15712], %rs1727;
	st.local.v2.b32 	[%rd2+15720], {%r2777, %r2839};
	st.local.u32 	[%rd2+15728], %r2841;
	st.local.u8 	[%rd2+15732], %rs1727;
	st.local.u32 	[%rd2+15740], %r2778;
	st.local.v2.b32 	[%rd2+15744], {%r2839, %r2841};
	st.local.u8 	[%rd2+15752], %rs1727;
	st.local.v2.b32 	[%rd2+15760], {%r2779, %r2839};
	st.local.u32 	[%rd2+15768], %r2841;
	st.local.u8 	[%rd2+15772], %rs1727;
	st.local.u32 	[%rd2+15780], %r2780;
	st.local.v2.b32 	[%rd2+15784], {%r2839, %r2841};
	st.local.u8 	[%rd2+15792], %rs1727;
	st.local.v2.b32 	[%rd2+15800], {%r2781, %r2839};
	st.local.u32 	[%rd2+15808], %r2841;
	st.local.u8 	[%rd2+15812], %rs1727;
	st.local.u32 	[%rd2+15820], %r2782;
	st.local.v2.b32 	[%rd2+15824], {%r2839, %r2841};
	st.local.u8 	[%rd2+15832], %rs1727;
	st.local.v2.b32 	[%rd2+15840], {%r2783, %r2839};
	st.local.u32 	[%rd2+15848], %r2841;
	st.local.u8 	[%rd2+15852], %rs1727;
	st.local.u32 	[%rd2+15860], %r2784;
	st.local.v2.b32 	[%rd2+15864], {%r2839, %r2841};
	st.local.u8 	[%rd2+15872], %rs1727;
	st.local.v2.b32 	[%rd2+15880], {%r2785, %r2839};
	st.local.u32 	[%rd2+15888], %r2841;
	st.local.u8 	[%rd2+15892], %rs1727;
	st.local.u32 	[%rd2+15900], %r2786;
	st.local.v2.b32 	[%rd2+15904], {%r2839, %r2841};
	st.local.u8 	[%rd2+15912], %rs1727;
	st.local.v2.b32 	[%rd2+15920], {%r2787, %r2839};
	st.local.u32 	[%rd2+15928], %r2841;
	st.local.u8 	[%rd2+15932], %rs1727;
	st.local.u32 	[%rd2+15940], %r2788;
	st.local.v2.b32 	[%rd2+15944], {%r2839, %r2841};
	st.local.u8 	[%rd2+15952], %rs1727;
	st.local.v2.b32 	[%rd2+15960], {%r2789, %r2839};
	st.local.u32 	[%rd2+15968], %r2841;
	st.local.u8 	[%rd2+15972], %rs1727;
	st.local.u32 	[%rd2+15980], %r2790;
	st.local.v2.b32 	[%rd2+15984], {%r2839, %r2841};
	st.local.u8 	[%rd2+15992], %rs1727;
	st.local.v2.b32 	[%rd2+16000], {%r2791, %r2839};
	st.local.u32 	[%rd2+16008], %r2841;
	st.local.u8 	[%rd2+16012], %rs1727;
	st.local.u32 	[%rd2+16020], %r2792;
	st.local.v2.b32 	[%rd2+16024], {%r2839, %r2841};
	st.local.u8 	[%rd2+16032], %rs1727;
	st.local.v2.b32 	[%rd2+16040], {%r2793, %r2839};
	st.local.u32 	[%rd2+16048], %r2841;
	st.local.u8 	[%rd2+16052], %rs1727;
	st.local.u32 	[%rd2+16060], %r2794;
	st.local.v2.b32 	[%rd2+16064], {%r2839, %r2841};
	st.local.u8 	[%rd2+16072], %rs1727;
	st.local.v2.b32 	[%rd2+16080], {%r2795, %r2839};
	st.local.u32 	[%rd2+16088], %r2841;
	st.local.u8 	[%rd2+16092], %rs1727;
	st.local.u32 	[%rd2+16100], %r2796;
	st.local.v2.b32 	[%rd2+16104], {%r2839, %r2841};
	st.local.u8 	[%rd2+16112], %rs1727;
	st.local.v2.b32 	[%rd2+16120], {%r2797, %r2839};
	st.local.u32 	[%rd2+16128], %r2841;
	st.local.u8 	[%rd2+16132], %rs1727;
	st.local.u32 	[%rd2+16140], %r2798;
	st.local.v2.b32 	[%rd2+16144], {%r2839, %r2841};
	st.local.u8 	[%rd2+16152], %rs1727;
	st.local.v2.b32 	[%rd2+16160], {%r2799, %r2839};
	st.local.u32 	[%rd2+16168], %r2841;
	st.local.u8 	[%rd2+16172], %rs1727;
	st.local.u32 	[%rd2+16180], %r2800;
	st.local.v2.b32 	[%rd2+16184], {%r2839, %r2841};
	st.local.u8 	[%rd2+16192], %rs1727;
	st.local.v2.b32 	[%rd2+16200], {%r2801, %r2839};
	st.local.u32 	[%rd2+16208], %r2841;
	st.local.u8 	[%rd2+16212], %rs1727;
	st.local.u32 	[%rd2+16220], %r2802;
	st.local.v2.b32 	[%rd2+16224], {%r2839, %r2841};
	st.local.u8 	[%rd2+16232], %rs1727;
	st.local.v2.b32 	[%rd2+16240], {%r2803, %r2839};
	st.local.u32 	[%rd2+16248], %r2841;
	st.local.u8 	[%rd2+16252], %rs1727;
	st.local.u32 	[%rd2+16260], %r2804;
	st.local.v2.b32 	[%rd2+16264], {%r2839, %r2841};
	st.local.u8 	[%rd2+16272], %rs1727;
	st.local.v2.b32 	[%rd2+16280], {%r2805, %r2839};
	st.local.u32 	[%rd2+16288], %r2841;
	st.local.u8 	[%rd2+16292], %rs1727;
	st.local.u32 	[%rd2+16300], %r2806;
	st.local.v2.b32 	[%rd2+16304], {%r2839, %r2841};
	st.local.u8 	[%rd2+16312], %rs1727;
	st.local.v2.b32 	[%rd2+16320], {%r2807, %r2839};
	st.local.u32 	[%rd2+16328], %r2841;
	st.local.u8 	[%rd2+16332], %rs1727;
	st.local.u32 	[%rd2+16340], %r2808;
	st.local.v2.b32 	[%rd2+16344], {%r2839, %r2841};
	st.local.u8 	[%rd2+16352], %rs1727;
	st.local.v2.b32 	[%rd2+16360], {%r2809, %r2839};
	st.local.u32 	[%rd2+16368], %r2841;
	st.local.u8 	[%rd2+16372], %rs1727;
	st.local.u32 	[%rd2+16380], %r2810;
	st.local.v2.b32 	[%rd2+16384], {%r2839, %r2841};
	st.local.u8 	[%rd2+16392], %rs1727;
	st.local.v2.b32 	[%rd2+16400], {%r2811, %r2839};
	st.local.u32 	[%rd2+16408], %r2841;
	st.local.u8 	[%rd2+16412], %rs1727;
	st.local.u32 	[%rd2+16420], %r2812;
	st.local.v2.b32 	[%rd2+16424], {%r2839, %r2841};
	st.local.u8 	[%rd2+16432], %rs1727;
	st.local.v2.b32 	[%rd2+16440], {%r2813, %r2839};
	st.local.u32 	[%rd2+16448], %r2841;
	st.local.u8 	[%rd2+16452], %rs1727;
	st.local.u32 	[%rd2+16460], %r2814;
	st.local.v2.b32 	[%rd2+16464], {%r2839, %r2841};
	st.local.u8 	[%rd2+16472], %rs1727;
	st.local.v2.b32 	[%rd2+16480], {%r2815, %r2839};
	st.local.u32 	[%rd2+16488], %r2841;
	st.local.u8 	[%rd2+16492], %rs1727;
	st.local.u32 	[%rd2+16500], %r2816;
	st.local.v2.b32 	[%rd2+16504], {%r2839, %r2841};
	st.local.u8 	[%rd2+16512], %rs1727;
	st.local.v2.b32 	[%rd2+16520], {%r2817, %r2839};
	st.local.u32 	[%rd2+16528], %r2841;
	st.local.u8 	[%rd2+16532], %rs1727;
	st.local.u32 	[%rd2+16540], %r2818;
	st.local.v2.b32 	[%rd2+16544], {%r2839, %r2841};
	st.local.u8 	[%rd2+16552], %rs1727;
	st.local.v2.b32 	[%rd2+16560], {%r2819, %r2839};
	st.local.u32 	[%rd2+16568], %r2841;
	st.local.u8 	[%rd2+16572], %rs1727;
	st.local.u32 	[%rd2+16580], %r2820;
	st.local.v2.b32 	[%rd2+16584], {%r2839, %r2841};
	st.local.u8 	[%rd2+16592], %rs1727;
	st.local.v2.b32 	[%rd2+16600], {%r2821, %r2839};
	st.local.u32 	[%rd2+16608], %r2841;
	st.local.u8 	[%rd2+16612], %rs1727;
	st.local.u32 	[%rd2+16620], %r2822;
	st.local.v2.b32 	[%rd2+16624], {%r2839, %r2841};
	st.local.u8 	[%rd2+16632], %rs1727;
	st.local.v2.b32 	[%rd2+16640], {%r2823, %r2839};
	st.local.u32 	[%rd2+16648], %r2841;
	st.local.u8 	[%rd2+16652], %rs1727;
	st.local.u32 	[%rd2+16660], %r2824;
	st.local.v2.b32 	[%rd2+16664], {%r2839, %r2841};
	st.local.u8 	[%rd2+16672], %rs1727;
	st.local.v2.b32 	[%rd2+16680], {%r2825, %r2839};
	st.local.u32 	[%rd2+16688], %r2841;
	st.local.u8 	[%rd2+16692], %rs1727;
	st.local.u32 	[%rd2+16700], %r2826;
	st.local.v2.b32 	[%rd2+16704], {%r2839, %r2841};
	st.local.u8 	[%rd2+16712], %rs1727;
	st.local.v2.b32 	[%rd2+16720], {%r2827, %r2839};
	st.local.u32 	[%rd2+16728], %r2841;
	st.local.u8 	[%rd2+16732], %rs1727;
	st.local.u32 	[%rd2+16740], %r2828;
	st.local.v2.b32 	[%rd2+16744], {%r2839, %r2841};
	st.local.u8 	[%rd2+16752], %rs1727;
	st.local.v2.b32 	[%rd2+16760], {%r2829, %r2839};
	st.local.u32 	[%rd2+16768], %r2841;
	st.local.u8 	[%rd2+16772], %rs1727;
	st.local.u32 	[%rd2+16780], %r2830;
	st.local.v2.b32 	[%rd2+16784], {%r2839, %r2841};
	st.local.u8 	[%rd2+16792], %rs1727;
	st.local.v2.b32 	[%rd2+16800], {%r2831, %r2839};
	st.local.u32 	[%rd2+16808], %r2841;
	st.local.u8 	[%rd2+16812], %rs1727;
	st.local.u32 	[%rd2+16820], %r2832;
	st.local.v2.b32 	[%rd2+16824], {%r2839, %r2841};
	st.local.u8 	[%rd2+16832], %rs1727;
	st.local.v2.b32 	[%rd2+16840], {%r2833, %r2839};
	st.local.u32 	[%rd2+16848], %r2841;
	st.local.u8 	[%rd2+16852], %rs1727;
	st.local.u32 	[%rd2+16860], %r2834;
	st.local.v2.b32 	[%rd2+16864], {%r2839, %r2841};
	st.local.u8 	[%rd2+16872], %rs1727;
	st.local.v2.b32 	[%rd2+16880], {%r2835, %r2839};
	st.local.u32 	[%rd2+16888], %r2841;
	st.local.u8 	[%rd2+16892], %rs1727;
	st.local.u32 	[%rd2+16900], %r2836;
	st.local.v2.b32 	[%rd2+16904], {%r2839, %r2841};
	st.local.u8 	[%rd2+16912], %rs1727;
	st.local.v2.b32 	[%rd2+16920], {%r2837, %r2839};
	st.local.u32 	[%rd2+16928], %r2841;
	st.local.u8 	[%rd2+16932], %rs1727;
	st.local.u32 	[%rd2+16940], %r2761;
	st.local.v2.b32 	[%rd2+16944], {%r2839, %r2841};
	st.local.v2.u8 	[%rd2+16952], {%rs1233, %rs1727};
	st.local.v2.b32 	[%rd2+16960], {%r2762, %r2839};
	st.local.u32 	[%rd2+16968], %r2841;
	st.local.v2.u8 	[%rd2+16972], {%rs1233, %rs1727};
	st.local.u32 	[%rd2+16980], %r2763;
	st.local.v2.b32 	[%rd2+16984], {%r2839, %r2841};
	st.local.v2.u8 	[%rd2+16992], {%rs1233, %rs1727};
	st.local.v2.b32 	[%rd2+17000], {%r2764, %r2839};
	st.local.u32 	[%rd2+17008], %r2841;
	st.local.v2.u8 	[%rd2+17012], {%rs1233, %rs1727};
	st.local.u32 	[%rd2+17020], %r2765;
	st.local.v2.b32 	[%rd2+17024], {%r2839, %r2841};
	st.local.v2.u8 	[%rd2+17032], {%rs1233, %rs1727};
	st.local.v2.b32 	[%rd2+17040], {%r2766, %r2839};
	st.local.u32 	[%rd2+17048], %r2841;
	st.local.v2.u8 	[%rd2+17052], {%rs1233, %rs1727};
	st.local.u32 	[%rd2+17060], %r2767;
	st.local.v2.b32 	[%rd2+17064], {%r2839, %r2841};
	st.local.v2.u8 	[%rd2+17072], {%rs1233, %rs1727};
	st.local.v2.b32 	[%rd2+17080], {%r2768, %r2839};
	st.local.u32 	[%rd2+17088], %r2841;
	st.local.v2.u8 	[%rd2+17092], {%rs1233, %rs1727};
	st.local.u32 	[%rd2+17100], %r2769;
	st.local.v2.b32 	[%rd2+17104], {%r2839, %r2841};
	st.local.v2.u8 	[%rd2+17112], {%rs1233, %rs1727};
	st.local.v2.b32 	[%rd2+17120], {%r2770, %r2839};
	st.local.u32 	[%rd2+17128], %r2841;
	st.local.v2.u8 	[%rd2+17132], {%rs1233, %rs1727};
	st.local.u32 	[%rd2+17140], %r2771;
	st.local.v2.b32 	[%rd2+17144], {%r2839, %r2841};
	st.local.v2.u8 	[%rd2+17152], {%rs1233, %rs1727};
	st.local.v2.b32 	[%rd2+17160], {%r2772, %r2839};
	st.local.u32 	[%rd2+17168], %r2841;
	st.local.v2.u8 	[%rd2+17172], {%rs1233, %rs1727};
	st.local.u32 	[%rd2+17180], %r2773;
	st.local.v2.b32 	[%rd2+17184], {%r2839, %r2841};
	st.local.v2.u8 	[%rd2+17192], {%rs1233, %rs1727};
	st.local.v2.b32 	[%rd2+17200], {%r2774, %r2839};
	st.local.u32 	[%rd2+17208], %r2841;
	st.local.v2.u8 	[%rd2+17212], {%rs1233, %rs1727};
	st.local.u32 	[%rd2+17220], %r2775;
	st.local.v2.b32 	[%rd2+17224], {%r2839, %r2841};
	st.local.v2.u8 	[%rd2+17232], {%rs1233, %rs1727};
	st.local.v2.b32 	[%rd2+17240], {%r2776, %r2839};
	st.local.u32 	[%rd2+17248], %r2841;
	st.local.v2.u8 	[%rd2+17252], {%rs1233, %rs1727};
	st.local.u32 	[%rd2+17260], %r2777;
	st.local.v2.b32 	[%rd2+17264], {%r2839, %r2841};
	st.local.v2.u8 	[%rd2+17272], {%rs1233, %rs1727};
	st.local.v2.b32 	[%rd2+17280], {%r2778, %r2839};
	st.local.u32 	[%rd2+17288], %r2841;
	st.local.v2.u8 	[%rd2+17292], {%rs1233, %rs1727};
	st.local.u32 	[%rd2+17300], %r2779;
	st.local.v2.b32 	[%rd2+17304], {%r2839, %r2841};
	st.local.v2.u8 	[%rd2+17312], {%rs1233, %rs1727};
	st.local.v2.b32 	[%rd2+17320], {%r2780, %r2839};
	st.local.u32 	[%rd2+17328], %r2841;
	st.local.v2.u8 	[%rd2+17332], {%rs1233, %rs1727};
	st.local.u32 	[%rd2+17340], %r2781;
	st.local.v2.b32 	[%rd2+17344], {%r2839, %r2841};
	st.local.v2.u8 	[%rd2+17352], {%rs1233, %rs1727};
	st.local.v2.b32 	[%rd2+17360], {%r2782, %r2839};
	st.local.u32 	[%rd2+17368], %r2841;
	st.local.v2.u8 	[%rd2+17372], {%rs1233, %rs1727};
	st.local.u32 	[%rd2+17380], %r2783;
	st.local.v2.b32 	[%rd2+17384], {%r2839, %r2841};
	st.local.v2.u8 	[%rd2+17392], {%rs1233, %rs1727};
	st.local.v2.b32 	[%rd2+17400], {%r2784, %r2839};
	st.local.u32 	[%rd2+17408], %r2841;
	st.local.v2.u8 	[%rd2+17412], {%rs1233, %rs1727};
	st.local.u32 	[%rd2+17420], %r2785;
	st.local.v2.b32 	[%rd2+17424], {%r2839, %r2841};
	st.local.v2.u8 	[%rd2+17432], {%rs1233, %rs1727};
	st.local.v2.b32 	[%rd2+17440], {%r2786, %r2839};
	st.local.u32 	[%rd2+17448], %r2841;
	st.local.v2.u8 	[%rd2+17452], {%rs1233, %rs1727};
	st.local.u32 	[%rd2+17460], %r2787;
	st.local.v2.b32 	[%rd2+17464], {%r2839, %r2841};
	st.local.v2.u8 	[%rd2+17472], {%rs1233, %rs1727};
	st.local.v2.b32 	[%rd2+17480], {%r2788, %r2839};
	st.local.u32 	[%rd2+17488], %r2841;
	st.local.v2.u8 	[%rd2+17492], {%rs1233, %rs1727};
	st.local.u32 	[%rd2+17500], %r2789;
	st.local.v2.b32 	[%rd2+17504], {%r2839, %r2841};
	st.local.v2.u8 	[%rd2+17512], {%rs1233, %rs1727};
	st.local.v2.b32 	[%rd2+17520], {%r2790, %r2839};
	st.local.u32 	[%rd2+17528], %r2841;
	st.local.v2.u8 	[%rd2+17532], {%rs1233, %rs1727};
	st.local.u32 	[%rd2+17540], %r2791;
	st.local.v2.b32 	[%rd2+17544], {%r2839, %r2841};
	st.local.v2.u8 	[%rd2+17552], {%rs1233, %rs1727};
	st.local.v2.b32 	[%rd2+17560], {%r2792, %r2839};
	st.local.u32 	[%rd2+17568], %r2841;
	st.local.v2.u8 	[%rd2+17572], {%rs1233, %rs1727};
	st.local.u32 	[%rd2+17580], %r2793;
	st.local.v2.b32 	[%rd2+17584], {%r2839, %r2841};
	st.local.v2.u8 	[%rd2+17592], {%rs1233, %rs1727};
	st.local.v2.b32 	[%rd2+17600], {%r2794, %r2839};
	st.local.u32 	[%rd2+17608], %r2841;
	st.local.v2.u8 	[%rd2+17612], {%rs1233, %rs1727};
	st.local.u32 	[%rd2+17620], %r2795;
	st.local.v2.b32 	[%rd2+17624], {%r2839, %r2841};
	st.local.v2.u8 	[%rd2+17632], {%rs1233, %rs1727};
	st.local.v2.b32 	[%rd2+17640], {%r2796, %r2839};
	st.local.u32 	[%rd2+17648], %r2841;
	st.local.v2.u8 	[%rd2+17652], {%rs1233, %rs1727};
	st.local.u32 	[%rd2+17660], %r2797;
	st.local.v2.b32 	[%rd2+17664], {%r2839, %r2841};
	st.local.v2.u8 	[%rd2+17672], {%rs1233, %rs1727};
	st.local.v2.b32 	[%rd2+17680], {%r2798, %r2839};
	st.local.u32 	[%rd2+17688], %r2841;
	st.local.v2.u8 	[%rd2+17692], {%rs1233, %rs1727};
	st.local.u32 	[%rd2+17700], %r2799;
	st.local.v2.b32 	[%rd2+17704], {%r2839, %r2841};
	st.local.v2.u8 	[%rd2+17712], {%rs1233, %rs1727};
	st.local.v2.b32 	[%rd2+17720], {%r2800, %r2839};
	st.local.u32 	[%rd2+17728], %r2841;
	st.local.v2.u8 	[%rd2+17732], {%rs1233, %rs1727};
	st.local.u32 	[%rd2+17740], %r2801;
	st.local.v2.b32 	[%rd2+17744], {%r2839, %r2841};
	st.local.v2.u8 	[%rd2+17752], {%rs1233, %rs1727};
	st.local.v2.b32 	[%rd2+17760], {%r2802, %r2839};
	st.local.u32 	[%rd2+17768], %r2841;
	st.local.v2.u8 	[%rd2+17772], {%rs1233, %rs1727};
	st.local.u32 	[%rd2+17780], %r2803;
	st.local.v2.b32 	[%rd2+17784], {%r2839, %r2841};
	st.local.v2.u8 	[%rd2+17792], {%rs1233, %rs1727};
	st.local.v2.b32 	[%rd2+17800], {%r2804, %r2839};
	st.local.u32 	[%rd2+17808], %r2841;
	st.local.v2.u8 	[%rd2+17812], {%rs1233, %rs1727};
	st.local.u32 	[%rd2+17820], %r2805;
	st.local.v2.b32 	[%rd2+17824], {%r2839, %r2841};
	st.local.v2.u8 	[%rd2+17832], {%rs1233, %rs1727};
	st.local.v2.b32 	[%rd2+17840], {%r2806, %r2839};
	st.local.u32 	[%rd2+17848], %r2841;
	st.local.v2.u8 	[%rd2+17852], {%rs1233, %rs1727};
	st.local.u32 	[%rd2+17860], %r2807;
	st.local.v2.b32 	[%rd2+17864], {%r2839, %r2841};
	st.local.v2.u8 	[%rd2+17872], {%rs1233, %rs1727};
	st.local.v2.b32 	[%rd2+17880], {%r2808, %r2839};
	st.local.u32 	[%rd2+17888], %r2841;
	st.local.v2.u8 	[%rd2+17892], {%rs1233, %rs1727};
	st.local.u32 	[%rd2+17900], %r2809;
	st.local.v2.b32 	[%rd2+17904], {%r2839, %r2841};
	st.local.v2.u8 	[%rd2+17912], {%rs1233, %rs1727};
	st.local.v2.b32 	[%rd2+17920], {%r2810, %r2839};
	st.local.u32 	[%rd2+17928], %r2841;
	st.local.v2.u8 	[%rd2+17932], {%rs1233, %rs1727};
	st.local.u32 	[%rd2+17940], %r2811;
	st.local.v2.b32 	[%rd2+17944], {%r2839, %r2841};
	st.local.v2.u8 	[%rd2+17952], {%rs1233, %rs1727};
	st.local.v2.b32 	[%rd2+17960], {%r2812, %r2839};
	st.local.u32 	[%rd2+17968], %r2841;
	st.local.v2.u8 	[%rd2+17972], {%rs1233, %rs1727};
	st.local.u32 	[%rd2+17980], %r2813;
	st.local.v2.b32 	[%rd2+17984], {%r2839, %r2841};
	st.local.v2.u8 	[%rd2+17992], {%rs1233, %rs1727};
	st.local.v2.b32 	[%rd2+18000], {%r2814, %r2839};
	st.local.u32 	[%rd2+18008], %r2841;
	st.local.v2.u8 	[%rd2+18012], {%rs1233, %rs1727};
	st.local.u32 	[%rd2+18020], %r2815;
	st.local.v2.b32 	[%rd2+18024], {%r2839, %r2841};
	st.local.v2.u8 	[%rd2+18032], {%rs1233, %rs1727};
	st.local.v2.b32 	[%rd2+18040], {%r2816, %r2839};
	st.local.u32 	[%rd2+18048], %r2841;
	st.local.v2.u8 	[%rd2+18052], {%rs1233, %rs1727};
	st.local.u32 	[%rd2+18060], %r2817;
	st.local.v2.b32 	[%rd2+18064], {%r2839, %r2841};
	st.local.v2.u8 	[%rd2+18072], {%rs1233, %rs1727};
	st.local.v2.b32 	[%rd2+18080], {%r2818, %r2839};
	st.local.u32 	[%rd2+18088], %r2841;
	st.local.v2.u8 	[%rd2+18092], {%rs1233, %rs1727};
	st.local.u32 	[%rd2+18100], %r2819;
	st.local.v2.b32 	[%rd2+18104], {%r2839, %r2841};
	st.local.v2.u8 	[%rd2+18112], {%rs1233, %rs1727};
	st.local.v2.b32 	[%rd2+18120], {%r2820, %r2839};
	st.local.u32 	[%rd2+18128], %r2841;
	st.local.v2.u8 	[%rd2+18132], {%rs1233, %rs1727};
	st.local.u32 	[%rd2+18140], %r2821;
	st.local.v2.b32 	[%rd2+18144], {%r2839, %r2841};
	st.local.v2.u8 	[%rd2+18152], {%rs1233, %rs1727};
	st.local.v2.b32 	[%rd2+18160], {%r2822, %r2839};
	st.local.u32 	[%rd2+18168], %r2841;
	st.local.v2.u8 	[%rd2+18172], {%rs1233, %rs1727};
	st.local.u32 	[%rd2+18180], %r2823;
	st.local.v2.b32 	[%rd2+18184], {%r2839, %r2841};
	st.local.v2.u8 	[%rd2+18192], {%rs1233, %rs1727};
	st.local.v2.b32 	[%rd2+18200], {%r2824, %r2839};
	st.local.u32 	[%rd2+18208], %r2841;
	st.local.v2.u8 	[%rd2+18212], {%rs1233, %rs1727};
	st.local.u32 	[%rd2+18220], %r2825;
	st.local.v2.b32 	[%rd2+18224], {%r2839, %r2841};
	st.local.v2.u8 	[%rd2+18232], {%rs1233, %rs1727};
	st.local.v2.b32 	[%rd2+18240], {%r2826, %r2839};
	st.local.u32 	[%rd2+18248], %r2841;
	st.local.v2.u8 	[%rd2+18252], {%rs1233, %rs1727};
	st.local.u32 	[%rd2+18260], %r2827;
	st.local.v2.b32 	[%rd2+18264], {%r2839, %r2841};
	st.local.v2.u8 	[%rd2+18272], {%rs1233, %rs1727};
	st.local.v2.b32 	[%rd2+18280], {%r2828, %r2839};
	st.local.u32 	[%rd2+18288], %r2841;
	st.local.v2.u8 	[%rd2+18292], {%rs1233, %rs1727};
	st.local.u32 	[%rd2+18300], %r2829;
	st.local.v2.b32 	[%rd2+18304], {%r2839, %r2841};
	st.local.v2.u8 	[%rd2+18312], {%rs1233, %rs1727};
	st.local.v2.b32 	[%rd2+18320], {%r2830, %r2839};
	st.local.u32 	[%rd2+18328], %r2841;
	st.local.v2.u8 	[%rd2+18332], {%rs1233, %rs1727};
	st.local.u32 	[%rd2+18340], %r2831;
	st.local.v2.b32 	[%rd2+18344], {%r2839, %r2841};
	st.local.v2.u8 	[%rd2+18352], {%rs1233, %rs1727};
	st.local.v2.b32 	[%rd2+18360], {%r2832, %r2839};
	st.local.u32 	[%rd2+18368], %r2841;
	st.local.v2.u8 	[%rd2+18372], {%rs1233, %rs1727};
	st.local.u32 	[%rd2+18380], %r2833;
	st.local.v2.b32 	[%rd2+18384], {%r2839, %r2841};
	st.local.v2.u8 	[%rd2+18392], {%rs1233, %rs1727};
	st.local.v2.b32 	[%rd2+18400], {%r2834, %r2839};
	st.local.u32 	[%rd2+18408], %r2841;
	st.local.v2.u8 	[%rd2+18412], {%rs1233, %rs1727};
	st.local.u32 	[%rd2+18420], %r2835;
	st.local.v2.b32 	[%rd2+18424], {%r2839, %r2841};
	st.local.v2.u8 	[%rd2+18432], {%rs1233, %rs1727};
	st.local.v2.b32 	[%rd2+18440], {%r2836, %r2839};
	st.local.u32 	[%rd2+18448], %r2841;
	st.local.v2.u8 	[%rd2+18452], {%rs1233, %rs1727};
	st.local.u32 	[%rd2+18460], %r2837;
	st.local.v2.b32 	[%rd2+18464], {%r2839, %r2841};
	st.local.v2.u8 	[%rd2+18472], {%rs1233, %rs1727};
	st.local.v2.b32 	[%rd2+18480], {%r2761, %r2839};
	st.local.u32 	[%rd2+18488], %r2841;
	st.local.v2.u8 	[%rd2+18492], {%rs1233, %rs1234};
	st.local.u8 	[%rd2+18494], %rs1727;
	st.local.u32 	[%rd2+18500], %r2762;
	st.local.v2.b32 	[%rd2+18504], {%r2839, %r2841};
	st.local.v2.u8 	[%rd2+18512], {%rs1233, %rs1234};
	st.local.u8 	[%rd2+18514], %rs1727;
	st.local.v2.b32 	[%rd2+18520], {%r2763, %r2839};
	st.local.u32 	[%rd2+18528], %r2841;
	st.local.v2.u8 	[%rd2+18532], {%rs1233, %rs1234};
	st.local.u8 	[%rd2+18534], %rs1727;
	st.local.u32 	[%rd2+18540], %r2764;
	st.local.v2.b32 	[%rd2+18544], {%r2839, %r2841};
	st.local.v2.u8 	[%rd2+18552], {%rs1233, %rs1234};
	st.local.u8 	[%rd2+18554], %rs1727;
	st.local.v2.b32 	[%rd2+18560], {%r2765, %r2839};
	st.local.u32 	[%rd2+18568], %r2841;
	st.local.v2.u8 	[%rd2+18572], {%rs1233, %rs1234};
	st.local.u8 	[%rd2+18574], %rs1727;
	st.local.u32 	[%rd2+18580], %r2766;
	st.local.v2.b32 	[%rd2+18584], {%r2839, %r2841};
	st.local.v2.u8 	[%rd2+18592], {%rs1233, %rs1234};
	st.local.u8 	[%rd2+18594], %rs1727;
	st.local.v2.b32 	[%rd2+18600], {%r2767, %r2839};
	st.local.u32 	[%rd2+18608], %r2841;
	st.local.v2.u8 	[%rd2+18612], {%rs1233, %rs1234};
	st.local.u8 	[%rd2+18614], %rs1727;
	st.local.u32 	[%rd2+18620], %r2768;
	st.local.v2.b32 	[%rd2+18624], {%r2839, %r2841};
	st.local.v2.u8 	[%rd2+18632], {%rs1233, %rs1234};
	st.local.u8 	[%rd2+18634], %rs1727;
	st.local.v2.b32 	[%rd2+18640], {%r2769, %r2839};
	st.local.u32 	[%rd2+18648], %r2841;
	st.local.v2.u8 	[%rd2+18652], {%rs1233, %rs1234};
	st.local.u8 	[%rd2+18654], %rs1727;
	st.local.u32 	[%rd2+18660], %r2770;
	st.local.v2.b32 	[%rd2+18664], {%r2839, %r2841};
	st.local.v2.u8 	[%rd2+18672], {%rs1233, %rs1234};
	st.local.u8 	[%rd2+18674], %rs1727;
	st.local.v2.b32 	[%rd2+18680], {%r2771, %r2839};
	st.local.u32 	[%rd2+18688], %r2841;
	st.local.v2.u8 	[%rd2+18692], {%rs1233, %rs1234};
	st.local.u8 	[%rd2+18694], %rs1727;
	st.local.u32 	[%rd2+18700], %r2772;
	st.local.v2.b32 	[%rd2+18704], {%r2839, %r2841};
	st.local.v2.u8 	[%rd2+18712], {%rs1233, %rs1234};
	st.local.u8 	[%rd2+18714], %rs1727;
	st.local.v2.b32 	[%rd2+18720], {%r2773, %r2839};
	st.local.u32 	[%rd2+18728], %r2841;
	st.local.v2.u8 	[%rd2+18732], {%rs1233, %rs1234};
	st.local.u8 	[%rd2+18734], %rs1727;
	st.local.u32 	[%rd2+18740], %r2774;
	st.local.v2.b32 	[%rd2+18744], {%r2839, %r2841};
	st.local.v2.u8 	[%rd2+18752], {%rs1233, %rs1234};
	st.local.u8 	[%rd2+18754], %rs1727;
	st.local.v2.b32 	[%rd2+18760], {%r2775, %r2839};
	st.local.u32 	[%rd2+18768], %r2841;
	st.local.v2.u8 	[%rd2+18772], {%rs1233, %rs1234};
	st.local.u8 	[%rd2+18774], %rs1727;
	st.local.u32 	[%rd2+18780], %r2776;
	st.local.v2.b32 	[%rd2+18784], {%r2839, %r2841};
	st.local.v2.u8 	[%rd2+18792], {%rs1233, %rs1234};
	st.local.u8 	[%rd2+18794], %rs1727;
	st.local.v2.b32 	[%rd2+18800], {%r2777, %r2839};
	st.local.u32 	[%rd2+18808], %r2841;
	st.local.v2.u8 	[%rd2+18812], {%rs1233, %rs1234};
	st.local.u8 	[%rd2+18814], %rs1727;
	st.local.u32 	[%rd2+18820], %r2778;
	st.local.v2.b32 	[%rd2+18824], {%r2839, %r2841};
	st.local.v2.u8 	[%rd2+18832], {%rs1233, %rs1234};
	st.local.u8 	[%rd2+18834], %rs1727;
	st.local.v2.b32 	[%rd2+18840], {%r2779, %r2839};
	st.local.u32 	[%rd2+18848], %r2841;
	st.local.v2.u8 	[%rd2+18852], {%rs1233, %rs1234};
	st.local.u8 	[%rd2+18854], %rs1727;
	st.local.u32 	[%rd2+18860], %r2780;
	st.local.v2.b32 	[%rd2+18864], {%r2839, %r2841};
	st.local.v2.u8 	[%rd2+18872], {%rs1233, %rs1234};
	st.local.u8 	[%rd2+18874], %rs1727;
	st.local.v2.b32 	[%rd2+18880], {%r2781, %r2839};
	st.local.u32 	[%rd2+18888], %r2841;
	st.local.v2.u8 	[%rd2+18892], {%rs1233, %rs1234};
	st.local.u8 	[%rd2+18894], %rs1727;
	st.local.u32 	[%rd2+18900], %r2782;
	st.local.v2.b32 	[%rd2+18904], {%r2839, %r2841};
	st.local.v2.u8 	[%rd2+18912], {%rs1233, %rs1234};
	st.local.u8 	[%rd2+18914], %rs1727;
	st.local.v2.b32 	[%rd2+18920], {%r2783, %r2839};
	st.local.u32 	[%rd2+18928], %r2841;
	st.local.v2.u8 	[%rd2+18932], {%rs1233, %rs1234};
	st.local.u8 	[%rd2+18934], %rs1727;
	st.local.u32 	[%rd2+18940], %r2784;
	st.local.v2.b32 	[%rd2+18944], {%r2839, %r2841};
	st.local.v2.u8 	[%rd2+18952], {%rs1233, %rs1234};
	st.local.u8 	[%rd2+18954], %rs1727;
	st.local.v2.b32 	[%rd2+18960], {%r2785, %r2839};
	st.local.u32 	[%rd2+18968], %r2841;
	st.local.v2.u8 	[%rd2+18972], {%rs1233, %rs1234};
	st.local.u8 	[%rd2+18974], %rs1727;
	st.local.u32 	[%rd2+18980], %r2786;
	st.local.v2.b32 	[%rd2+18984], {%r2839, %r2841};
	st.local.v2.u8 	[%rd2+18992], {%rs1233, %rs1234};
	st.local.u8 	[%rd2+18994], %rs1727;
	st.local.v2.b32 	[%rd2+19000], {%r2787, %r2839};
	st.local.u32 	[%rd2+19008], %r2841;
	st.local.v2.u8 	[%rd2+19012], {%rs1233, %rs1234};
	st.local.u8 	[%rd2+19014], %rs1727;
	st.local.u32 	[%rd2+19020], %r2788;
	st.local.v2.b32 	[%rd2+19024], {%r2839, %r2841};
	st.local.v2.u8 	[%rd2+19032], {%rs1233, %rs1234};
	st.local.u8 	[%rd2+19034], %rs1727;
	st.local.v2.b32 	[%rd2+19040], {%r2789, %r2839};
	st.local.u32 	[%rd2+19048], %r2841;
	st.local.v2.u8 	[%rd2+19052], {%rs1233, %rs1234};
	st.local.u8 	[%rd2+19054], %rs1727;
	st.local.u32 	[%rd2+19060], %r2790;
	st.local.v2.b32 	[%rd2+19064], {%r2839, %r2841};
	st.local.v2.u8 	[%rd2+19072], {%rs1233, %rs1234};
	st.local.u8 	[%rd2+19074], %rs1727;
	st.local.v2.b32 	[%rd2+19080], {%r2791, %r2839};
	st.local.u32 	[%rd2+19088], %r2841;
	st.local.v2.u8 	[%rd2+19092], {%rs1233, %rs1234};
	st.local.u8 	[%rd2+19094], %rs1727;
	st.local.u32 	[%rd2+19100], %r2792;
	st.local.v2.b32 	[%rd2+19104], {%r2839, %r2841};
	st.local.v2.u8 	[%rd2+19112], {%rs1233, %rs1234};
	st.local.u8 	[%rd2+19114], %rs1727;
	st.local.v2.b32 	[%rd2+19120], {%r2793, %r2839};
	st.local.u32 	[%rd2+19128], %r2841;
	st.local.v2.u8 	[%rd2+19132], {%rs1233, %rs1234};
	st.local.u8 	[%rd2+19134], %rs1727;
	st.local.u32 	[%rd2+19140], %r2794;
	st.local.v2.b32 	[%rd2+19144], {%r2839, %r2841};
	st.local.v2.u8 	[%rd2+19152], {%rs1233, %rs1234};
	st.local.u8 	[%rd2+19154], %rs1727;
	st.local.v2.b32 	[%rd2+19160], {%r2795, %r2839};
	st.local.u32 	[%rd2+19168], %r2841;
	st.local.v2.u8 	[%rd2+19172], {%rs1233, %rs1234};
	st.local.u8 	[%rd2+19174], %rs1727;
	st.local.u32 	[%rd2+19180], %r2796;
	st.local.v2.b32 	[%rd2+19184], {%r2839, %r2841};
	st.local.v2.u8 	[%rd2+19192], {%rs1233, %rs1234};
	st.local.u8 	[%rd2+19194], %rs1727;
	st.local.v2.b32 	[%rd2+19200], {%r2797, %r2839};
	st.local.u32 	[%rd2+19208], %r2841;
	st.local.v2.u8 	[%rd2+19212], {%rs1233, %rs1234};
	st.local.u8 	[%rd2+19214], %rs1727;
	st.local.u32 	[%rd2+19220], %r2798;
	st.local.v2.b32 	[%rd2+19224], {%r2839, %r2841};
	st.local.v2.u8 	[%rd2+19232], {%rs1233, %rs1234};
	st.local.u8 	[%rd2+19234], %rs1727;
	st.local.v2.b32 	[%rd2+19240], {%r2799, %r2839};
	st.local.u32 	[%rd2+19248], %r2841;
	st.local.v2.u8 	[%rd2+19252], {%rs1233, %rs1234};
	st.local.u8 	[%rd2+19254], %rs1727;
	st.local.u32 	[%rd2+19260], %r2800;
	st.local.v2.b32 	[%rd2+19264], {%r2839, %r2841};
	st.local.v2.u8 	[%rd2+19272], {%rs1233, %rs1234};
	st.local.u8 	[%rd2+19274], %rs1727;
	st.local.v2.b32 	[%rd2+19280], {%r2801, %r2839};
	st.local.u32 	[%rd2+19288], %r2841;
	st.local.v2.u8 	[%rd2+19292], {%rs1233, %rs1234};
	st.local.u8 	[%rd2+19294], %rs1727;
	st.local.u32 	[%rd2+19300], %r2802;
	st.local.v2.b32 	[%rd2+19304], {%r2839, %r2841};
	st.local.v2.u8 	[%rd2+19312], {%rs1233, %rs1234};
	st.local.u8 	[%rd2+19314], %rs1727;
	st.local.v2.b32 	[%rd2+19320], {%r2803, %r2839};
	st.local.u32 	[%rd2+19328], %r2841;
	st.local.v2.u8 	[%rd2+19332], {%rs1233, %rs1234};
	st.local.u8 	[%rd2+19334], %rs1727;
	st.local.u32 	[%rd2+19340], %r2804;
	st.local.v2.b32 	[%rd2+19344], {%r2839, %r2841};
	st.local.v2.u8 	[%rd2+19352], {%rs1233, %rs1234};
	st.local.u8 	[%rd2+19354], %rs1727;
	st.local.v2.b32 	[%rd2+19360], {%r2805, %r2839};
	st.local.u32 	[%rd2+19368], %r2841;
	st.local.v2.u8 	[%rd2+19372], {%rs1233, %rs1234};
	st.local.u8 	[%rd2+19374], %rs1727;
	st.local.u32 	[%rd2+19380], %r2806;
	st.local.v2.b32 	[%rd2+19384], {%r2839, %r2841};
	st.local.v2.u8 	[%rd2+19392], {%rs1233, %rs1234};
	st.local.u8 	[%rd2+19394], %rs1727;
	st.local.v2.b32 	[%rd2+19400], {%r2807, %r2839};
	st.local.u32 	[%rd2+19408], %r2841;
	st.local.v2.u8 	[%rd2+19412], {%rs1233, %rs1234};
	st.local.u8 	[%rd2+19414], %rs1727;
	st.local.u32 	[%rd2+19420], %r2808;
	st.local.v2.b32 	[%rd2+19424], {%r2839, %r2841};
	st.local.v2.u8 	[%rd2+19432], {%rs1233, %rs1234};
	st.local.u8 	[%rd2+19434], %rs1727;
	st.local.v2.b32 	[%rd2+19440], {%r2809, %r2839};
	st.local.u32 	[%rd2+19448], %r2841;
	st.local.v2.u8 	[%rd2+19452], {%rs1233, %rs1234};
	st.local.u8 	[%rd2+19454], %rs1727;
	st.local.u32 	[%rd2+19460], %r2810;
	st.local.v2.b32 	[%rd2+19464], {%r2839, %r2841};
	st.local.v2.u8 	[%rd2+19472], {%rs1233, %rs1234};
	st.local.u8 	[%rd2+19474], %rs1727;
	st.local.v2.b32 	[%rd2+19480], {%r2811, %r2839};
	st.local.u32 	[%rd2+19488], %r2841;
	st.local.v2.u8 	[%rd2+19492], {%rs1233, %rs1234};
	st.local.u8 	[%rd2+19494], %rs1727;
	st.local.u32 	[%rd2+19500], %r2812;
	st.local.v2.b32 	[%rd2+19504], {%r2839, %r2841};
	st.local.v2.u8 	[%rd2+19512], {%rs1233, %rs1234};
	st.local.u8 	[%rd2+19514], %rs1727;
	st.local.v2.b32 	[%rd2+19520], {%r2813, %r2839};
	st.local.u32 	[%rd2+19528], %r2841;
	st.local.v2.u8 	[%rd2+19532], {%rs1233, %rs1234};
	st.local.u8 	[%rd2+19534], %rs1727;
	st.local.u32 	[%rd2+19540], %r2814;
	st.local.v2.b32 	[%rd2+19544], {%r2839, %r2841};
	st.local.v2.u8 	[%rd2+19552], {%rs1233, %rs1234};
	st.local.u8 	[%rd2+19554], %rs1727;
	st.local.v2.b32 	[%rd2+19560], {%r2815, %r2839};
	st.local.u32 	[%rd2+19568], %r2841;
	st.local.v2.u8 	[%rd2+19572], {%rs1233, %rs1234};
	st.local.u8 	[%rd2+19574], %rs1727;
	st.local.u32 	[%rd2+19580], %r2816;
	st.local.v2.b32 	[%rd2+19584], {%r2839, %r2841};
	st.local.v2.u8 	[%rd2+19592], {%rs1233, %rs1234};
	st.local.u8 	[%rd2+19594], %rs1727;
	st.local.v2.b32 	[%rd2+19600], {%r2817, %r2839};
	st.local.u32 	[%rd2+19608], %r2841;
	st.local.v2.u8 	[%rd2+19612], {%rs1233, %rs1234};
	st.local.u8 	[%rd2+19614], %rs1727;
	st.local.u32 	[%rd2+19620], %r2818;
	st.local.v2.b32 	[%rd2+19624], {%r2839, %r2841};
	st.local.v2.u8 	[%rd2+19632], {%rs1233, %rs1234};
	st.local.u8 	[%rd2+19634], %rs1727;
	st.local.v2.b32 	[%rd2+19640], {%r2819, %r2839};
	st.local.u32 	[%rd2+19648], %r2841;
	st.local.v2.u8 	[%rd2+19652], {%rs1233, %rs1234};
	st.local.u8 	[%rd2+19654], %rs1727;
	st.local.u32 	[%rd2+19660], %r2820;
	st.local.v2.b32 	[%rd2+19664], {%r2839, %r2841};
	st.local.v2.u8 	[%rd2+19672], {%rs1233, %rs1234};
	st.local.u8 	[%rd2+19674], %rs1727;
	st.local.v2.b32 	[%rd2+19680], {%r2821, %r2839};
	st.local.u32 	[%rd2+19688], %r2841;
	st.local.v2.u8 	[%rd2+19692], {%rs1233, %rs1234};
	st.local.u8 	[%rd2+19694], %rs1727;
	st.local.u32 	[%rd2+19700], %r2822;
	st.local.v2.b32 	[%rd2+19704], {%r2839, %r2841};
	st.local.v2.u8 	[%rd2+19712], {%rs1233, %rs1234};
	st.local.u8 	[%rd2+19714], %rs1727;
	st.local.v2.b32 	[%rd2+19720], {%r2823, %r2839};
	st.local.u32 	[%rd2+19728], %r2841;
	st.local.v2.u8 	[%rd2+19732], {%rs1233, %rs1234};
	st.local.u8 	[%rd2+19734], %rs1727;
	st.local.u32 	[%rd2+19740], %r2824;
	st.local.v2.b32 	[%rd2+19744], {%r2839, %r2841};
	st.local.v2.u8 	[%rd2+19752], {%rs1233, %rs1234};
	st.local.u8 	[%rd2+19754], %rs1727;
	st.local.v2.b32 	[%rd2+19760], {%r2825, %r2839};
	st.local.u32 	[%rd2+19768], %r2841;
	st.local.v2.u8 	[%rd2+19772], {%rs1233, %rs1234};
	st.local.u8 	[%rd2+19774], %rs1727;
	st.local.u32 	[%rd2+19780], %r2826;
	st.local.v2.b32 	[%rd2+19784], {%r2839, %r2841};
	st.local.v2.u8 	[%rd2+19792], {%rs1233, %rs1234};
	st.local.u8 	[%rd2+19794], %rs1727;
	st.local.v2.b32 	[%rd2+19800], {%r2827, %r2839};
	st.local.u32 	[%rd2+19808], %r2841;
	st.local.v2.u8 	[%rd2+19812], {%rs1233, %rs1234};
	st.local.u8 	[%rd2+19814], %rs1727;
	st.local.u32 	[%rd2+19820], %r2828;
	st.local.v2.b32 	[%rd2+19824], {%r2839, %r2841};
	st.local.v2.u8 	[%rd2+19832], {%rs1233, %rs1234};
	st.local.u8 	[%rd2+19834], %rs1727;
	st.local.v2.b32 	[%rd2+19840], {%r2829, %r2839};
	st.local.u32 	[%rd2+19848], %r2841;
	st.local.v2.u8 	[%rd2+19852], {%rs1233, %rs1234};
	st.local.u8 	[%rd2+19854], %rs1727;
	st.local.u32 	[%rd2+19860], %r2830;
	st.local.v2.b32 	[%rd2+19864], {%r2839, %r2841};
	st.local.v2.u8 	[%rd2+19872], {%rs1233, %rs1234};
	st.local.u8 	[%rd2+19874], %rs1727;
	st.local.v2.b32 	[%rd2+19880], {%r2831, %r2839};
	st.local.u32 	[%rd2+19888], %r2841;
	st.local.v2.u8 	[%rd2+19892], {%rs1233, %rs1234};
	st.local.u8 	[%rd2+19894], %rs1727;
	st.local.u32 	[%rd2+19900], %r2832;
	st.local.v2.b32 	[%rd2+19904], {%r2839, %r2841};
	st.local.v2.u8 	[%rd2+19912], {%rs1233, %rs1234};
	st.local.u8 	[%rd2+19914], %rs1727;
	st.local.v2.b32 	[%rd2+19920], {%r2833, %r2839};
	st.local.u32 	[%rd2+19928], %r2841;
	st.local.v2.u8 	[%rd2+19932], {%rs1233, %rs1234};
	st.local.u8 	[%rd2+19934], %rs1727;
	st.local.u32 	[%rd2+19940], %r2834;
	st.local.v2.b32 	[%rd2+19944], {%r2839, %r2841};
	st.local.v2.u8 	[%rd2+19952], {%rs1233, %rs1234};
	st.local.u8 	[%rd2+19954], %rs1727;
	st.local.v2.b32 	[%rd2+19960], {%r2835, %r2839};
	st.local.u32 	[%rd2+19968], %r2841;
	st.local.v2.u8 	[%rd2+19972], {%rs1233, %rs1234};
	st.local.u8 	[%rd2+19974], %rs1727;
	st.local.u32 	[%rd2+19980], %r2836;
	st.local.v2.b32 	[%rd2+19984], {%r2839, %r2841};
	st.local.v2.u8 	[%rd2+19992], {%rs1233, %rs1234};
	add.s64 	%rd754, %rd2, 20000;
	st.local.u8 	[%rd2+19994], %rs1727;
	st.local.v2.b32 	[%rd2+20000], {%r2837, %r2839};
	st.local.u32 	[%rd2+20008], %r2841;
	st.local.v2.u8 	[%rd2+20012], {%rs1233, %rs1234};
	st.local.u8 	[%rd2+20014], %rs1727;
	mov.b32 	%r4148, 0;
	mov.b32 	%r621, 24;
	mov.u16 	%rs1728, %rs1727;
$L__BB0_1100:
	add.s32 	%r623, %r4148, 24;
	cvt.u64.u32 	%rd755, %r4148;
	mul.wide.u32 	%rd3600, %r4148, 20;
	add.s64 	%rd756, %rd2, %rd3600;
	mov.b32 	%r4152, 0;
	ld.global.u64 	%rd4941, [fcbs];
$L__BB0_1101:
	mul.wide.u32 	%rd3601, %r4152, 32;
	add.s64 	%rd758, %rd4941, %rd3601;
	ld.u8 	%rs1284, [%rd758];
	setp.eq.s16 	%p929, %rs1284, 0;
	@%p929 bra 	$L__BB0_1106;
	mov.b32 	%r4150, -1;
$L__BB0_1103:
	cvt.s64.s32 	%rd3602, %r4150;
	add.s64 	%rd3603, %rd758, %rd3602;
	ld.u8 	%rs127, [%rd3603+1];
	add.s64 	%rd3604, %rd756, %rd3602;
	ld.local.u8 	%rs1285, [%rd3604+1];
	setp.ne.s16 	%p930, %rs127, %rs1285;
	@%p930 bra 	$L__BB0_1106;
	add.s32 	%r4150, %r4150, 1;
	setp.ne.s16 	%p931, %rs127, 0;
	@%p931 bra 	$L__BB0_1103;
	ld.u8 	%rs1286, [%rd758+20];
	setp.eq.s16 	%p932, %rs1286, 1;
	@%p932 bra 	$L__BB0_1573;
$L__BB0_1106:
	add.s32 	%r4152, %r4152, 1;
	setp.ne.s32 	%p933, %r4152, 1024;
	@%p933 bra 	$L__BB0_1101;
	mov.b32 	%r4151, 0;
$L__BB0_1108:
	cvt.u64.u32 	%rd4939, %r4151;
	mul.wide.u32 	%rd3605, %r4151, 32;
	add.s64 	%rd3606, %rd4941, %rd3605;
	add.s64 	%rd760, %rd3606, 20;
	ld.u8 	%rs1288, [%rd3606+20];
	setp.eq.s16 	%p934, %rs1288, 1;
	mov.u32 	%r4152, %r4151;
	@%p934 bra 	$L__BB0_1114;
$L__BB0_1109:
	ld.local.u8 	%rs1729, [%rd756];
	setp.eq.s16 	%p966, %rs1729, 0;
	@%p966 bra 	$L__BB0_1113;
	shl.b64 	%rd3608, %rd4939, 5;
	add.s64 	%rd762, %rd4941, %rd3608;
	mov.b64 	%rd4940, 0;
$L__BB0_1111:
	add.s64 	%rd3609, %rd762, %rd4940;
	st.u8 	[%rd3609], %rs1729;
	add.s64 	%rd764, %rd4940, 1;
	add.s64 	%rd3610, %rd756, %rd4940;
	ld.local.u8 	%rs1729, [%rd3610+1];
	setp.ne.s16 	%p967, %rs1729, 0;
	setp.lt.u64 	%p968, %rd4940, 19;
	and.pred  	%p969, %p967, %p968;
	mov.u64 	%rd4940, %rd764;
	@%p969 bra 	$L__BB0_1111;
	ld.global.u64 	%rd4941, [fcbs];
$L__BB0_1113:
	shl.b64 	%rd3611, %rd4939, 5;
	add.s64 	%rd3612, %rd4941, %rd3611;
	mov.b16 	%rs1320, 1;
	st.u8 	[%rd3612+20], %rs1320;
	ld.global.u64 	%rd3613, [fcbs];
	add.s64 	%rd3614, %rd3613, %rd3611;
	mov.b16 	%rs1321, -1;
	st.u16 	[%rd3614+22], %rs1321;
	ld.global.u64 	%rd3615, [fcbs];
	add.s64 	%rd3616, %rd3615, %rd3611;
	mov.b16 	%rs1322, 0;
	st.u8 	[%rd3616+21], %rs1322;
	ld.global.u64 	%rd3617, [fcbs];
	add.s64 	%rd3618, %rd3617, %rd3611;
	mov.b32 	%r2845, 0;
	st.u32 	[%rd3618+24], %r2845;
	ld.global.u16 	%rs1323, [sys_clock];
	add.s16 	%rs1324, %rs1323, 1;
	st.global.u16 	[sys_clock], %rs1324;
	ld.global.u64 	%rd3619, [fcbs];
	add.s64 	%rd3620, %rd3619, %rd3611;
	st.u16 	[%rd3620+28], %rs1324;
	bra.uni 	$L__BB0_1146;
$L__BB0_1114:
	add.s32 	%r4152, %r4151, 1;
	cvt.u64.u32 	%rd4939, %r4152;
	ld.u8 	%rs1289, [%rd760+32];
	setp.ne.s16 	%p935, %rs1289, 1;
	@%p935 bra 	$L__BB0_1109;
	add.s32 	%r4152, %r4151, 2;
	cvt.u64.u32 	%rd4939, %r4152;
	ld.u8 	%rs1290, [%rd760+64];
	setp.ne.s16 	%p936, %rs1290, 1;
	@%p936 bra 	$L__BB0_1109;
	add.s32 	%r4152, %r4151, 3;
	cvt.u64.u32 	%rd4939, %r4152;
	ld.u8 	%rs1291, [%rd760+96];
	setp.ne.s16 	%p937, %rs1291, 1;
	@%p937 bra 	$L__BB0_1109;
	add.s32 	%r4152, %r4151, 4;
	cvt.u64.u32 	%rd4939, %r4152;
	ld.u8 	%rs1292, [%rd760+128];
	setp.ne.s16 	%p938, %rs1292, 1;
	@%p938 bra 	$L__BB0_1109;
	add.s32 	%r4152, %r4151, 5;
	cvt.u64.u32 	%rd4939, %r4152;
	ld.u8 	%rs1293, [%rd760+160];
	setp.ne.s16 	%p939, %rs1293, 1;
	@%p939 bra 	$L__BB0_1109;
	add.s32 	%r4152, %r4151, 6;
	cvt.u64.u32 	%rd4939, %r4152;
	ld.u8 	%rs1294, [%rd760+192];
	setp.ne.s16 	%p940, %rs1294, 1;
	@%p940 bra 	$L__BB0_1109;
	add.s32 	%r4152, %r4151, 7;
	cvt.u64.u32 	%rd4939, %r4152;
	ld.u8 	%rs1295, [%rd760+224];
	setp.ne.s16 	%p941, %rs1295, 1;
	@%p941 bra 	$L__BB0_1109;
	add.s32 	%r4152, %r4151, 8;
	cvt.u64.u32 	%rd4939, %r4152;
	ld.u8 	%rs1296, [%rd760+256];
	setp.ne.s16 	%p942, %rs1296, 1;
	@%p942 bra 	$L__BB0_1109;
	add.s32 	%r4152, %r4151, 9;
	cvt.u64.u32 	%rd4939, %r4152;
	ld.u8 	%rs1297, [%rd760+288];
	setp.ne.s16 	%p943, %rs1297, 1;
	@%p943 bra 	$L__BB0_1109;
	add.s32 	%r4152, %r4151, 10;
	cvt.u64.u32 	%rd4939, %r4152;
	ld.u8 	%rs1298, [%rd760+320];
	setp.ne.s16 	%p944, %rs1298, 1;
	@%p944 bra 	$L__BB0_1109;
	add.s32 	%r4152, %r4151, 11;
	cvt.u64.u32 	%rd4939, %r4152;
	ld.u8 	%rs1299, [%rd760+352];
	setp.ne.s16 	%p945, %rs1299, 1;
	@%p945 bra 	$L__BB0_1109;
	add.s32 	%r4152, %r4151, 12;
	cvt.u64.u32 	%rd4939, %r4152;
	ld.u8 	%rs1300, [%rd760+384];
	setp.ne.s16 	%p946, %rs1300, 1;
	@%p946 bra 	$L__BB0_1109;
	add.s32 	%r4152, %r4151, 13;
	cvt.u64.u32 	%rd4939, %r4152;
	ld.u8 	%rs1301, [%rd760+416];
	setp.ne.s16 	%p947, %rs1301, 1;
	@%p947 bra 	$L__BB0_1109;
	add.s32 	%r4152, %r4151, 14;
	cvt.u64.u32 	%rd4939, %r4152;
	ld.u8 	%rs1302, [%rd760+448];
	setp.ne.s16 	%p948, %rs1302, 1;
	@%p948 bra 	$L__BB0_1109;
	add.s32 	%r4152, %r4151, 15;
	cvt.u64.u32 	%rd4939, %r4152;
	ld.u8 	%rs1303, [%rd760+480];
	setp.ne.s16 	%p949, %rs1303, 1;
	@%p949 bra 	$L__BB0_1109;
	add.s32 	%r4152, %r4151, 16;
	cvt.u64.u32 	%rd4939, %r4152;
	ld.u8 	%rs1304, [%rd760+512];
	setp.ne.s16 	%p950, %rs1304, 1;
	@%p950 bra 	$L__BB0_1109;
	add.s32 	%r4152, %r4151, 17;
	cvt.u64.u32 	%rd4939, %r4152;
	ld.u8 	%rs1305, [%rd760+544];
	setp.ne.s16 	%p951, %rs1305, 1;
	@%p951 bra 	$L__BB0_1109;
	add.s32 	%r4152, %r4151, 18;
	cvt.u64.u32 	%rd4939, %r4152;
	ld.u8 	%rs1306, [%rd760+576];
	setp.ne.s16 	%p952, %rs1306, 1;
	@%p952 bra 	$L__BB0_1109;
	add.s32 	%r4152, %r4151, 19;
	cvt.u64.u32 	%rd4939, %r4152;
	ld.u8 	%rs1307, [%rd760+608];
	setp.ne.s16 	%p953, %rs1307, 1;
	@%p953 bra 	$L__BB0_1109;
	add.s32 	%r4152, %r4151, 20;
	cvt.u64.u32 	%rd4939, %r4152;
	ld.u8 	%rs1308, [%rd760+640];
	setp.ne.s16 	%p954, %rs1308, 1;
	@%p954 bra 	$L__BB0_1109;
	add.s32 	%r4152, %r4151, 21;
	cvt.u64.u32 	%rd4939, %r4152;
	ld.u8 	%rs1309, [%rd760+672];
	setp.ne.s16 	%p955, %rs1309, 1;
	@%p955 bra 	$L__BB0_1109;
	add.s32 	%r4152, %r4151, 22;
	cvt.u64.u32 	%rd4939, %r4152;
	ld.u8 	%rs1310, [%rd760+704];
	setp.ne.s16 	%p956, %rs1310, 1;
	@%p956 bra 	$L__BB0_1109;
	add.s32 	%r4152, %r4151, 23;
	cvt.u64.u32 	%rd4939, %r4152;
	ld.u8 	%rs1311, [%rd760+736];
	setp.ne.s16 	%p957, %rs1311, 1;
	@%p957 bra 	$L__BB0_1109;
	add.s32 	%r4152, %r4151, 24;
	cvt.u64.u32 	%rd4939, %r4152;
	ld.u8 	%rs1312, [%rd760+768];
	setp.ne.s16 	%p958, %rs1312, 1;
	@%p958 bra 	$L__BB0_1109;
	add.s32 	%r4152, %r4151, 25;
	cvt.u64.u32 	%rd4939, %r4152;
	ld.u8 	%rs1313, [%rd760+800];
	setp.ne.s16 	%p959, %rs1313, 1;
	@%p959 bra 	$L__BB0_1109;
	add.s32 	%r4152, %r4151, 26;
	cvt.u64.u32 	%rd4939, %r4152;
	ld.u8 	%rs1314, [%rd760+832];
	setp.ne.s16 	%p960, %rs1314, 1;
	@%p960 bra 	$L__BB0_1109;
	add.s32 	%r4152, %r4151, 27;
	cvt.u64.u32 	%rd4939, %r4152;
	ld.u8 	%rs1315, [%rd760+864];
	setp.ne.s16 	%p961, %rs1315, 1;
	@%p961 bra 	$L__BB0_1109;
	add.s32 	%r4152, %r4151, 28;
	cvt.u64.u32 	%rd4939, %r4152;
	ld.u8 	%rs1316, [%rd760+896];
	setp.ne.s16 	%p962, %rs1316, 1;
	@%p962 bra 	$L__BB0_1109;
	add.s32 	%r4152, %r4151, 29;
	cvt.u64.u32 	%rd4939, %r4152;
	ld.u8 	%rs1317, [%rd760+928];
	setp.ne.s16 	%p963, %rs1317, 1;
	@%p963 bra 	$L__BB0_1109;
	add.s32 	%r4152, %r4151, 30;
	cvt.u64.u32 	%rd4939, %r4152;
	ld.u8 	%rs1318, [%rd760+960];
	setp.ne.s16 	%p964, %rs1318, 1;
	@%p964 bra 	$L__BB0_1109;
	add.s32 	%r4152, %r4151, 31;
	cvt.u64.u32 	%rd4939, %r4152;
	ld.u8 	%rs1319, [%rd760+992];
	setp.ne.s16 	%p965, %rs1319, 1;
	@%p965 bra 	$L__BB0_1109;
	add.s32 	%r4151, %r4151, 32;
	setp.ne.s32 	%p970, %r4151, 1024;
	mov.b32 	%r4152, -1;
	@%p970 bra 	$L__BB0_1108;
$L__BB0_1146:
	add.u64 	%rd3621, %SP, 0;
	add.u64 	%rd798, %SPL, 0;
	setp.lt.u32 	%p971, %r4152, 1024;
	@%p971 bra 	$L__BB0_1148;
	st.local.u32 	[%rd798], %r4152;
	mov.u64 	%rd3867, $str$2;
	cvta.global.u64 	%rd3868, %rd3867;
	{ // callseq 82, 0
	.param .b64 param0;
	st.param.b64 	[param0], %rd3868;
	.param .b64 param1;
	st.param.b64 	[param1], %rd3621;
	.param .b32 retval0;
	call.uni (retval0), 
	vprintf, 
	(
	param0, 
	param1
	);
	ld.param.b32 	%r3084, [retval0];
	} // callseq 82
	bra.uni 	$L__BB0_1239;
$L__BB0_1148:
	ld.global.u64 	%rd4944, [fcbs];
	mul.wide.u32 	%rd3622, %r4152, 32;
	add.s64 	%rd3623, %rd4944, %rd3622;
	add.s64 	%rd800, %rd3623, 22;
	ld.u32 	%r2847, [%rd3623+24];
	and.b32  	%r2848, %r2847, 31;
	setp.eq.s32 	%p972, %r2848, 0;
	shr.u32 	%r2849, %r2847, 5;
	add.s32 	%r2850, %r2849, 1;
	selp.b32 	%r663, %r2849, %r2850, %p972;
	setp.eq.s32 	%p973, %r2847, 0;
	@%p973 bra 	$L__BB0_1151;
	ld.u16 	%r2852, [%rd800];
	mul.wide.u32 	%rd801, %r2852, 32;
	mov.b32 	%r4154, 0;
$L__BB0_1150:
	ld.global.u64 	%rd3624, [volume_d];
	cvt.u64.u32 	%rd3625, %r4154;
	add.s64 	%rd3626, %rd801, %rd3625;
	add.s64 	%rd3627, %rd3624, %rd3626;
	mov.b16 	%rs1325, 0;
	st.u8 	[%rd3627+36864], %rs1325;
	add.s32 	%r4154, %r4154, 1;
	ld.global.u64 	%rd4944, [fcbs];
	add.s64 	%rd3629, %rd4944, %rd3622;
	ld.u32 	%r2853, [%rd3629+24];
	setp.lt.u32 	%p974, %r4154, %r2853;
	@%p974 bra 	$L__BB0_1150;
$L__BB0_1151:
	setp.eq.s32 	%p975, %r663, 0;
	@%p975 bra 	$L__BB0_1160;
	and.b32  	%r664, %r663, 3;
	setp.lt.u32 	%p976, %r663, 4;
	mov.b32 	%r4156, 0;
	@%p976 bra 	$L__BB0_1156;
	and.b32  	%r4156, %r663, 268435452;
	mov.b32 	%r4155, 0;
$L__BB0_1154:
	ld.global.u64 	%rd3630, [fcbs];
	add.s64 	%rd3632, %rd3630, %rd3622;
	ld.u16 	%r2856, [%rd3632+22];
	add.s32 	%r2857, %r4155, %r2856;
	shr.u32 	%r2858, %r2857, 5;
	ld.global.u64 	%rd3633, [bit_vector];
	mul.wide.u32 	%rd3634, %r2858, 4;
	add.s64 	%rd3635, %rd3633, %rd3634;
	mov.b32 	%r2859, 0;
	st.u32 	[%rd3635], %r2859;
	ld.global.u64 	%rd3636, [fcbs];
	add.s64 	%rd3637, %rd3636, %rd3622;
	ld.u16 	%r2860, [%rd3637+22];
	add.s32 	%r2861, %r4155, %r2860;
	add.s32 	%r2862, %r2861, 1;
	shr.u32 	%r2863, %r2862, 5;
	ld.global.u64 	%rd3638, [bit_vector];
	mul.wide.u32 	%rd3639, %r2863, 4;
	add.s64 	%rd3640, %rd3638, %rd3639;
	st.u32 	[%rd3640], %r2859;
	ld.global.u64 	%rd3641, [fcbs];
	add.s64 	%rd3642, %rd3641, %rd3622;
	ld.u16 	%r2864, [%rd3642+22];
	add.s32 	%r2865, %r4155, %r2864;
	add.s32 	%r2866, %r2865, 2;
	shr.u32 	%r2867, %r2866, 5;
	ld.global.u64 	%rd3643, [bit_vector];
	mul.wide.u32 	%rd3644, %r2867, 4;
	add.s64 	%rd3645, %rd3643, %rd3644;
	st.u32 	[%rd3645], %r2859;
	ld.global.u64 	%rd3646, [fcbs];
	add.s64 	%rd3647, %rd3646, %rd3622;
	ld.u16 	%r2868, [%rd3647+22];
	add.s32 	%r2869, %r4155, %r2868;
	add.s32 	%r2870, %r2869, 3;
	shr.u32 	%r2871, %r2870, 5;
	ld.global.u64 	%rd3648, [bit_vector];
	mul.wide.u32 	%rd3649, %r2871, 4;
	add.s64 	%rd3650, %rd3648, %rd3649;
	st.u32 	[%rd3650], %r2859;
	add.s32 	%r4155, %r4155, 4;
	setp.ne.s32 	%p977, %r4155, %r4156;
	@%p977 bra 	$L__BB0_1154;
	ld.global.u64 	%rd4944, [fcbs];
$L__BB0_1156:
	setp.eq.s32 	%p978, %r664, 0;
	@%p978 bra 	$L__BB0_1160;
	add.s64 	%rd3652, %rd4944, %rd3622;
	ld.u16 	%r2872, [%rd3652+22];
	add.s32 	%r2873, %r4156, %r2872;
	shr.u32 	%r2874, %r2873, 5;
	ld.global.u64 	%rd3653, [bit_vector];
	mul.wide.u32 	%rd3654, %r2874, 4;
	add.s64 	%rd3655, %rd3653, %rd3654;
	mov.b32 	%r2875, 0;
	st.u32 	[%rd3655], %r2875;
	setp.eq.s32 	%p979, %r664, 1;
	ld.global.u64 	%rd4944, [fcbs];
	@%p979 bra 	$L__BB0_1160;
	add.s64 	%rd3657, %rd4944, %rd3622;
	ld.u16 	%r2876, [%rd3657+22];
	add.s32 	%r2877, %r4156, %r2876;
	add.s32 	%r2878, %r2877, 1;
	shr.u32 	%r2879, %r2878, 5;
	ld.global.u64 	%rd3658, [bit_vector];
	mul.wide.u32 	%rd3659, %r2879, 4;
	add.s64 	%rd3660, %rd3658, %rd3659;
	mov.b32 	%r2880, 0;
	st.u32 	[%rd3660], %r2880;
	setp.eq.s32 	%p980, %r664, 2;
	ld.global.u64 	%rd4944, [fcbs];
	@%p980 bra 	$L__BB0_1160;
	add.s64 	%rd3662, %rd4944, %rd3622;
	ld.u16 	%r2881, [%rd3662+22];
	add.s32 	%r2882, %r4156, %r2881;
	add.s32 	%r2883, %r2882, 2;
	shr.u32 	%r2884, %r2883, 5;
	ld.global.u64 	%rd3663, [bit_vector];
	mul.wide.u32 	%rd3664, %r2884, 4;
	add.s64 	%rd3665, %rd3663, %rd3664;
	mov.b32 	%r2885, 0;
	st.u32 	[%rd3665], %r2885;
	ld.global.u64 	%rd4944, [fcbs];
$L__BB0_1160:
	add.s64 	%rd3667, %rd4944, %rd3622;
	mov.b16 	%rs1326, 0;
	st.u8 	[%rd3667+20], %rs1326;
	and.b32  	%r2887, %r623, 31;
	setp.ne.s32 	%p981, %r2887, 0;
	selp.u32 	%r2888, 1, 0, %p981;
	shr.u32 	%r2889, %r623, 5;
	add.s32 	%r671, %r2889, %r2888;
	mov.b32 	%r4157, 0;
	ld.global.u64 	%rd810, [bit_vector];
	mov.u32 	%r4158, %r4157;
$L__BB0_1161:
	shr.u32 	%r2890, %r4158, 5;
	and.b32  	%r2891, %r4158, 31;
	mul.wide.u32 	%rd3668, %r2890, 4;
	add.s64 	%rd3669, %rd810, %rd3668;
	ld.u32 	%r674, [%rd3669];
	shr.u32 	%r2892, %r674, %r2891;
	and.b32  	%r2893, %r2892, 1;
	setp.eq.b32 	%p982, %r2893, 1;
	not.pred 	%p983, %p982;
	@%p983 bra 	$L__BB0_1163;
	add.s32 	%r4175, %r4158, 1;
	mov.b32 	%r4160, 0;
	bra.uni 	$L__BB0_1164;
$L__BB0_1163:
	add.s32 	%r4160, %r4157, 1;
	add.s32 	%r4175, %r4158, 1;
	setp.eq.s32 	%p984, %r4160, %r671;
	mov.u32 	%r4176, %r671;
	@%p984 bra 	$L__BB0_1186;
$L__BB0_1164:
	and.b32  	%r2895, %r4175, 31;
	shr.u32 	%r2896, %r674, %r2895;
	and.b32  	%r2897, %r2896, 1;
	setp.eq.b32 	%p985, %r2897, 1;
	not.pred 	%p986, %p985;
	@%p986 bra 	$L__BB0_1166;
	add.s32 	%r4175, %r4175, 1;
	mov.b32 	%r4162, 0;
	bra.uni 	$L__BB0_1167;
$L__BB0_1166:
	add.s32 	%r4162, %r4160, 1;
	add.s32 	%r4175, %r4175, 1;
	setp.eq.s32 	%p987, %r4162, %r671;
	mov.u32 	%r4176, %r671;
	@%p987 bra 	$L__BB0_1186;
$L__BB0_1167:
	and.b32  	%r2899, %r4175, 31;
	shr.u32 	%r2900, %r674, %r2899;
	and.b32  	%r2901, %r2900, 1;
	setp.eq.b32 	%p988, %r2901, 1;
	not.pred 	%p989, %p988;
	@%p989 bra 	$L__BB0_1169;
	add.s32 	%r4175, %r4175, 1;
	mov.b32 	%r4164, 0;
	bra.uni 	$L__BB0_1170;
$L__BB0_1169:
	add.s32 	%r4164, %r4162, 1;
	add.s32 	%r4175, %r4175, 1;
	setp.eq.s32 	%p990, %r4164, %r671;
	mov.u32 	%r4176, %r671;
	@%p990 bra 	$L__BB0_1186;
$L__BB0_1170:
	and.b32  	%r2903, %r4175, 31;
	shr.u32 	%r2904, %r674, %r2903;
	and.b32  	%r2905, %r2904, 1;
	setp.eq.b32 	%p991, %r2905, 1;
	not.pred 	%p992, %p991;
	@%p992 bra 	$L__BB0_1172;
	add.s32 	%r4175, %r4175, 1;
	mov.b32 	%r4166, 0;
	bra.uni 	$L__BB0_1173;
$L__BB0_1172:
	add.s32 	%r4166, %r4164, 1;
	add.s32 	%r4175, %r4175, 1;
	setp.eq.s32 	%p993, %r4166, %r671;
	mov.u32 	%r4176, %r671;
	@%p993 bra 	$L__BB0_1186;
$L__BB0_1173:
	and.b32  	%r2907, %r4175, 31;
	shr.u32 	%r2908, %r674, %r2907;
	and.b32  	%r2909, %r2908, 1;
	setp.eq.b32 	%p994, %r2909, 1;
	not.pred 	%p995, %p994;
	@%p995 bra 	$L__BB0_1175;
	add.s32 	%r4175, %r4175, 1;
	mov.b32 	%r4168, 0;
	bra.uni 	$L__BB0_1176;
$L__BB0_1175:
	add.s32 	%r4168, %r4166, 1;
	add.s32 	%r4175, %r4175, 1;
	setp.eq.s32 	%p996, %r4168, %r671;
	mov.u32 	%r4176, %r671;
	@%p996 bra 	$L__BB0_1186;
$L__BB0_1176:
	and.b32  	%r2911, %r4175, 31;
	shr.u32 	%r2912, %r674, %r2911;
	and.b32  	%r2913, %r2912, 1;
	setp.eq.b32 	%p997, %r2913, 1;
	not.pred 	%p998, %p997;
	@%p998 bra 	$L__BB0_1178;
	add.s32 	%r4175, %r4175, 1;
	mov.b32 	%r4170, 0;
	bra.uni 	$L__BB0_1179;
$L__BB0_1178:
	add.s32 	%r4170, %r4168, 1;
	add.s32 	%r4175, %r4175, 1;
	setp.eq.s32 	%p999, %r4170, %r671;
	mov.u32 	%r4176, %r671;
	@%p999 bra 	$L__BB0_1186;
$L__BB0_1179:
	and.b32  	%r2915, %r4175, 31;
	shr.u32 	%r2916, %r674, %r2915;
	and.b32  	%r2917, %r2916, 1;
	setp.eq.b32 	%p1000, %r2917, 1;
	not.pred 	%p1001, %p1000;
	@%p1001 bra 	$L__BB0_1181;
	add.s32 	%r4175, %r4175, 1;
	mov.b32 	%r4172, 0;
	bra.uni 	$L__BB0_1182;
$L__BB0_1181:
	add.s32 	%r4172, %r4170, 1;
	add.s32 	%r4175, %r4175, 1;
	setp.eq.s32 	%p1002, %r4172, %r671;
	mov.u32 	%r4176, %r671;
	@%p1002 bra 	$L__BB0_1186;
$L__BB0_1182:
	and.b32  	%r2919, %r4175, 31;
	shr.u32 	%r2920, %r674, %r2919;
	and.b32  	%r2921, %r2920, 1;
	setp.eq.b32 	%p1003, %r2921, 1;
	not.pred 	%p1004, %p1003;
	@%p1004 bra 	$L__BB0_1184;
	add.s32 	%r4158, %r4175, 1;
	mov.b32 	%r4157, 0;
	bra.uni 	$L__BB0_1185;
$L__BB0_1184:
	add.s32 	%r4157, %r4172, 1;
	add.s32 	%r4158, %r4175, 1;
	setp.eq.s32 	%p1005, %r4157, %r671;
	mov.u32 	%r4175, %r4158;
	mov.u32 	%r4176, %r671;
	@%p1005 bra 	$L__BB0_1186;
$L__BB0_1185:
	setp.lt.u32 	%p1006, %r4158, 32768;
	mov.b32 	%r4175, 32768;
	mov.u32 	%r4176, %r4157;
	@%p1006 bra 	$L__BB0_1161;
$L__BB0_1186:
	setp.ge.u32 	%p1007, %r4176, %r671;
	setp.lt.u32 	%p1008, %r4175, 32768;
	or.pred  	%p1009, %p1007, %p1008;
	@%p1009 bra 	$L__BB0_1188;
	st.local.v2.u32 	[%rd798], {%r671, %r4176};
	st.local.u32 	[%rd798+8], %r4175;
	mov.u64 	%rd3859, $str$3;
	cvta.global.u64 	%rd3860, %rd3859;
	{ // callseq 80, 0
	.param .b64 param0;
	st.param.b64 	[param0], %rd3860;
	.param .b64 param1;
	st.param.b64 	[param1], %rd3621;
	.param .b32 retval0;
	call.uni (retval0), 
	vprintf, 
	(
	param0, 
	param1
	);
	ld.param.b32 	%r3080, [retval0];
	} // callseq 80
	st.local.u32 	[%rd798], %r623;
	mov.u64 	%rd3862, $str$4;
	cvta.global.u64 	%rd3863, %rd3862;
	{ // callseq 81, 0
	.param .b64 param0;
	st.param.b64 	[param0], %rd3863;
	.param .b64 param1;
	st.param.b64 	[param1], %rd3621;
	.param .b32 retval0;
	call.uni (retval0), 
	vprintf, 
	(
	param0, 
	param1
	);
	ld.param.b32 	%r3082, [retval0];
	} // callseq 81
	ld.global.u64 	%rd3864, [fcbs];
	add.s64 	%rd3866, %rd3864, %rd3622;
	mov.b16 	%rs1391, 0;
	st.u8 	[%rd3866+20], %rs1391;
	bra.uni 	$L__BB0_1239;
$L__BB0_1188:
	ld.global.u64 	%rd3670, [fcbs];
	add.s64 	%rd3672, %rd3670, %rd3622;
	mov.b16 	%rs1327, 1;
	st.u8 	[%rd3672+20], %rs1327;
	sub.s32 	%r2924, %r4175, %r671;
	ld.global.u64 	%rd3673, [fcbs];
	add.s64 	%rd3674, %rd3673, %rd3622;
	st.u16 	[%rd3674+22], %r2924;
	ld.global.u64 	%rd3675, [fcbs];
	add.s64 	%rd3676, %rd3675, %rd3622;
	st.u32 	[%rd3676+24], %r623;
	ld.global.u16 	%rs1328, [sys_clock];
	add.s16 	%rs1329, %rs1328, 1;
	st.global.u16 	[sys_clock], %rs1329;
	ld.global.u64 	%rd3677, [fcbs];
	add.s64 	%rd3678, %rd3677, %rd3622;
	st.u16 	[%rd3678+30], %rs1329;
	setp.eq.s32 	%p1010, %r671, 0;
	@%p1010 bra 	$L__BB0_1200;
	add.s32 	%r2926, %r671, -1;
	and.b32  	%r717, %r671, 7;
	setp.lt.u32 	%p1011, %r2926, 7;
	mov.b32 	%r4179, 0;
	@%p1011 bra 	$L__BB0_1192;
	and.b32  	%r4179, %r671, 134217720;
	mov.b32 	%r4177, 0;
$L__BB0_1191:
	.pragma "nounroll";
	ld.global.u64 	%rd3679, [fcbs];
	add.s64 	%rd3681, %rd3679, %rd3622;
	ld.u16 	%r2928, [%rd3681+22];
	add.s32 	%r2929, %r4177, %r2928;
	shr.u32 	%r2930, %r2929, 5;
	and.b32  	%r2931, %r2929, 31;
	mov.b32 	%r2932, 1;
	shl.b32 	%r2933, %r2932, %r2931;
	ld.global.u64 	%rd3682, [bit_vector];
	mul.wide.u32 	%rd3683, %r2930, 4;
	add.s64 	%rd3684, %rd3682, %rd3683;
	ld.u32 	%r2934, [%rd3684];
	or.b32  	%r2935, %r2933, %r2934;
	st.u32 	[%rd3684], %r2935;
	ld.global.u64 	%rd3685, [fcbs];
	add.s64 	%rd3686, %rd3685, %rd3622;
	ld.u16 	%r2936, [%rd3686+22];
	add.s32 	%r2937, %r4177, %r2936;
	add.s32 	%r2938, %r2937, 1;
	shr.u32 	%r2939, %r2938, 5;
	and.b32  	%r2940, %r2938, 31;
	shl.b32 	%r2941, %r2932, %r2940;
	ld.global.u64 	%rd3687, [bit_vector];
	mul.wide.u32 	%rd3688, %r2939, 4;
	add.s64 	%rd3689, %rd3687, %rd3688;
	ld.u32 	%r2942, [%rd3689];
	or.b32  	%r2943, %r2941, %r2942;
	st.u32 	[%rd3689], %r2943;
	ld.global.u64 	%rd3690, [fcbs];
	add.s64 	%rd3691, %rd3690, %rd3622;
	ld.u16 	%r2944, [%rd3691+22];
	add.s32 	%r2945, %r4177, %r2944;
	add.s32 	%r2946, %r2945, 2;
	shr.u32 	%r2947, %r2946, 5;
	and.b32  	%r2948, %r2946, 31;
	shl.b32 	%r2949, %r2932, %r2948;
	ld.global.u64 	%rd3692, [bit_vector];
	mul.wide.u32 	%rd3693, %r2947, 4;
	add.s64 	%rd3694, %rd3692, %rd3693;
	ld.u32 	%r2950, [%rd3694];
	or.b32  	%r2951, %r2949, %r2950;
	st.u32 	[%rd3694], %r2951;
	ld.global.u64 	%rd3695, [fcbs];
	add.s64 	%rd3696, %rd3695, %rd3622;
	ld.u16 	%r2952, [%rd3696+22];
	add.s32 	%r2953, %r4177, %r2952;
	add.s32 	%r2954, %r2953, 3;
	shr.u32 	%r2955, %r2954, 5;
	and.b32  	%r2956, %r2954, 31;
	shl.b32 	%r2957, %r2932, %r2956;
	ld.global.u64 	%rd3697, [bit_vector];
	mul.wide.u32 	%rd3698, %r2955, 4;
	add.s64 	%rd3699, %rd3697, %rd3698;
	ld.u32 	%r2958, [%rd3699];
	or.b32  	%r2959, %r2957, %r2958;
	st.u32 	[%rd3699], %r2959;
	ld.global.u64 	%rd3700, [fcbs];
	add.s64 	%rd3701, %rd3700, %rd3622;
	ld.u16 	%r2960, [%rd3701+22];
	add.s32 	%r2961, %r4177, %r2960;
	add.s32 	%r2962, %r2961, 4;
	shr.u32 	%r2963, %r2962, 5;
	and.b32  	%r2964, %r2962, 31;
	shl.b32 	%r2965, %r2932, %r2964;
	ld.global.u64 	%rd3702, [bit_vector];
	mul.wide.u32 	%rd3703, %r2963, 4;
	add.s64 	%rd3704, %rd3702, %rd3703;
	ld.u32 	%r2966, [%rd3704];
	or.b32  	%r2967, %r2965, %r2966;
	st.u32 	[%rd3704], %r2967;
	ld.global.u64 	%rd3705, [fcbs];
	add.s64 	%rd3706, %rd3705, %rd3622;
	ld.u16 	%r2968, [%rd3706+22];
	add.s32 	%r2969, %r4177, %r2968;
	add.s32 	%r2970, %r2969, 5;
	shr.u32 	%r2971, %r2970, 5;
	and.b32  	%r2972, %r2970, 31;
	shl.b32 	%r2973, %r2932, %r2972;
	ld.global.u64 	%rd3707, [bit_vector];
	mul.wide.u32 	%rd3708, %r2971, 4;
	add.s64 	%rd3709, %rd3707, %rd3708;
	ld.u32 	%r2974, [%rd3709];
	or.b32  	%r2975, %r2973, %r2974;
	st.u32 	[%rd3709], %r2975;
	ld.global.u64 	%rd3710, [fcbs];
	add.s64 	%rd3711, %rd3710, %rd3622;
	ld.u16 	%r2976, [%rd3711+22];
	add.s32 	%r2977, %r4177, %r2976;
	add.s32 	%r2978, %r2977, 6;
	shr.u32 	%r2979, %r2978, 5;
	and.b32  	%r2980, %r2978, 31;
	shl.b32 	%r2981, %r2932, %r2980;
	ld.global.u64 	%rd3712, [bit_vector];
	mul.wide.u32 	%rd3713, %r2979, 4;
	add.s64 	%rd3714, %rd3712, %rd3713;
	ld.u32 	%r2982, [%rd3714];
	or.b32  	%r2983, %r2981, %r2982;
	st.u32 	[%rd3714], %r2983;
	ld.global.u64 	%rd3715, [fcbs];
	add.s64 	%rd3716, %rd3715, %rd3622;
	ld.u16 	%r2984, [%rd3716+22];
	add.s32 	%r2985, %r4177, %r2984;
	add.s32 	%r2986, %r2985, 7;
	shr.u32 	%r2987, %r2986, 5;
	and.b32  	%r2988, %r2986, 31;
	shl.b32 	%r2989, %r2932, %r2988;
	ld.global.u64 	%rd3717, [bit_vector];
	mul.wide.u32 	%rd3718, %r2987, 4;
	add.s64 	%rd3719, %rd3717, %rd3718;
	ld.u32 	%r2990, [%rd3719];
	or.b32  	%r2991, %r2989, %r2990;
	st.u32 	[%rd3719], %r2991;
	add.s32 	%r4177, %r4177, 8;
	setp.ne.s32 	%p1012, %r4177, %r4179;
	@%p1012 bra 	$L__BB0_1191;
$L__BB0_1192:
	setp.eq.s32 	%p1013, %r717, 0;
	@%p1013 bra 	$L__BB0_1200;
	and.b32  	%r722, %r671, 3;
	setp.lt.u32 	%p1014, %r717, 4;
	@%p1014 bra 	$L__BB0_1195;
	ld.global.u64 	%rd3720, [fcbs];
	add.s64 	%rd3722, %rd3720, %rd3622;
	ld.u16 	%r2992, [%rd3722+22];
	add.s32 	%r2993, %r4179, %r2992;
	shr.u32 	%r2994, %r2993, 5;
	and.b32  	%r2995, %r2993, 31;
	mov.b32 	%r2996, 1;
	shl.b32 	%r2997, %r2996, %r2995;
	ld.global.u64 	%rd3723, [bit_vector];
	mul.wide.u32 	%rd3724, %r2994, 4;
	add.s64 	%rd3725, %rd3723, %rd3724;
	ld.u32 	%r2998, [%rd3725];
	or.b32  	%r2999, %r2997, %r2998;
	st.u32 	[%rd3725], %r2999;
	ld.global.u64 	%rd3726, [fcbs];
	add.s64 	%rd3727, %rd3726, %rd3622;
	ld.u16 	%r3000, [%rd3727+22];
	add.s32 	%r3001, %r4179, %r3000;
	add.s32 	%r3002, %r3001, 1;
	shr.u32 	%r3003, %r3002, 5;
	and.b32  	%r3004, %r3002, 31;
	shl.b32 	%r3005, %r2996, %r3004;
	ld.global.u64 	%rd3728, [bit_vector];
	mul.wide.u32 	%rd3729, %r3003, 4;
	add.s64 	%rd3730, %rd3728, %rd3729;
	ld.u32 	%r3006, [%rd3730];
	or.b32  	%r3007, %r3005, %r3006;
	st.u32 	[%rd3730], %r3007;
	ld.global.u64 	%rd3731, [fcbs];
	add.s64 	%rd3732, %rd3731, %rd3622;
	ld.u16 	%r3008, [%rd3732+22];
	add.s32 	%r3009, %r4179, %r3008;
	add.s32 	%r3010, %r3009, 2;
	shr.u32 	%r3011, %r3010, 5;
	and.b32  	%r3012, %r3010, 31;
	shl.b32 	%r3013, %r2996, %r3012;
	ld.global.u64 	%rd3733, [bit_vector];
	mul.wide.u32 	%rd3734, %r3011, 4;
	add.s64 	%rd3735, %rd3733, %rd3734;
	ld.u32 	%r3014, [%rd3735];
	or.b32  	%r3015, %r3013, %r3014;
	st.u32 	[%rd3735], %r3015;
	ld.global.u64 	%rd3736, [fcbs];
	add.s64 	%rd3737, %rd3736, %rd3622;
	ld.u16 	%r3016, [%rd3737+22];
	add.s32 	%r3017, %r4179, %r3016;
	add.s32 	%r3018, %r3017, 3;
	shr.u32 	%r3019, %r3018, 5;
	and.b32  	%r3020, %r3018, 31;
	shl.b32 	%r3021, %r2996, %r3020;
	ld.global.u64 	%rd3738, [bit_vector];
	mul.wide.u32 	%rd3739, %r3019, 4;
	add.s64 	%rd3740, %rd3738, %rd3739;
	ld.u32 	%r3022, [%rd3740];
	or.b32  	%r3023, %r3021, %r3022;
	st.u32 	[%rd3740], %r3023;
	add.s32 	%r4179, %r4179, 4;
$L__BB0_1195:
	setp.eq.s32 	%p1015, %r722, 0;
	@%p1015 bra 	$L__BB0_1200;
	setp.eq.s32 	%p1016, %r722, 1;
	@%p1016 bra 	$L__BB0_1198;
	ld.global.u64 	%rd3741, [fcbs];
	add.s64 	%rd3743, %rd3741, %rd3622;
	ld.u16 	%r3024, [%rd3743+22];
	add.s32 	%r3025, %r4179, %r3024;
	shr.u32 	%r3026, %r3025, 5;
	and.b32  	%r3027, %r3025, 31;
	mov.b32 	%r3028, 1;
	shl.b32 	%r3029, %r3028, %r3027;
	ld.global.u64 	%rd3744, [bit_vector];
	mul.wide.u32 	%rd3745, %r3026, 4;
	add.s64 	%rd3746, %rd3744, %rd3745;
	ld.u32 	%r3030, [%rd3746];
	or.b32  	%r3031, %r3029, %r3030;
	st.u32 	[%rd3746], %r3031;
	ld.global.u64 	%rd3747, [fcbs];
	add.s64 	%rd3748, %rd3747, %rd3622;
	ld.u16 	%r3032, [%rd3748+22];
	add.s32 	%r3033, %r4179, %r3032;
	add.s32 	%r3034, %r3033, 1;
	shr.u32 	%r3035, %r3034, 5;
	and.b32  	%r3036, %r3034, 31;
	shl.b32 	%r3037, %r3028, %r3036;
	ld.global.u64 	%rd3749, [bit_vector];
	mul.wide.u32 	%rd3750, %r3035, 4;
	add.s64 	%rd3751, %rd3749, %rd3750;
	ld.u32 	%r3038, [%rd3751];
	or.b32  	%r3039, %r3037, %r3038;
	st.u32 	[%rd3751], %r3039;
	add.s32 	%r4179, %r4179, 2;
$L__BB0_1198:
	and.b32  	%r3040, %r671, 1;
	setp.eq.b32 	%p1017, %r3040, 1;
	not.pred 	%p1018, %p1017;
	@%p1018 bra 	$L__BB0_1200;
	ld.global.u64 	%rd3752, [fcbs];
	add.s64 	%rd3754, %rd3752, %rd3622;
	ld.u16 	%r3041, [%rd3754+22];
	add.s32 	%r3042, %r4179, %r3041;
	shr.u32 	%r3043, %r3042, 5;
	and.b32  	%r3044, %r3042, 31;
	mov.b32 	%r3045, 1;
	shl.b32 	%r3046, %r3045, %r3044;
	ld.global.u64 	%rd3755, [bit_vector];
	mul.wide.u32 	%rd3756, %r3043, 4;
	add.s64 	%rd3757, %rd3755, %rd3756;
	ld.u32 	%r3047, [%rd3757];
	or.b32  	%r3048, %r3046, %r3047;
	st.u32 	[%rd3757], %r3048;
$L__BB0_1200:
	ld.global.u64 	%rd3758, [fcbs];
	add.s64 	%rd3760, %rd3758, %rd3622;
	ld.u16 	%rs1330, [%rd3760+22];
	mul.wide.u16 	%r727, %rs1330, 32;
	and.b32  	%r4183, %r621, 2147483632;
	mov.b32 	%r4181, 0;
$L__BB0_1201:
	.pragma "nounroll";
	mov.u32 	%r729, %r4181;
	cvt.u32.u64 	%r3050, %rd755;
	add.s32 	%r3051, %r729, %r3050;
	cvt.u64.u32 	%rd3761, %r3051;
	add.s64 	%rd811, %rd155, %rd3761;
	ld.global.u8 	%rs1331, [%rd811];
	ld.global.u64 	%rd3762, [volume_d];
	cvt.u64.u32 	%rd3763, %r729;
	cvt.u64.u32 	%rd812, %r727;
	add.s64 	%rd813, %rd812, %rd3763;
	add.s64 	%rd3764, %rd3762, %rd813;
	st.u8 	[%rd3764+36864], %rs1331;
	ld.global.u8 	%rs1332, [%rd811+1];
	ld.global.u64 	%rd3765, [volume_d];
	add.s64 	%rd3766, %rd813, %rd3765;
	st.u8 	[%rd3766+36865], %rs1332;
	ld.global.u8 	%rs1333, [%rd811+2];
	ld.global.u64 	%rd3767, [volume_d];
	add.s64 	%rd3768, %rd813, %rd3767;
	st.u8 	[%rd3768+36866], %rs1333;
	ld.global.u8 	%rs1334, [%rd811+3];
	ld.global.u64 	%rd3769, [volume_d];
	add.s64 	%rd3770, %rd813, %rd3769;
	st.u8 	[%rd3770+36867], %rs1334;
	ld.global.u8 	%rs1335, [%rd811+4];
	ld.global.u64 	%rd3771, [volume_d];
	add.s64 	%rd3772, %rd813, %rd3771;
	st.u8 	[%rd3772+36868], %rs1335;
	ld.global.u8 	%rs1336, [%rd811+5];
	ld.global.u64 	%rd3773, [volume_d];
	add.s64 	%rd3774, %rd813, %rd3773;
	st.u8 	[%rd3774+36869], %rs1336;
	ld.global.u8 	%rs1337, [%rd811+6];
	ld.global.u64 	%rd3775, [volume_d];
	add.s64 	%rd3776, %rd813, %rd3775;
	st.u8 	[%rd3776+36870], %rs1337;
	ld.global.u8 	%rs1338, [%rd811+7];
	ld.global.u64 	%rd3777, [volume_d];
	add.s64 	%rd3778, %rd813, %rd3777;
	st.u8 	[%rd3778+36871], %rs1338;
	ld.global.u8 	%rs1339, [%rd811+8];
	ld.global.u64 	%rd3779, [volume_d];
	add.s64 	%rd3780, %rd813, %rd3779;
	st.u8 	[%rd3780+36872], %rs1339;
	ld.global.u8 	%rs1340, [%rd811+9];
	ld.global.u64 	%rd3781, [volume_d];
	add.s64 	%rd3782, %rd813, %rd3781;
	st.u8 	[%rd3782+36873], %rs1340;
	ld.global.u8 	%rs1341, [%rd811+10];
	ld.global.u64 	%rd3783, [volume_d];
	add.s64 	%rd3784, %rd813, %rd3783;
	st.u8 	[%rd3784+36874], %rs1341;
	ld.global.u8 	%rs1342, [%rd811+11];
	ld.global.u64 	%rd3785, [volume_d];
	add.s64 	%rd3786, %rd813, %rd3785;
	st.u8 	[%rd3786+36875], %rs1342;
	ld.global.u8 	%rs1343, [%rd811+12];
	ld.global.u64 	%rd3787, [volume_d];
	add.s64 	%rd3788, %rd813, %rd3787;
	st.u8 	[%rd3788+36876], %rs1343;
	ld.global.u8 	%rs1344, [%rd811+13];
	ld.global.u64 	%rd3789, [volume_d];
	add.s64 	%rd3790, %rd813, %rd3789;
	st.u8 	[%rd3790+36877], %rs1344;
	ld.global.u8 	%rs1345, [%rd811+14];
	ld.global.u64 	%rd3791, [volume_d];
	add.s64 	%rd3792, %rd813, %rd3791;
	st.u8 	[%rd3792+36878], %rs1345;
	ld.global.u8 	%rs1346, [%rd811+15];
	ld.global.u64 	%rd3793, [volume_d];
	add.s64 	%rd3794, %rd813, %rd3793;
	st.u8 	[%rd3794+36879], %rs1346;
	add.s32 	%r4181, %r729, 16;
	setp.ne.s32 	%p1019, %r4181, %r4183;
	@%p1019 bra 	$L__BB0_1201;
	and.b32  	%r3052, %r621, 15;
	setp.eq.s32 	%p1020, %r3052, 0;
	@%p1020 bra 	$L__BB0_1212;
	xor.b16  	%rs1347, %rs1728, 8;
	cvt.u32.u16 	%r3053, %rs1347;
	and.b32  	%r731, %r3053, 15;
	add.s32 	%r3054, %r731, -1;
	setp.lt.u32 	%p1021, %r3054, 7;
	@%p1021 bra 	$L__BB0_1205;
	ld.global.u8 	%rs1348, [%rd811+16];
	ld.global.u64 	%rd3795, [volume_d];
	add.s64 	%rd3796, %rd813, %rd3795;
	st.u8 	[%rd3796+36880], %rs1348;
	ld.global.u8 	%rs1349, [%rd811+17];
	ld.global.u64 	%rd3797, [volume_d];
	add.s64 	%rd3798, %rd813, %rd3797;
	st.u8 	[%rd3798+36881], %rs1349;
	ld.global.u8 	%rs1350, [%rd811+18];
	ld.global.u64 	%rd3799, [volume_d];
	add.s64 	%rd3800, %rd813, %rd3799;
	st.u8 	[%rd3800+36882], %rs1350;
	ld.global.u8 	%rs1351, [%rd811+19];
	ld.global.u64 	%rd3801, [volume_d];
	add.s64 	%rd3802, %rd813, %rd3801;
	st.u8 	[%rd3802+36883], %rs1351;
	ld.global.u8 	%rs1352, [%rd811+20];
	ld.global.u64 	%rd3803, [volume_d];
	add.s64 	%rd3804, %rd813, %rd3803;
	st.u8 	[%rd3804+36884], %rs1352;
	ld.global.u8 	%rs1353, [%rd811+21];
	ld.global.u64 	%rd3805, [volume_d];
	add.s64 	%rd3806, %rd813, %rd3805;
	st.u8 	[%rd3806+36885], %rs1353;
	ld.global.u8 	%rs1354, [%rd811+22];
	ld.global.u64 	%rd3807, [volume_d];
	add.s64 	%rd3808, %rd813, %rd3807;
	st.u8 	[%rd3808+36886], %rs1354;
	ld.global.u8 	%rs1355, [%rd811+23];
	ld.global.u64 	%rd3809, [volume_d];
	add.s64 	%rd3810, %rd813, %rd3809;
	st.u8 	[%rd3810+36887], %rs1355;
	add.s32 	%r4183, %r729, 24;
$L__BB0_1205:
	and.b32  	%r3055, %r731, 7;
	setp.eq.s32 	%p1022, %r3055, 0;
	@%p1022 bra 	$L__BB0_1212;
	cvt.u32.u16 	%r3056, %rs1727;
	and.b32  	%r3057, %r3056, 7;
	and.b32  	%r734, %r3056, 3;
	add.s32 	%r3058, %r3057, -1;
	setp.lt.u32 	%p1023, %r3058, 3;
	@%p1023 bra 	$L__BB0_1208;
	add.s32 	%r3060, %r4183, %r3050;
	cvt.u64.u32 	%rd3811, %r3060;
	add.s64 	%rd3812, %rd155, %rd3811;
	ld.global.u8 	%rs1356, [%rd3812];
	ld.global.u64 	%rd3813, [volume_d];
	cvt.u64.u32 	%rd3814, %r4183;
	add.s64 	%rd3815, %rd812, %rd3814;
	add.s64 	%rd3816, %rd3813, %rd3815;
	st.u8 	[%rd3816+36864], %rs1356;
	add.s64 	%rd3817, %rd3814, %rd755;
	add.s64 	%rd3818, %rd155, %rd3817;
	ld.global.u8 	%rs1357, [%rd3818+1];
	ld.global.u64 	%rd3819, [volume_d];
	add.s64 	%rd3820, %rd3815, %rd3819;
	st.u8 	[%rd3820+36865], %rs1357;
	ld.global.u8 	%rs1358, [%rd3818+2];
	ld.global.u64 	%rd3821, [volume_d];
	add.s64 	%rd3822, %rd3815, %rd3821;
	st.u8 	[%rd3822+36866], %rs1358;
	ld.global.u8 	%rs1359, [%rd3818+3];
	ld.global.u64 	%rd3823, [volume_d];
	add.s64 	%rd3824, %rd3815, %rd3823;
	st.u8 	[%rd3824+36867], %rs1359;
	add.s32 	%r4183, %r4183, 4;
$L__BB0_1208:
	setp.eq.s32 	%p1024, %r734, 0;
	@%p1024 bra 	$L__BB0_1212;
	add.s32 	%r3062, %r4183, %r3050;
	cvt.u64.u32 	%rd3825, %r3062;
	add.s64 	%rd3826, %rd155, %rd3825;
	ld.global.u8 	%rs1360, [%rd3826];
	ld.global.u64 	%rd3827, [volume_d];
	cvt.u64.u32 	%rd814, %r4183;
	add.s64 	%rd815, %rd812, %rd814;
	add.s64 	%rd3828, %rd3827, %rd815;
	st.u8 	[%rd3828+36864], %rs1360;
	setp.eq.s32 	%p1025, %r734, 1;
	@%p1025 bra 	$L__BB0_1212;
	add.s64 	%rd3829, %rd814, %rd755;
	add.s64 	%rd816, %rd155, %rd3829;
	ld.global.u8 	%rs1361, [%rd816+1];
	ld.global.u64 	%rd3830, [volume_d];
	add.s64 	%rd3831, %rd815, %rd3830;
	st.u8 	[%rd3831+36865], %rs1361;
	setp.eq.s32 	%p1026, %r734, 2;
	@%p1026 bra 	$L__BB0_1212;
	ld.global.u8 	%rs1362, [%rd816+2];
	ld.global.u64 	%rd3832, [volume_d];
	add.s64 	%rd3833, %rd815, %rd3832;
	st.u8 	[%rd3833+36866], %rs1362;
$L__BB0_1212:
	ld.global.u16 	%rs1363, [sys_clock];
	setp.ne.s16 	%p1027, %rs1363, -1;
	@%p1027 bra 	$L__BB0_1239;
	mov.b32 	%r4184, 0;
	ld.global.u64 	%rd4954, [fcbs];
$L__BB0_1214:
	mul.wide.u32 	%rd3834, %r4184, 32;
	add.s64 	%rd3835, %rd4954, %rd3834;
	ld.u8 	%rs1364, [%rd3835+20];
	setp.ne.s16 	%p1028, %rs1364, 1;
	@%p1028 bra 	$L__BB0_1220;
	mov.b32 	%r4185, 0;
$L__BB0_1216:
	add.s64 	%rd3837, %rd4954, %rd3834;
	add.s64 	%rd822, %rd3837, 20;
	ld.u8 	%rs1365, [%rd3837+20];
	setp.ne.s16 	%p1029, %rs1365, 1;
	setp.eq.s32 	%p1030, %r4184, %r4185;
	or.pred  	%p1031, %p1030, %p1029;
	@%p1031 bra 	$L__BB0_1219;
	ld.u16 	%rs131, [%rd822+10];
	mul.wide.u32 	%rd3838, %r4185, 32;
	add.s64 	%rd3839, %rd4954, %rd3838;
	add.s64 	%rd823, %rd3839, 30;
	ld.u16 	%rs132, [%rd3839+30];
	setp.ge.u16 	%p1032, %rs131, %rs132;
	@%p1032 bra 	$L__BB0_1219;
	ld.u32 	%r3065, [%rd822+-20];
	ld.u32 	%r3066, [%rd822+-16];
	ld.u32 	%r3067, [%rd822+-12];
	ld.u32 	%r3068, [%rd822+-8];
	ld.u32 	%r3069, [%rd822+-4];
	ld.u8 	%rs1366, [%rd822+1];
	ld.u16 	%rs1367, [%rd822+2];
	ld.u32 	%r3070, [%rd822+4];
	ld.u16 	%rs1368, [%rd822+8];
	ld.u32 	%r3071, [%rd823+-30];
	ld.u32 	%r3072, [%rd823+-26];
	ld.u32 	%r3073, [%rd823+-22];
	ld.u32 	%r3074, [%rd823+-18];
	ld.u32 	%r3075, [%rd823+-14];
	ld.v2.u8 	{%rs1369, %rs1370}, [%rd823+-10];
	ld.u16 	%rs1371, [%rd823+-8];
	ld.u32 	%r3076, [%rd823+-6];
	ld.u16 	%rs1372, [%rd823+-2];
	st.u32 	[%rd822+-20], %r3071;
	st.u32 	[%rd822+-16], %r3072;
	st.u32 	[%rd822+-12], %r3073;
	st.u32 	[%rd822+-8], %r3074;
	st.u32 	[%rd822+-4], %r3075;
	st.v2.u8 	[%rd822], {%rs1369, %rs1370};
	st.u16 	[%rd822+2], %rs1371;
	st.u32 	[%rd822+4], %r3076;
	mov.b32 	%r3077, {%rs1372, %rs132};
	st.u32 	[%rd822+8], %r3077;
	ld.global.u64 	%rd3840, [fcbs];
	add.s64 	%rd3842, %rd3840, %rd3838;
	st.u32 	[%rd3842], %r3065;
	st.u32 	[%rd3842+4], %r3066;
	st.u32 	[%rd3842+8], %r3067;
	st.u32 	[%rd3842+12], %r3068;
	st.u32 	[%rd3842+16], %r3069;
	mov.b16 	%rs1373, 1;
	st.v2.u8 	[%rd3842+20], {%rs1373, %rs1366};
	st.u16 	[%rd3842+22], %rs1367;
	st.u32 	[%rd3842+24], %r3070;
	mov.b32 	%r3078, {%rs1368, %rs131};
	st.u32 	[%rd3842+28], %r3078;
	ld.global.u64 	%rd4954, [fcbs];
$L__BB0_1219:
	add.s32 	%r4185, %r4185, 1;
	setp.ne.s32 	%p1033, %r4185, 1024;
	@%p1033 bra 	$L__BB0_1216;
$L__BB0_1220:
	add.s32 	%r4184, %r4184, 1;
	setp.ne.s32 	%p1034, %r4184, 1024;
	@%p1034 bra 	$L__BB0_1214;
	mov.b16 	%rs1731, 1;
	st.global.u16 	[sys_clock], %rs1731;
	mov.b32 	%r4186, 0;
$L__BB0_1222:
	mul.wide.u32 	%rd3843, %r4186, 32;
	add.s64 	%rd3844, %rd4954, %rd3843;
	add.s64 	%rd830, %rd3844, 20;
	ld.u8 	%rs1375, [%rd3844+20];
	setp.ne.s16 	%p1035, %rs1375, 0;
	@%p1035 bra 	$L__BB0_1224;
	st.u16 	[%rd830+10], %rs1731;
	ld.global.u16 	%rs1376, [sys_clock];
	add.s16 	%rs1731, %rs1376, 1;
	st.global.u16 	[sys_clock], %rs1731;
	ld.global.u64 	%rd4954, [fcbs];
$L__BB0_1224:
	add.s64 	%rd3846, %rd4954, %rd3843;
	add.s64 	%rd833, %rd3846, 20;
	ld.u8 	%rs1377, [%rd3846+52];
	setp.ne.s16 	%p1036, %rs1377, 0;
	@%p1036 bra 	$L__BB0_1226;
	st.u16 	[%rd833+42], %rs1731;
	ld.global.u16 	%rs1378, [sys_clock];
	add.s16 	%rs1731, %rs1378, 1;
	st.global.u16 	[sys_clock], %rs1731;
	ld.global.u64 	%rd4954, [fcbs];
$L__BB0_1226:
	add.s64 	%rd3848, %rd4954, %rd3843;
	add.s64 	%rd836, %rd3848, 20;
	ld.u8 	%rs1379, [%rd3848+84];
	setp.ne.s16 	%p1037, %rs1379, 0;
	@%p1037 bra 	$L__BB0_1228;
	st.u16 	[%rd836+74], %rs1731;
	ld.global.u16 	%rs1380, [sys_clock];
	add.s16 	%rs1731, %rs1380, 1;
	st.global.u16 	[sys_clock], %rs1731;
	ld.global.u64 	%rd4954, [fcbs];
$L__BB0_1228:
	add.s64 	%rd3850, %rd4954, %rd3843;
	add.s64 	%rd839, %rd3850, 20;
	ld.u8 	%rs1381, [%rd3850+116];
	setp.ne.s16 	%p1038, %rs1381, 0;
	@%p1038 bra 	$L__BB0_1230;
	st.u16 	[%rd839+106], %rs1731;
	ld.global.u16 	%rs1382, [sys_clock];
	add.s16 	%rs1731, %rs1382, 1;
	st.global.u16 	[sys_clock], %rs1731;
	ld.global.u64 	%rd4954, [fcbs];
$L__BB0_1230:
	add.s64 	%rd3852, %rd4954, %rd3843;
	add.s64 	%rd842, %rd3852, 20;
	ld.u8 	%rs1383, [%rd3852+148];
	setp.ne.s16 	%p1039, %rs1383, 0;
	@%p1039 bra 	$L__BB0_1232;
	st.u16 	[%rd842+138], %rs1731;
	ld.global.u16 	%rs1384, [sys_clock];
	add.s16 	%rs1731, %rs1384, 1;
	st.global.u16 	[sys_clock], %rs1731;
	ld.global.u64 	%rd4954, [fcbs];
$L__BB0_1232:
	add.s64 	%rd3854, %rd4954, %rd3843;
	add.s64 	%rd845, %rd3854, 20;
	ld.u8 	%rs1385, [%rd3854+180];
	setp.ne.s16 	%p1040, %rs1385, 0;
	@%p1040 bra 	$L__BB0_1234;
	st.u16 	[%rd845+170], %rs1731;
	ld.global.u16 	%rs1386, [sys_clock];
	add.s16 	%rs1731, %rs1386, 1;
	st.global.u16 	[sys_clock], %rs1731;
	ld.global.u64 	%rd4954, [fcbs];
$L__BB0_1234:
	add.s64 	%rd3856, %rd4954, %rd3843;
	add.s64 	%rd848, %rd3856, 20;
	ld.u8 	%rs1387, [%rd3856+212];
	setp.ne.s16 	%p1041, %rs1387, 0;
	@%p1041 bra 	$L__BB0_1236;
	st.u16 	[%rd848+202], %rs1731;
	ld.global.u16 	%rs1388, [sys_clock];
	add.s16 	%rs1731, %rs1388, 1;
	st.global.u16 	[sys_clock], %rs1731;
	ld.global.u64 	%rd4954, [fcbs];
$L__BB0_1236:
	add.s64 	%rd3858, %rd4954, %rd3843;
	add.s64 	%rd851, %rd3858, 20;
	ld.u8 	%rs1389, [%rd3858+244];
	setp.ne.s16 	%p1042, %rs1389, 0;
	@%p1042 bra 	$L__BB0_1238;
	st.u16 	[%rd851+234], %rs1731;
	ld.global.u16 	%rs1390, [sys_clock];
	add.s16 	%rs1731, %rs1390, 1;
	st.global.u16 	[sys_clock], %rs1731;
	ld.global.u64 	%rd4954, [fcbs];
$L__BB0_1238:
	add.s32 	%r4186, %r4186, 8;
	setp.ne.s32 	%p1043, %r4186, 1024;
	@%p1043 bra 	$L__BB0_1222;
$L__BB0_1239:
	cvt.u32.u64 	%r3086, %rd755;
	add.s32 	%r4148, %r3086, 1;
	add.s32 	%r621, %r3086, 25;
	setp.ne.s32 	%p1044, %r4148, 1001;
	add.s16 	%rs1728, %rs1728, 1;
	add.s16 	%rs1727, %rs1727, 1;
	@%p1044 bra 	$L__BB0_1100;
	mov.u64 	%rd3870, $str$6;
	cvta.global.u64 	%rd3871, %rd3870;
	{ // callseq 83, 0
	.param .b64 param0;
	st.param.b64 	[param0], %rd3871;
	.param .b64 param1;
	st.param.b64 	[param1], 0;
	.param .b32 retval0;
	call.uni (retval0), 
	vprintf, 
	(
	param0, 
	param1
	);
	ld.param.b32 	%r3088, [retval0];
	} // callseq 83
	mov.b32 	%r4187, 0;
$L__BB0_1241:
	ld.global.u64 	%rd3872, [fcbs];
	mul.wide.u32 	%rd3873, %r4187, 32;
	add.s64 	%rd3874, %rd3872, %rd3873;
	ld.u8 	%rs1392, [%rd3874+20];
	setp.ne.s16 	%p1045, %rs1392, 1;
	@%p1045 bra 	$L__BB0_1250;
	neg.s32 	%r4188, %r4187;
	mov.b32 	%r4189, 0;
	mov.b64 	%rd4962, 0;
$L__BB0_1243:
	ld.global.u64 	%rd855, [fcbs];
	add.s64 	%rd856, %rd855, %rd4962;
	ld.u8 	%rs1393, [%rd856+20];
	setp.ne.s16 	%p1046, %rs1393, 1;
	setp.eq.s32 	%p1047, %r4188, 0;
	or.pred  	%p1048, %p1047, %p1046;
	@%p1048 bra 	$L__BB0_1249;
	add.s64 	%rd3877, %rd855, %rd3873;
	add.s64 	%rd857, %rd3877, 24;
	ld.u32 	%r749, [%rd3877+24];
	ld.u32 	%r750, [%rd856+24];
	setp.le.u32 	%p1049, %r749, %r750;
	@%p1049 bra 	$L__BB0_1246;
	ld.u32 	%r3103, [%rd857+-24];
	ld.u32 	%r3104, [%rd857+-20];
	ld.u32 	%r3105, [%rd857+-16];
	ld.u32 	%r3106, [%rd857+-12];
	ld.u32 	%r3107, [%rd857+-8];
	ld.v2.u8 	{%rs1402, %rs1403}, [%rd857+-4];
	ld.u16 	%rs1404, [%rd857+-2];
	ld.u32 	%r3108, [%rd857+4];
	ld.u32 	%r3109, [%rd856];
	ld.u32 	%r3110, [%rd856+4];
	ld.u32 	%r3111, [%rd856+8];
	ld.u32 	%r3112, [%rd856+12];
	ld.u32 	%r3113, [%rd856+16];
	ld.u8 	%rs1405, [%rd856+21];
	ld.u16 	%rs1406, [%rd856+22];
	ld.u32 	%r3114, [%rd856+28];
	st.u32 	[%rd857+-24], %r3109;
	st.u32 	[%rd857+-20], %r3110;
	st.u32 	[%rd857+-16], %r3111;
	st.u32 	[%rd857+-12], %r3112;
	st.u32 	[%rd857+-8], %r3113;
	mov.b16 	%rs1407, 1;
	st.v2.u8 	[%rd857+-4], {%rs1407, %rs1405};
	st.u16 	[%rd857+-2], %rs1406;
	st.u32 	[%rd857], %r750;
	st.u32 	[%rd857+4], %r3114;
	ld.global.u64 	%rd3880, [fcbs];
	add.s64 	%rd3881, %rd3880, %rd4962;
	st.u32 	[%rd3881], %r3103;
	st.u32 	[%rd3881+4], %r3104;
	st.u32 	[%rd3881+8], %r3105;
	st.u32 	[%rd3881+12], %r3106;
	st.u32 	[%rd3881+16], %r3107;
	st.v2.u8 	[%rd3881+20], {%rs1402, %rs1403};
	st.u16 	[%rd3881+22], %rs1404;
	st.u32 	[%rd3881+24], %r749;
	st.u32 	[%rd3881+28], %r3108;
	bra.uni 	$L__BB0_1249;
$L__BB0_1246:
	setp.ne.s32 	%p1050, %r749, %r750;
	@%p1050 bra 	$L__BB0_1249;
	ld.u16 	%rs152, [%rd857+4];
	ld.u16 	%rs153, [%rd856+28];
	setp.ge.u16 	%p1051, %rs152, %rs153;
	@%p1051 bra 	$L__BB0_1249;
	ld.u32 	%r3091, [%rd857+-24];
	ld.u32 	%r3092, [%rd857+-20];
	ld.u32 	%r3093, [%rd857+-16];
	ld.u32 	%r3094, [%rd857+-12];
	ld.u32 	%r3095, [%rd857+-8];
	ld.v2.u8 	{%rs1394, %rs1395}, [%rd857+-4];
	ld.u16 	%rs1396, [%rd857+-2];
	ld.u16 	%rs1397, [%rd857+6];
	ld.u32 	%r3096, [%rd856];
	ld.u32 	%r3097, [%rd856+4];
	ld.u32 	%r3098, [%rd856+8];
	ld.u32 	%r3099, [%rd856+12];
	ld.u32 	%r3100, [%rd856+16];
	ld.u8 	%rs1398, [%rd856+21];
	ld.u16 	%rs1399, [%rd856+22];
	ld.u16 	%rs1400, [%rd856+30];
	st.u32 	[%rd857+-24], %r3096;
	st.u32 	[%rd857+-20], %r3097;
	st.u32 	[%rd857+-16], %r3098;
	st.u32 	[%rd857+-12], %r3099;
	st.u32 	[%rd857+-8], %r3100;
	mov.b16 	%rs1401, 1;
	st.v2.u8 	[%rd857+-4], {%rs1401, %rs1398};
	st.u16 	[%rd857+-2], %rs1399;
	st.u32 	[%rd857], %r749;
	mov.b32 	%r3101, {%rs153, %rs1400};
	st.u32 	[%rd857+4], %r3101;
	ld.global.u64 	%rd3878, [fcbs];
	add.s64 	%rd3879, %rd3878, %rd4962;
	st.u32 	[%rd3879], %r3091;
	st.u32 	[%rd3879+4], %r3092;
	st.u32 	[%rd3879+8], %r3093;
	st.u32 	[%rd3879+12], %r3094;
	st.u32 	[%rd3879+16], %r3095;
	st.v2.u8 	[%rd3879+20], {%rs1394, %rs1395};
	st.u16 	[%rd3879+22], %rs1396;
	st.u32 	[%rd3879+24], %r749;
	mov.b32 	%r3102, {%rs152, %rs1397};
	st.u32 	[%rd3879+28], %r3102;
$L__BB0_1249:
	add.s32 	%r4189, %r4189, 1;
	add.s32 	%r4188, %r4188, 1;
	add.s64 	%rd4962, %rd4962, 32;
	setp.ne.s32 	%p1052, %r4189, 1024;
	@%p1052 bra 	$L__BB0_1243;
$L__BB0_1250:
	add.s32 	%r4187, %r4187, 1;
	setp.ne.s32 	%p1053, %r4187, 1024;
	@%p1053 bra 	$L__BB0_1241;
	mov.b32 	%r4190, 0;
	mov.b64 	%rd4963, 0;
	ld.global.u64 	%rd4966, [fcbs];
	add.u64 	%rd3883, %SP, 16;
$L__BB0_1252:
	cvta.to.local.u64 	%rd862, %rd3883;
	add.s64 	%rd863, %rd4966, %rd4963;
	ld.u8 	%rs1408, [%rd863];
	setp.eq.s16 	%p1054, %rs1408, 0;
	@%p1054 bra 	$L__BB0_1255;
	ld.u8 	%rs1409, [%rd863+20];
	setp.ne.s16 	%p1055, %rs1409, 1;
	@%p1055 bra 	$L__BB0_1255;
	ld.u32 	%r3116, [%rd863+24];
	st.local.u64 	[%rd862], %rd863;
	st.local.u32 	[%rd862+8], %r3116;
	mov.u64 	%rd3884, $str$8;
	cvta.global.u64 	%rd3885, %rd3884;
	{ // callseq 84, 0
	.param .b64 param0;
	st.param.b64 	[param0], %rd3885;
	.param .b64 param1;
	st.param.b64 	[param1], %rd3883;
	.param .b32 retval0;
	call.uni (retval0), 
	vprintf, 
	(
	param0, 
	param1
	);
	ld.param.b32 	%r3117, [retval0];
	} // callseq 84
	ld.global.u64 	%rd4966, [fcbs];
$L__BB0_1255:
	add.s64 	%rd866, %rd4966, %rd4963;
	add.s64 	%rd867, %rd866, 32;
	ld.u8 	%rs1410, [%rd866+32];
	setp.eq.s16 	%p1056, %rs1410, 0;
	@%p1056 bra 	$L__BB0_1258;
	ld.u8 	%rs1411, [%rd866+52];
	setp.ne.s16 	%p1057, %rs1411, 1;
	@%p1057 bra 	$L__BB0_1258;
	ld.u32 	%r3119, [%rd866+56];
	st.local.u64 	[%rd862], %rd867;
	st.local.u32 	[%rd862+8], %r3119;
	mov.u64 	%rd3887, $str$8;
	cvta.global.u64 	%rd3888, %rd3887;
	{ // callseq 85, 0
	.param .b64 param0;
	st.param.b64 	[param0], %rd3888;
	.param .b64 param1;
	st.param.b64 	[param1], %rd3883;
	.param .b32 retval0;
	call.uni (retval0), 
	vprintf, 
	(
	param0, 
	param1
	);
	ld.param.b32 	%r3120, [retval0];
	} // callseq 85
	ld.global.u64 	%rd4966, [fcbs];
$L__BB0_1258:
	add.s64 	%rd870, %rd4966, %rd4963;
	add.s64 	%rd871, %rd870, 64;
	ld.u8 	%rs1412, [%rd870+64];
	setp.eq.s16 	%p1058, %rs1412, 0;
	@%p1058 bra 	$L__BB0_1261;
	ld.u8 	%rs1413, [%rd870+84];
	setp.ne.s16 	%p1059, %rs1413, 1;
	@%p1059 bra 	$L__BB0_1261;
	ld.u32 	%r3122, [%rd870+88];
	st.local.u64 	[%rd862], %rd871;
	st.local.u32 	[%rd862+8], %r3122;
	mov.u64 	%rd3890, $str$8;
	cvta.global.u64 	%rd3891, %rd3890;
	{ // callseq 86, 0
	.param .b64 param0;
	st.param.b64 	[param0], %rd3891;
	.param .b64 param1;
	st.param.b64 	[param1], %rd3883;
	.param .b32 retval0;
	call.uni (retval0), 
	vprintf, 
	(
	param0, 
	param1
	);
	ld.param.b32 	%r3123, [retval0];
	} // callseq 86
	ld.global.u64 	%rd4966, [fcbs];
$L__BB0_1261:
	add.s64 	%rd874, %rd4966, %rd4963;
	add.s64 	%rd875, %rd874, 96;
	ld.u8 	%rs1414, [%rd874+96];
	setp.eq.s16 	%p1060, %rs1414, 0;
	@%p1060 bra 	$L__BB0_1264;
	ld.u8 	%rs1415, [%rd874+116];
	setp.ne.s16 	%p1061, %rs1415, 1;
	@%p1061 bra 	$L__BB0_1264;
	ld.u32 	%r3125, [%rd874+120];
	st.local.u64 	[%rd862], %rd875;
	st.local.u32 	[%rd862+8], %r3125;
	mov.u64 	%rd3893, $str$8;
	cvta.global.u64 	%rd3894, %rd3893;
	{ // callseq 87, 0
	.param .b64 param0;
	st.param.b64 	[param0], %rd3894;
	.param .b64 param1;
	st.param.b64 	[param1], %rd3883;
	.param .b32 retval0;
	call.uni (retval0), 
	vprintf, 
	(
	param0, 
	param1
	);
	ld.param.b32 	%r3126, [retval0];
	} // callseq 87
	ld.global.u64 	%rd4966, [fcbs];
$L__BB0_1264:
	add.s64 	%rd878, %rd4966, %rd4963;
	add.s64 	%rd879, %rd878, 128;
	ld.u8 	%rs1416, [%rd878+128];
	setp.eq.s16 	%p1062, %rs1416, 0;
	@%p1062 bra 	$L__BB0_1267;
	ld.u8 	%rs1417, [%rd878+148];
	setp.ne.s16 	%p1063, %rs1417, 1;
	@%p1063 bra 	$L__BB0_1267;
	ld.u32 	%r3128, [%rd878+152];
	st.local.u64 	[%rd862], %rd879;
	st.local.u32 	[%rd862+8], %r3128;
	mov.u64 	%rd3896, $str$8;
	cvta.global.u64 	%rd3897, %rd3896;
	{ // callseq 88, 0
	.param .b64 param0;
	st.param.b64 	[param0], %rd3897;
	.param .b64 param1;
	st.param.b64 	[param1], %rd3883;
	.param .b32 retval0;
	call.uni (retval0), 
	vprintf, 
	(
	param0, 
	param1
	);
	ld.param.b32 	%r3129, [retval0];
	} // callseq 88
	ld.global.u64 	%rd4966, [fcbs];
$L__BB0_1267:
	add.s64 	%rd882, %rd4966, %rd4963;
	add.s64 	%rd883, %rd882, 160;
	ld.u8 	%rs1418, [%rd882+160];
	setp.eq.s16 	%p1064, %rs1418, 0;
	@%p1064 bra 	$L__BB0_1270;
	ld.u8 	%rs1419, [%rd882+180];
	setp.ne.s16 	%p1065, %rs1419, 1;
	@%p1065 bra 	$L__BB0_1270;
	ld.u32 	%r3131, [%rd882+184];
	st.local.u64 	[%rd862], %rd883;
	st.local.u32 	[%rd862+8], %r3131;
	mov.u64 	%rd3899, $str$8;
	cvta.global.u64 	%rd3900, %rd3899;
	{ // callseq 89, 0
	.param .b64 param0;
	st.param.b64 	[param0], %rd3900;
	.param .b64 param1;
	st.param.b64 	[param1], %rd3883;
	.param .b32 retval0;
	call.uni (retval0), 
	vprintf, 
	(
	param0, 
	param1
	);
	ld.param.b32 	%r3132, [retval0];
	} // callseq 89
	ld.global.u64 	%rd4966, [fcbs];
$L__BB0_1270:
	add.s64 	%rd886, %rd4966, %rd4963;
	add.s64 	%rd887, %rd886, 192;
	ld.u8 	%rs1420, [%rd886+192];
	setp.eq.s16 	%p1066, %rs1420, 0;
	@%p1066 bra 	$L__BB0_1273;
	ld.u8 	%rs1421, [%rd886+212];
	setp.ne.s16 	%p1067, %rs1421, 1;
	@%p1067 bra 	$L__BB0_1273;
	ld.u32 	%r3134, [%rd886+216];
	st.local.u64 	[%rd862], %rd887;
	st.local.u32 	[%rd862+8], %r3134;
	mov.u64 	%rd3902, $str$8;
	cvta.global.u64 	%rd3903, %rd3902;
	{ // callseq 90, 0
	.param .b64 param0;
	st.param.b64 	[param0], %rd3903;
	.param .b64 param1;
	st.param.b64 	[param1], %rd3883;
	.param .b32 retval0;
	call.uni (retval0), 
	vprintf, 
	(
	param0, 
	param1
	);
	ld.param.b32 	%r3135, [retval0];
	} // callseq 90
	ld.global.u64 	%rd4966, [fcbs];
$L__BB0_1273:
	add.s64 	%rd890, %rd4966, %rd4963;
	add.s64 	%rd891, %rd890, 224;
	ld.u8 	%rs1422, [%rd890+224];
	setp.eq.s16 	%p1068, %rs1422, 0;
	@%p1068 bra 	$L__BB0_1276;
	ld.u8 	%rs1423, [%rd890+244];
	setp.ne.s16 	%p1069, %rs1423, 1;
	@%p1069 bra 	$L__BB0_1276;
	ld.u32 	%r3137, [%rd890+248];
	st.local.u64 	[%rd862], %rd891;
	st.local.u32 	[%rd862+8], %r3137;
	mov.u64 	%rd3905, $str$8;
	cvta.global.u64 	%rd3906, %rd3905;
	{ // callseq 91, 0
	.param .b64 param0;
	st.param.b64 	[param0], %rd3906;
	.param .b64 param1;
	st.param.b64 	[param1], %rd3883;
	.param .b32 retval0;
	call.uni (retval0), 
	vprintf, 
	(
	param0, 
	param1
	);
	ld.param.b32 	%r3138, [retval0];
	} // callseq 91
	ld.global.u64 	%rd4966, [fcbs];
$L__BB0_1276:
	add.s32 	%r4190, %r4190, 8;
	add.s64 	%rd4963, %rd4963, 256;
	setp.ne.s32 	%p1070, %r4190, 1024;
	@%p1070 bra 	$L__BB0_1252;
	mov.b32 	%r4191, 0;
$L__BB0_1278:
	mul.wide.u32 	%rd3908, %r4191, 32;
	add.s64 	%rd895, %rd4966, %rd3908;
	ld.u8 	%rs1424, [%rd895];
	setp.eq.s16 	%p1071, %rs1424, 0;
	@%p1071 bra 	$L__BB0_1283;
	mov.b32 	%r4192, -1;
$L__BB0_1280:
	cvt.s64.s32 	%rd3909, %r4192;
	add.s64 	%rd3910, %rd895, %rd3909;
	ld.u8 	%rs154, [%rd3910+1];
	add.s64 	%rd3911, %rd754, %rd3909;
	ld.local.u8 	%rs1425, [%rd3911+1];
	setp.ne.s16 	%p1072, %rs154, %rs1425;
	@%p1072 bra 	$L__BB0_1283;
	add.s32 	%r4192, %r4192, 1;
	setp.ne.s16 	%p1073, %rs154, 0;
	@%p1073 bra 	$L__BB0_1280;
	ld.u8 	%rs1426, [%rd895+20];
	setp.eq.s16 	%p1074, %rs1426, 1;
	@%p1074 bra 	$L__BB0_1285;
$L__BB0_1283:
	add.s32 	%r4191, %r4191, 1;
	setp.ne.s32 	%p1076, %r4191, 1024;
	@%p1076 bra 	$L__BB0_1278;
	mov.u64 	%rd3951, $str;
	cvta.global.u64 	%rd3952, %rd3951;
	{ // callseq 92, 0
	.param .b64 param0;
	st.param.b64 	[param0], %rd3952;
	.param .b64 param1;
	st.param.b64 	[param1], 0;
	.param .b32 retval0;
	call.uni (retval0), 
	vprintf, 
	(
	param0, 
	param1
	);
	ld.param.b32 	%r3144, [retval0];
	} // callseq 92
	cvta.to.local.u64 	%rd3954, %rd3621;
	mov.b32 	%r3146, -1;
	st.local.u32 	[%rd3954], %r3146;
	mov.u64 	%rd3955, $str$1;
	cvta.global.u64 	%rd3956, %rd3955;
	{ // callseq 93, 0
	.param .b64 param0;
	st.param.b64 	[param0], %rd3956;
	.param .b64 param1;
	st.param.b64 	[param1], %rd3621;
	.param .b32 retval0;
	call.uni (retval0), 
	vprintf, 
	(
	param0, 
	param1
	);
	ld.param.b32 	%r3147, [retval0];
	} // callseq 93
	bra.uni 	$L__BB0_1287;
$L__BB0_1285:
	mov.b16 	%rs1427, 1;
	st.u8 	[%rd895+21], %rs1427;
	ld.global.u64 	%rd3912, [fcbs];
	add.s64 	%rd3914, %rd3912, %rd3908;
	ld.u16 	%r3143, [%rd3914+22];
	mul.wide.u32 	%rd896, %r3143, 32;
	mov.b32 	%r4193, 0;
$L__BB0_1286:
	ld.param.u64 	%rd4737, [_Z8mykernelPhS__param_1];
	ld.global.u64 	%rd3915, [volume_d];
	cvt.u64.u32 	%rd3916, %r4193;
	add.s64 	%rd3917, %rd896, %rd3916;
	add.s64 	%rd3918, %rd3915, %rd3917;
	ld.u8 	%rs1428, [%rd3918+36864];
	cvta.to.global.u64 	%rd3919, %rd4737;
	add.s64 	%rd3920, %rd3919, %rd3916;
	st.global.u8 	[%rd3920+1000], %rs1428;
	ld.global.u64 	%rd3921, [volume_d];
	add.s64 	%rd3922, %rd3921, %rd3917;
	ld.u8 	%rs1429, [%rd3922+36865];
	st.global.u8 	[%rd3920+1001], %rs1429;
	ld.global.u64 	%rd3923, [volume_d];
	add.s64 	%rd3924, %rd3923, %rd3917;
	ld.u8 	%rs1430, [%rd3924+36866];
	st.global.u8 	[%rd3920+1002], %rs1430;
	ld.global.u64 	%rd3925, [volume_d];
	add.s64 	%rd3926, %rd3925, %rd3917;
	ld.u8 	%rs1431, [%rd3926+36867];
	st.global.u8 	[%rd3920+1003], %rs1431;
	ld.global.u64 	%rd3927, [volume_d];
	add.s64 	%rd3928, %rd3927, %rd3917;
	ld.u8 	%rs1432, [%rd3928+36868];
	st.global.u8 	[%rd3920+1004], %rs1432;
	ld.global.u64 	%rd3929, [volume_d];
	add.s64 	%rd3930, %rd3929, %rd3917;
	ld.u8 	%rs1433, [%rd3930+36869];
	st.global.u8 	[%rd3920+1005], %rs1433;
	ld.global.u64 	%rd3931, [volume_d];
	add.s64 	%rd3932, %rd3931, %rd3917;
	ld.u8 	%rs1434, [%rd3932+36870];
	st.global.u8 	[%rd3920+1006], %rs1434;
	ld.global.u64 	%rd3933, [volume_d];
	add.s64 	%rd3934, %rd3933, %rd3917;
	ld.u8 	%rs1435, [%rd3934+36871];
	st.global.u8 	[%rd3920+1007], %rs1435;
	ld.global.u64 	%rd3935, [volume_d];
	add.s64 	%rd3936, %rd3935, %rd3917;
	ld.u8 	%rs1436, [%rd3936+36872];
	st.global.u8 	[%rd3920+1008], %rs1436;
	ld.global.u64 	%rd3937, [volume_d];
	add.s64 	%rd3938, %rd3937, %rd3917;
	ld.u8 	%rs1437, [%rd3938+36873];
	st.global.u8 	[%rd3920+1009], %rs1437;
	ld.global.u64 	%rd3939, [volume_d];
	add.s64 	%rd3940, %rd3939, %rd3917;
	ld.u8 	%rs1438, [%rd3940+36874];
	st.global.u8 	[%rd3920+1010], %rs1438;
	ld.global.u64 	%rd3941, [volume_d];
	add.s64 	%rd3942, %rd3941, %rd3917;
	ld.u8 	%rs1439, [%rd3942+36875];
	st.global.u8 	[%rd3920+1011], %rs1439;
	ld.global.u64 	%rd3943, [volume_d];
	add.s64 	%rd3944, %rd3943, %rd3917;
	ld.u8 	%rs1440, [%rd3944+36876];
	st.global.u8 	[%rd3920+1012], %rs1440;
	ld.global.u64 	%rd3945, [volume_d];
	add.s64 	%rd3946, %rd3945, %rd3917;
	ld.u8 	%rs1441, [%rd3946+36877];
	st.global.u8 	[%rd3920+1013], %rs1441;
	ld.global.u64 	%rd3947, [volume_d];
	add.s64 	%rd3948, %rd3947, %rd3917;
	ld.u8 	%rs1442, [%rd3948+36878];
	st.global.u8 	[%rd3920+1014], %rs1442;
	ld.global.u64 	%rd3949, [volume_d];
	add.s64 	%rd3950, %rd3949, %rd3917;
	ld.u8 	%rs1443, [%rd3950+36879];
	st.global.u8 	[%rd3920+1015], %rs1443;
	add.s32 	%r4193, %r4193, 16;
	setp.ne.s32 	%p1075, %r4193, 1024;
	@%p1075 bra 	$L__BB0_1286;
$L__BB0_1287:
	add.s64 	%rd897, %rd3, 1;
	mov.b32 	%r4194, 0;
$L__BB0_1288:
	cvt.u16.u32 	%rs1444, %r4194;
	add.s16 	%rs1739, %rs1444, 97;
	mul.wide.u32 	%rd3957, %r4194, 3;
	add.s64 	%rd898, %rd3, %rd3957;
	st.local.u8 	[%rd898], %rs1739;
	st.local.u8 	[%rd898+1], %rs1739;
	mov.b16 	%rs1445, 0;
	st.local.u8 	[%rd898+2], %rs1445;
	ld.global.u64 	%rd899, [fcbs];
	add.s64 	%rd900, %rd899, 1;
	add.s64 	%rd901, %rd897, %rd3957;
	mov.b32 	%r4198, 0;
$L__BB0_1289:
	mul.wide.u32 	%rd3958, %r4198, 32;
	add.s64 	%rd902, %rd899, %rd3958;
	ld.u8 	%rs1446, [%rd902];
	setp.eq.s16 	%p1077, %rs1446, 0;
	@%p1077 bra 	$L__BB0_1294;
	add.s64 	%rd903, %rd900, %rd3958;
	mov.b32 	%r4196, -1;
$L__BB0_1291:
	cvt.s64.s32 	%rd3960, %r4196;
	add.s64 	%rd3961, %rd903, %rd3960;
	add.s64 	%rd3962, %rd901, %rd3960;
	ld.u8 	%rs156, [%rd3961];
	ld.local.u8 	%rs1447, [%rd3962];
	setp.ne.s16 	%p1078, %rs156, %rs1447;
	@%p1078 bra 	$L__BB0_1294;
	add.s32 	%r4196, %r4196, 1;
	setp.ne.s16 	%p1079, %rs156, 0;
	@%p1079 bra 	$L__BB0_1291;
	ld.u8 	%rs1448, [%rd902+20];
	setp.eq.s16 	%p1080, %rs1448, 1;
	@%p1080 bra 	$L__BB0_1574;
$L__BB0_1294:
	add.s32 	%r4198, %r4198, 1;
	setp.ne.s32 	%p1081, %r4198, 1024;
	@%p1081 bra 	$L__BB0_1289;
	mov.b32 	%r4197, 0;
$L__BB0_1296:
	cvt.u64.u32 	%rd4973, %r4197;
	mul.wide.u32 	%rd3963, %r4197, 32;
	add.s64 	%rd3964, %rd899, %rd3963;
	add.s64 	%rd905, %rd3964, 20;
	ld.u8 	%rs1450, [%rd3964+20];
	setp.eq.s16 	%p1082, %rs1450, 1;
	mov.u32 	%r4198, %r4197;
	@%p1082 bra 	$L__BB0_1300;
$L__BB0_1297:
	shl.b64 	%rd3966, %rd4973, 5;
	add.s64 	%rd907, %rd899, %rd3966;
	mov.b64 	%rd4974, 0;
$L__BB0_1298:
	add.s64 	%rd3967, %rd907, %rd4974;
	st.u8 	[%rd3967], %rs1739;
	add.s64 	%rd909, %rd4974, 1;
	add.s64 	%rd3968, %rd898, %rd4974;
	ld.local.u8 	%rs1739, [%rd3968+1];
	setp.ne.s16 	%p1114, %rs1739, 0;
	setp.lt.u64 	%p1115, %rd4974, 19;
	and.pred  	%p1116, %p1114, %p1115;
	mov.u64 	%rd4974, %rd909;
	@%p1116 bra 	$L__BB0_1298;
	ld.global.u64 	%rd3969, [fcbs];
	add.s64 	%rd3971, %rd3969, %rd3966;
	mov.b16 	%rs1482, 1;
	st.u8 	[%rd3971+20], %rs1482;
	ld.global.u64 	%rd3972, [fcbs];
	add.s64 	%rd3973, %rd3972, %rd3966;
	mov.b16 	%rs1483, -1;
	st.u16 	[%rd3973+22], %rs1483;
	ld.global.u64 	%rd3974, [fcbs];
	add.s64 	%rd3975, %rd3974, %rd3966;
	mov.b16 	%rs1484, 0;
	st.u8 	[%rd3975+21], %rs1484;
	ld.global.u64 	%rd3976, [fcbs];
	add.s64 	%rd3977, %rd3976, %rd3966;
	mov.b32 	%r3153, 0;
	st.u32 	[%rd3977+24], %r3153;
	ld.global.u16 	%rs1485, [sys_clock];
	add.s16 	%rs1486, %rs1485, 1;
	st.global.u16 	[sys_clock], %rs1486;
	ld.global.u64 	%rd3978, [fcbs];
	add.s64 	%rd3979, %rd3978, %rd3966;
	st.u16 	[%rd3979+28], %rs1486;
	bra.uni 	$L__BB0_1332;
$L__BB0_1300:
	add.s32 	%r4198, %r4197, 1;
	cvt.u64.u32 	%rd4973, %r4198;
	ld.u8 	%rs1451, [%rd905+32];
	setp.ne.s16 	%p1083, %rs1451, 1;
	@%p1083 bra 	$L__BB0_1297;
	add.s32 	%r4198, %r4197, 2;
	cvt.u64.u32 	%rd4973, %r4198;
	ld.u8 	%rs1452, [%rd905+64];
	setp.ne.s16 	%p1084, %rs1452, 1;
	@%p1084 bra 	$L__BB0_1297;
	add.s32 	%r4198, %r4197, 3;
	cvt.u64.u32 	%rd4973, %r4198;
	ld.u8 	%rs1453, [%rd905+96];
	setp.ne.s16 	%p1085, %rs1453, 1;
	@%p1085 bra 	$L__BB0_1297;
	add.s32 	%r4198, %r4197, 4;
	cvt.u64.u32 	%rd4973, %r4198;
	ld.u8 	%rs1454, [%rd905+128];
	setp.ne.s16 	%p1086, %rs1454, 1;
	@%p1086 bra 	$L__BB0_1297;
	add.s32 	%r4198, %r4197, 5;
	cvt.u64.u32 	%rd4973, %r4198;
	ld.u8 	%rs1455, [%rd905+160];
	setp.ne.s16 	%p1087, %rs1455, 1;
	@%p1087 bra 	$L__BB0_1297;
	add.s32 	%r4198, %r4197, 6;
	cvt.u64.u32 	%rd4973, %r4198;
	ld.u8 	%rs1456, [%rd905+192];
	setp.ne.s16 	%p1088, %rs1456, 1;
	@%p1088 bra 	$L__BB0_1297;
	add.s32 	%r4198, %r4197, 7;
	cvt.u64.u32 	%rd4973, %r4198;
	ld.u8 	%rs1457, [%rd905+224];
	setp.ne.s16 	%p1089, %rs1457, 1;
	@%p1089 bra 	$L__BB0_1297;
	add.s32 	%r4198, %r4197, 8;
	cvt.u64.u32 	%rd4973, %r4198;
	ld.u8 	%rs1458, [%rd905+256];
	setp.ne.s16 	%p1090, %rs1458, 1;
	@%p1090 bra 	$L__BB0_1297;
	add.s32 	%r4198, %r4197, 9;
	cvt.u64.u32 	%rd4973, %r4198;
	ld.u8 	%rs1459, [%rd905+288];
	setp.ne.s16 	%p1091, %rs1459, 1;
	@%p1091 bra 	$L__BB0_1297;
	add.s32 	%r4198, %r4197, 10;
	cvt.u64.u32 	%rd4973, %r4198;
	ld.u8 	%rs1460, [%rd905+320];
	setp.ne.s16 	%p1092, %rs1460, 1;
	@%p1092 bra 	$L__BB0_1297;
	add.s32 	%r4198, %r4197, 11;
	cvt.u64.u32 	%rd4973, %r4198;
	ld.u8 	%rs1461, [%rd905+352];
	setp.ne.s16 	%p1093, %rs1461, 1;
	@%p1093 bra 	$L__BB0_1297;
	add.s32 	%r4198, %r4197, 12;
	cvt.u64.u32 	%rd4973, %r4198;
	ld.u8 	%rs1462, [%rd905+384];
	setp.ne.s16 	%p1094, %rs1462, 1;
	@%p1094 bra 	$L__BB0_1297;
	add.s32 	%r4198, %r4197, 13;
	cvt.u64.u32 	%rd4973, %r4198;
	ld.u8 	%rs1463, [%rd905+416];
	setp.ne.s16 	%p1095, %rs1463, 1;
	@%p1095 bra 	$L__BB0_1297;
	add.s32 	%r4198, %r4197, 14;
	cvt.u64.u32 	%rd4973, %r4198;
	ld.u8 	%rs1464, [%rd905+448];
	setp.ne.s16 	%p1096, %rs1464, 1;
	@%p1096 bra 	$L__BB0_1297;
	add.s32 	%r4198, %r4197, 15;
	cvt.u64.u32 	%rd4973, %r4198;
	ld.u8 	%rs1465, [%rd905+480];
	setp.ne.s16 	%p1097, %rs1465, 1;
	@%p1097 bra 	$L__BB0_1297;
	add.s32 	%r4198, %r4197, 16;
	cvt.u64.u32 	%rd4973, %r4198;
	ld.u8 	%rs1466, [%rd905+512];
	setp.ne.s16 	%p1098, %rs1466, 1;
	@%p1098 bra 	$L__BB0_1297;
	add.s32 	%r4198, %r4197, 17;
	cvt.u64.u32 	%rd4973, %r4198;
	ld.u8 	%rs1467, [%rd905+544];
	setp.ne.s16 	%p1099, %rs1467, 1;
	@%p1099 bra 	$L__BB0_1297;
	add.s32 	%r4198, %r4197, 18;
	cvt.u64.u32 	%rd4973, %r4198;
	ld.u8 	%rs1468, [%rd905+576];
	setp.ne.s16 	%p1100, %rs1468, 1;
	@%p1100 bra 	$L__BB0_1297;
	add.s32 	%r4198, %r4197, 19;
	cvt.u64.u32 	%rd4973, %r4198;
	ld.u8 	%rs1469, [%rd905+608];
	setp.ne.s16 	%p1101, %rs1469, 1;
	@%p1101 bra 	$L__BB0_1297;
	add.s32 	%r4198, %r4197, 20;
	cvt.u64.u32 	%rd4973, %r4198;
	ld.u8 	%rs1470, [%rd905+640];
	setp.ne.s16 	%p1102, %rs1470, 1;
	@%p1102 bra 	$L__BB0_1297;
	add.s32 	%r4198, %r4197, 21;
	cvt.u64.u32 	%rd4973, %r4198;
	ld.u8 	%rs1471, [%rd905+672];
	setp.ne.s16 	%p1103, %rs1471, 1;
	@%p1103 bra 	$L__BB0_1297;
	add.s32 	%r4198, %r4197, 22;
	cvt.u64.u32 	%rd4973, %r4198;
	ld.u8 	%rs1472, [%rd905+704];
	setp.ne.s16 	%p1104, %rs1472, 1;
	@%p1104 bra 	$L__BB0_1297;
	add.s32 	%r4198, %r4197, 23;
	cvt.u64.u32 	%rd4973, %r4198;
	ld.u8 	%rs1473, [%rd905+736];
	setp.ne.s16 	%p1105, %rs1473, 1;
	@%p1105 bra 	$L__BB0_1297;
	add.s32 	%r4198, %r4197, 24;
	cvt.u64.u32 	%rd4973, %r4198;
	ld.u8 	%rs1474, [%rd905+768];
	setp.ne.s16 	%p1106, %rs1474, 1;
	@%p1106 bra 	$L__BB0_1297;
	add.s32 	%r4198, %r4197, 25;
	cvt.u64.u32 	%rd4973, %r4198;
	ld.u8 	%rs1475, [%rd905+800];
	setp.ne.s16 	%p1107, %rs1475, 1;
	@%p1107 bra 	$L__BB0_1297;
	add.s32 	%r4198, %r4197, 26;
	cvt.u64.u32 	%rd4973, %r4198;
	ld.u8 	%rs1476, [%rd905+832];
	setp.ne.s16 	%p1108, %rs1476, 1;
	@%p1108 bra 	$L__BB0_1297;
	add.s32 	%r4198, %r4197, 27;
	cvt.u64.u32 	%rd4973, %r4198;
	ld.u8 	%rs1477, [%rd905+864];
	setp.ne.s16 	%p1109, %rs1477, 1;
	@%p1109 bra 	$L__BB0_1297;
	add.s32 	%r4198, %r4197, 28;
	cvt.u64.u32 	%rd4973, %r4198;
	ld.u8 	%rs1478, [%rd905+896];
	setp.ne.s16 	%p1110, %rs1478, 1;
	@%p1110 bra 	$L__BB0_1297;
	add.s32 	%r4198, %r4197, 29;
	cvt.u64.u32 	%rd4973, %r4198;
	ld.u8 	%rs1479, [%rd905+928];
	setp.ne.s16 	%p1111, %rs1479, 1;
	@%p1111 bra 	$L__BB0_1297;
	add.s32 	%r4198, %r4197, 30;
	cvt.u64.u32 	%rd4973, %r4198;
	ld.u8 	%rs1480, [%rd905+960];
	setp.ne.s16 	%p1112, %rs1480, 1;
	@%p1112 bra 	$L__BB0_1297;
	add.s32 	%r4198, %r4197, 31;
	cvt.u64.u32 	%rd4973, %r4198;
	ld.u8 	%rs1481, [%rd905+992];
	setp.ne.s16 	%p1113, %rs1481, 1;
	@%p1113 bra 	$L__BB0_1297;
	add.s32 	%r4197, %r4197, 32;
	setp.ne.s32 	%p1117, %r4197, 1024;
	mov.b32 	%r4198, -1;
	@%p1117 bra 	$L__BB0_1296;
$L__BB0_1332:
	cvta.to.local.u64 	%rd941, %rd3621;
	setp.lt.u32 	%p1118, %r4198, 1024;
	@%p1118 bra 	$L__BB0_1334;
	st.local.u32 	[%rd941], %r4198;
	mov.u64 	%rd4269, $str$2;
	cvta.global.u64 	%rd4270, %rd4269;
	{ // callseq 96, 0
	.param .b64 param0;
	st.param.b64 	[param0], %rd4270;
	.param .b64 param1;
	st.param.b64 	[param1], %rd3621;
	.param .b32 retval0;
	call.uni (retval0), 
	vprintf, 
	(
	param0, 
	param1
	);
	ld.param.b32 	%r3488, [retval0];
	} // callseq 96
	bra.uni 	$L__BB0_1403;
$L__BB0_1334:
	ld.global.u64 	%rd4977, [fcbs];
	mul.wide.u32 	%rd3981, %r4198, 32;
	add.s64 	%rd3982, %rd4977, %rd3981;
	add.s64 	%rd943, %rd3982, 22;
	ld.u32 	%r3155, [%rd3982+24];
	and.b32  	%r3156, %r3155, 31;
	setp.eq.s32 	%p1119, %r3156, 0;
	shr.u32 	%r3157, %r3155, 5;
	add.s32 	%r3158, %r3157, 1;
	selp.b32 	%r802, %r3157, %r3158, %p1119;
	setp.eq.s32 	%p1120, %r3155, 0;
	@%p1120 bra 	$L__BB0_1337;
	ld.u16 	%r3160, [%rd943];
	mul.wide.u32 	%rd944, %r3160, 32;
	mov.b32 	%r4200, 0;
$L__BB0_1336:
	ld.global.u64 	%rd3983, [volume_d];
	cvt.u64.u32 	%rd3984, %r4200;
	add.s64 	%rd3985, %rd944, %rd3984;
	add.s64 	%rd3986, %rd3983, %rd3985;
	mov.b16 	%rs1487, 0;
	st.u8 	[%rd3986+36864], %rs1487;
	add.s32 	%r4200, %r4200, 1;
	ld.global.u64 	%rd4977, [fcbs];
	add.s64 	%rd3988, %rd4977, %rd3981;
	ld.u32 	%r3161, [%rd3988+24];
	setp.lt.u32 	%p1121, %r4200, %r3161;
	@%p1121 bra 	$L__BB0_1336;
$L__BB0_1337:
	setp.eq.s32 	%p1122, %r802, 0;
	@%p1122 bra 	$L__BB0_1346;
	and.b32  	%r803, %r802, 3;
	setp.lt.u32 	%p1123, %r802, 4;
	mov.b32 	%r4202, 0;
	@%p1123 bra 	$L__BB0_1342;
	and.b32  	%r4202, %r802, 268435452;
	mov.b32 	%r4201, 0;
$L__BB0_1340:
	ld.global.u64 	%rd3989, [fcbs];
	add.s64 	%rd3991, %rd3989, %rd3981;
	ld.u16 	%r3164, [%rd3991+22];
	add.s32 	%r3165, %r4201, %r3164;
	shr.u32 	%r3166, %r3165, 5;
	ld.global.u64 	%rd3992, [bit_vector];
	mul.wide.u32 	%rd3993, %r3166, 4;
	add.s64 	%rd3994, %rd3992, %rd3993;
	mov.b32 	%r3167, 0;
	st.u32 	[%rd3994], %r3167;
	ld.global.u64 	%rd3995, [fcbs];
	add.s64 	%rd3996, %rd3995, %rd3981;
	ld.u16 	%r3168, [%rd3996+22];
	add.s32 	%r3169, %r4201, %r3168;
	add.s32 	%r3170, %r3169, 1;
	shr.u32 	%r3171, %r3170, 5;
	ld.global.u64 	%rd3997, [bit_vector];
	mul.wide.u32 	%rd3998, %r3171, 4;
	add.s64 	%rd3999, %rd3997, %rd3998;
	st.u32 	[%rd3999], %r3167;
	ld.global.u64 	%rd4000, [fcbs];
	add.s64 	%rd4001, %rd4000, %rd3981;
	ld.u16 	%r3172, [%rd4001+22];
	add.s32 	%r3173, %r4201, %r3172;
	add.s32 	%r3174, %r3173, 2;
	shr.u32 	%r3175, %r3174, 5;
	ld.global.u64 	%rd4002, [bit_vector];
	mul.wide.u32 	%rd4003, %r3175, 4;
	add.s64 	%rd4004, %rd4002, %rd4003;
	st.u32 	[%rd4004], %r3167;
	ld.global.u64 	%rd4005, [fcbs];
	add.s64 	%rd4006, %rd4005, %rd3981;
	ld.u16 	%r3176, [%rd4006+22];
	add.s32 	%r3177, %r4201, %r3176;
	add.s32 	%r3178, %r3177, 3;
	shr.u32 	%r3179, %r3178, 5;
	ld.global.u64 	%rd4007, [bit_vector];
	mul.wide.u32 	%rd4008, %r3179, 4;
	add.s64 	%rd4009, %rd4007, %rd4008;
	st.u32 	[%rd4009], %r3167;
	add.s32 	%r4201, %r4201, 4;
	setp.ne.s32 	%p1124, %r4201, %r4202;
	@%p1124 bra 	$L__BB0_1340;
	ld.global.u64 	%rd4977, [fcbs];
$L__BB0_1342:
	setp.eq.s32 	%p1125, %r803, 0;
	@%p1125 bra 	$L__BB0_1346;
	add.s64 	%rd4011, %rd4977, %rd3981;
	ld.u16 	%r3180, [%rd4011+22];
	add.s32 	%r3181, %r4202, %r3180;
	shr.u32 	%r3182, %r3181, 5;
	ld.global.u64 	%rd4012, [bit_vector];
	mul.wide.u32 	%rd4013, %r3182, 4;
	add.s64 	%rd4014, %rd4012, %rd4013;
	mov.b32 	%r3183, 0;
	st.u32 	[%rd4014], %r3183;
	setp.eq.s32 	%p1126, %r803, 1;
	ld.global.u64 	%rd4977, [fcbs];
	@%p1126 bra 	$L__BB0_1346;
	add.s64 	%rd4016, %rd4977, %rd3981;
	ld.u16 	%r3184, [%rd4016+22];
	add.s32 	%r3185, %r4202, %r3184;
	add.s32 	%r3186, %r3185, 1;
	shr.u32 	%r3187, %r3186, 5;
	ld.global.u64 	%rd4017, [bit_vector];
	mul.wide.u32 	%rd4018, %r3187, 4;
	add.s64 	%rd4019, %rd4017, %rd4018;
	mov.b32 	%r3188, 0;
	st.u32 	[%rd4019], %r3188;
	setp.eq.s32 	%p1127, %r803, 2;
	ld.global.u64 	%rd4977, [fcbs];
	@%p1127 bra 	$L__BB0_1346;
	add.s64 	%rd4021, %rd4977, %rd3981;
	ld.u16 	%r3189, [%rd4021+22];
	add.s32 	%r3190, %r4202, %r3189;
	add.s32 	%r3191, %r3190, 2;
	shr.u32 	%r3192, %r3191, 5;
	ld.global.u64 	%rd4022, [bit_vector];
	mul.wide.u32 	%rd4023, %r3192, 4;
	add.s64 	%rd4024, %rd4022, %rd4023;
	mov.b32 	%r3193, 0;
	st.u32 	[%rd4024], %r3193;
	ld.global.u64 	%rd4977, [fcbs];
$L__BB0_1346:
	add.s64 	%rd4026, %rd4977, %rd3981;
	mov.b16 	%rs1488, 0;
	st.u8 	[%rd4026+20], %rs1488;
	mov.b32 	%r4203, 0;
	ld.global.u64 	%rd953, [bit_vector];
	mov.u32 	%r4204, %r4203;
$L__BB0_1347:
	shr.u32 	%r3195, %r4204, 5;
	and.b32  	%r3196, %r4204, 31;
	mul.wide.u32 	%rd4027, %r3195, 4;
	add.s64 	%rd4028, %rd953, %rd4027;
	ld.u32 	%r812, [%rd4028];
	shr.u32 	%r3197, %r812, %r3196;
	and.b32  	%r3198, %r3197, 1;
	setp.eq.b32 	%p1128, %r3198, 1;
	not.pred 	%p1129, %p1128;
	@%p1129 bra 	$L__BB0_1349;
	add.s32 	%r4221, %r4204, 1;
	mov.b32 	%r4206, 0;
	bra.uni 	$L__BB0_1350;
$L__BB0_1349:
	add.s32 	%r4206, %r4203, 1;
	add.s32 	%r4221, %r4204, 1;
	setp.eq.s32 	%p1130, %r4206, 32;
	mov.b32 	%r4222, 32;
	@%p1130 bra 	$L__BB0_1372;
$L__BB0_1350:
	and.b32  	%r3201, %r4221, 31;
	shr.u32 	%r3202, %r812, %r3201;
	and.b32  	%r3203, %r3202, 1;
	setp.eq.b32 	%p1131, %r3203, 1;
	not.pred 	%p1132, %p1131;
	@%p1132 bra 	$L__BB0_1352;
	add.s32 	%r4221, %r4221, 1;
	mov.b32 	%r4208, 0;
	bra.uni 	$L__BB0_1353;
$L__BB0_1352:
	add.s32 	%r4208, %r4206, 1;
	add.s32 	%r4221, %r4221, 1;
	setp.eq.s32 	%p1133, %r4208, 32;
	mov.b32 	%r4222, 32;
	@%p1133 bra 	$L__BB0_1372;
$L__BB0_1353:
	and.b32  	%r3206, %r4221, 31;
	shr.u32 	%r3207, %r812, %r3206;
	and.b32  	%r3208, %r3207, 1;
	setp.eq.b32 	%p1134, %r3208, 1;
	not.pred 	%p1135, %p1134;
	@%p1135 bra 	$L__BB0_1355;
	add.s32 	%r4221, %r4221, 1;
	mov.b32 	%r4210, 0;
	bra.uni 	$L__BB0_1356;
$L__BB0_1355:
	add.s32 	%r4210, %r4208, 1;
	add.s32 	%r4221, %r4221, 1;
	setp.eq.s32 	%p1136, %r4210, 32;
	mov.b32 	%r4222, 32;
	@%p1136 bra 	$L__BB0_1372;
$L__BB0_1356:
	and.b32  	%r3211, %r4221, 31;
	shr.u32 	%r3212, %r812, %r3211;
	and.b32  	%r3213, %r3212, 1;
	setp.eq.b32 	%p1137, %r3213, 1;
	not.pred 	%p1138, %p1137;
	@%p1138 bra 	$L__BB0_1358;
	add.s32 	%r4221, %r4221, 1;
	mov.b32 	%r4212, 0;
	bra.uni 	$L__BB0_1359;
$L__BB0_1358:
	add.s32 	%r4212, %r4210, 1;
	add.s32 	%r4221, %r4221, 1;
	setp.eq.s32 	%p1139, %r4212, 32;
	mov.b32 	%r4222, 32;
	@%p1139 bra 	$L__BB0_1372;
$L__BB0_1359:
	and.b32  	%r3216, %r4221, 31;
	shr.u32 	%r3217, %r812, %r3216;
	and.b32  	%r3218, %r3217, 1;
	setp.eq.b32 	%p1140, %r3218, 1;
	not.pred 	%p1141, %p1140;
	@%p1141 bra 	$L__BB0_1361;
	add.s32 	%r4221, %r4221, 1;
	mov.b32 	%r4214, 0;
	bra.uni 	$L__BB0_1362;
$L__BB0_1361:
	add.s32 	%r4214, %r4212, 1;
	add.s32 	%r4221, %r4221, 1;
	setp.eq.s32 	%p1142, %r4214, 32;
	mov.b32 	%r4222, 32;
	@%p1142 bra 	$L__BB0_1372;
$L__BB0_1362:
	and.b32  	%r3221, %r4221, 31;
	shr.u32 	%r3222, %r812, %r3221;
	and.b32  	%r3223, %r3222, 1;
	setp.eq.b32 	%p1143, %r3223, 1;
	not.pred 	%p1144, %p1143;
	@%p1144 bra 	$L__BB0_1364;
	add.s32 	%r4221, %r4221, 1;
	mov.b32 	%r4216, 0;
	bra.uni 	$L__BB0_1365;
$L__BB0_1364:
	add.s32 	%r4216, %r4214, 1;
	add.s32 	%r4221, %r4221, 1;
	setp.eq.s32 	%p1145, %r4216, 32;
	mov.b32 	%r4222, 32;
	@%p1145 bra 	$L__BB0_1372;
$L__BB0_1365:
	and.b32  	%r3226, %r4221, 31;
	shr.u32 	%r3227, %r812, %r3226;
	and.b32  	%r3228, %r3227, 1;
	setp.eq.b32 	%p1146, %r3228, 1;
	not.pred 	%p1147, %p1146;
	@%p1147 bra 	$L__BB0_1367;
	add.s32 	%r4221, %r4221, 1;
	mov.b32 	%r4218, 0;
	bra.uni 	$L__BB0_1368;
$L__BB0_1367:
	add.s32 	%r4218, %r4216, 1;
	add.s32 	%r4221, %r4221, 1;
	setp.eq.s32 	%p1148, %r4218, 32;
	mov.b32 	%r4222, 32;
	@%p1148 bra 	$L__BB0_1372;
$L__BB0_1368:
	and.b32  	%r3231, %r4221, 31;
	shr.u32 	%r3232, %r812, %r3231;
	and.b32  	%r3233, %r3232, 1;
	setp.eq.b32 	%p1149, %r3233, 1;
	not.pred 	%p1150, %p1149;
	@%p1150 bra 	$L__BB0_1370;
	add.s32 	%r4204, %r4221, 1;
	mov.b32 	%r4203, 0;
	bra.uni 	$L__BB0_1371;
$L__BB0_1370:
	add.s32 	%r4203, %r4218, 1;
	add.s32 	%r4204, %r4221, 1;
	setp.eq.s32 	%p1151, %r4203, 32;
	mov.b32 	%r4222, 32;
	mov.u32 	%r4221, %r4204;
	@%p1151 bra 	$L__BB0_1372;
$L__BB0_1371:
	setp.lt.u32 	%p1152, %r4204, 32768;
	mov.b32 	%r4221, 32768;
	mov.u32 	%r4222, %r4203;
	@%p1152 bra 	$L__BB0_1347;
$L__BB0_1372:
	setp.gt.u32 	%p1153, %r4222, 31;
	setp.lt.u32 	%p1154, %r4221, 32768;
	or.pred  	%p1155, %p1153, %p1154;
	@%p1155 bra 	$L__BB0_1374;
	mov.b32 	%r3482, 32;
	st.local.v2.u32 	[%rd941], {%r3482, %r4222};
	st.local.u32 	[%rd941+8], %r4221;
	mov.u64 	%rd4261, $str$3;
	cvta.global.u64 	%rd4262, %rd4261;
	{ // callseq 94, 0
	.param .b64 param0;
	st.param.b64 	[param0], %rd4262;
	.param .b64 param1;
	st.param.b64 	[param1], %rd3621;
	.param .b32 retval0;
	call.uni (retval0), 
	vprintf, 
	(
	param0, 
	param1
	);
	ld.param.b32 	%r3483, [retval0];
	} // callseq 94
	mov.b32 	%r3485, 1024;
	st.local.u32 	[%rd941], %r3485;
	mov.u64 	%rd4264, $str$4;
	cvta.global.u64 	%rd4265, %rd4264;
	{ // callseq 95, 0
	.param .b64 param0;
	st.param.b64 	[param0], %rd4265;
	.param .b64 param1;
	st.param.b64 	[param1], %rd3621;
	.param .b32 retval0;
	call.uni (retval0), 
	vprintf, 
	(
	param0, 
	param1
	);
	ld.param.b32 	%r3486, [retval0];
	} // callseq 95
	ld.global.u64 	%rd4266, [fcbs];
	add.s64 	%rd4268, %rd4266, %rd3981;
	mov.b16 	%rs1538, 0;
	st.u8 	[%rd4268+20], %rs1538;
	bra.uni 	$L__BB0_1403;
$L__BB0_1374:
	ld.global.u64 	%rd4029, [fcbs];
	add.s64 	%rd4031, %rd4029, %rd3981;
	mov.b16 	%rs1489, 1;
	st.u8 	[%rd4031+20], %rs1489;
	cvt.u16.u32 	%rs1490, %r4221;
	add.s16 	%rs1491, %rs1490, -32;
	ld.global.u64 	%rd4032, [fcbs];
	add.s64 	%rd4033, %rd4032, %rd3981;
	st.u16 	[%rd4033+22], %rs1491;
	ld.global.u64 	%rd4034, [fcbs];
	add.s64 	%rd4035, %rd4034, %rd3981;
	mov.b32 	%r3238, 1024;
	st.u32 	[%rd4035+24], %r3238;
	ld.global.u16 	%rs1492, [sys_clock];
	add.s16 	%rs1493, %rs1492, 1;
	st.global.u16 	[sys_clock], %rs1493;
	ld.global.u64 	%rd4036, [fcbs];
	add.s64 	%rd4037, %rd4036, %rd3981;
	st.u16 	[%rd4037+30], %rs1493;
	ld.global.u64 	%rd4038, [fcbs];
	add.s64 	%rd4039, %rd4038, %rd3981;
	ld.u16 	%r3239, [%rd4039+22];
	shr.u32 	%r3240, %r3239, 5;
	and.b32  	%r3241, %r3239, 31;
	mov.b32 	%r3242, 1;
	shl.b32 	%r3243, %r3242, %r3241;
	ld.global.u64 	%rd4040, [bit_vector];
	mul.wide.u32 	%rd4041, %r3240, 4;
	add.s64 	%rd4042, %rd4040, %rd4041;
	ld.u32 	%r3244, [%rd4042];
	or.b32  	%r3245, %r3243, %r3244;
	st.u32 	[%rd4042], %r3245;
	ld.global.u64 	%rd4043, [fcbs];
	add.s64 	%rd4044, %rd4043, %rd3981;
	ld.u16 	%r3246, [%rd4044+22];
	add.s32 	%r3247, %r3246, 1;
	shr.u32 	%r3248, %r3247, 5;
	and.b32  	%r3249, %r3247, 31;
	shl.b32 	%r3250, %r3242, %r3249;
	ld.global.u64 	%rd4045, [bit_vector];
	mul.wide.u32 	%rd4046, %r3248, 4;
	add.s64 	%rd4047, %rd4045, %rd4046;
	ld.u32 	%r3251, [%rd4047];
	or.b32  	%r3252, %r3250, %r3251;
	st.u32 	[%rd4047], %r3252;
	ld.global.u64 	%rd4048, [fcbs];
	add.s64 	%rd4049, %rd4048, %rd3981;
	ld.u16 	%r3253, [%rd4049+22];
	add.s32 	%r3254, %r3253, 2;
	shr.u32 	%r3255, %r3254, 5;
	and.b32  	%r3256, %r3254, 31;
	shl.b32 	%r3257, %r3242, %r3256;
	ld.global.u64 	%rd4050, [bit_vector];
	mul.wide.u32 	%rd4051, %r3255, 4;
	add.s64 	%rd4052, %rd4050, %rd4051;
	ld.u32 	%r3258, [%rd4052];
	or.b32  	%r3259, %r3257, %r3258;
	st.u32 	[%rd4052], %r3259;
	ld.global.u64 	%rd4053, [fcbs];
	add.s64 	%rd4054, %rd4053, %rd3981;
	ld.u16 	%r3260, [%rd4054+22];
	add.s32 	%r3261, %r3260, 3;
	shr.u32 	%r3262, %r3261, 5;
	and.b32  	%r3263, %r3261, 31;
	shl.b32 	%r3264, %r3242, %r3263;
	ld.global.u64 	%rd4055, [bit_vector];
	mul.wide.u32 	%rd4056, %r3262, 4;
	add.s64 	%rd4057, %rd4055, %rd4056;
	ld.u32 	%r3265, [%rd4057];
	or.b32  	%r3266, %r3264, %r3265;
	st.u32 	[%rd4057], %r3266;
	ld.global.u64 	%rd4058, [fcbs];
	add.s64 	%rd4059, %rd4058, %rd3981;
	ld.u16 	%r3267, [%rd4059+22];
	add.s32 	%r3268, %r3267, 4;
	shr.u32 	%r3269, %r3268, 5;
	and.b32  	%r3270, %r3268, 31;
	shl.b32 	%r3271, %r3242, %r3270;
	ld.global.u64 	%rd4060, [bit_vector];
	mul.wide.u32 	%rd4061, %r3269, 4;
	add.s64 	%rd4062, %rd4060, %rd4061;
	ld.u32 	%r3272, [%rd4062];
	or.b32  	%r3273, %r3271, %r3272;
	st.u32 	[%rd4062], %r3273;
	ld.global.u64 	%rd4063, [fcbs];
	add.s64 	%rd4064, %rd4063, %rd3981;
	ld.u16 	%r3274, [%rd4064+22];
	add.s32 	%r3275, %r3274, 5;
	shr.u32 	%r3276, %r3275, 5;
	and.b32  	%r3277, %r3275, 31;
	shl.b32 	%r3278, %r3242, %r3277;
	ld.global.u64 	%rd4065, [bit_vector];
	mul.wide.u32 	%rd4066, %r3276, 4;
	add.s64 	%rd4067, %rd4065, %rd4066;
	ld.u32 	%r3279, [%rd4067];
	or.b32  	%r3280, %r3278, %r3279;
	st.u32 	[%rd4067], %r3280;
	ld.global.u64 	%rd4068, [fcbs];
	add.s64 	%rd4069, %rd4068, %rd3981;
	ld.u16 	%r3281, [%rd4069+22];
	add.s32 	%r3282, %r3281, 6;
	shr.u32 	%r3283, %r3282, 5;
	and.b32  	%r3284, %r3282, 31;
	shl.b32 	%r3285, %r3242, %r3284;
	ld.global.u64 	%rd4070, [bit_vector];
	mul.wide.u32 	%rd4071, %r3283, 4;
	add.s64 	%rd4072, %rd4070, %rd4071;
	ld.u32 	%r3286, [%rd4072];
	or.b32  	%r3287, %r3285, %r3286;
	st.u32 	[%rd4072], %r3287;
	ld.global.u64 	%rd4073, [fcbs];
	add.s64 	%rd4074, %rd4073, %rd3981;
	ld.u16 	%r3288, [%rd4074+22];
	add.s32 	%r3289, %r3288, 7;
	shr.u32 	%r3290, %r3289, 5;
	and.b32  	%r3291, %r3289, 31;
	shl.b32 	%r3292, %r3242, %r3291;
	ld.global.u64 	%rd4075, [bit_vector];
	mul.wide.u32 	%rd4076, %r3290, 4;
	add.s64 	%rd4077, %rd4075, %rd4076;
	ld.u32 	%r3293, [%rd4077];
	or.b32  	%r3294, %r3292, %r3293;
	st.u32 	[%rd4077], %r3294;
	ld.global.u64 	%rd4078, [fcbs];
	add.s64 	%rd4079, %rd4078, %rd3981;
	ld.u16 	%r3295, [%rd4079+22];
	add.s32 	%r3296, %r3295, 8;
	shr.u32 	%r3297, %r3296, 5;
	and.b32  	%r3298, %r3296, 31;
	shl.b32 	%r3299, %r3242, %r3298;
	ld.global.u64 	%rd4080, [bit_vector];
	mul.wide.u32 	%rd4081, %r3297, 4;
	add.s64 	%rd4082, %rd4080, %rd4081;
	ld.u32 	%r3300, [%rd4082];
	or.b32  	%r3301, %r3299, %r3300;
	st.u32 	[%rd4082], %r3301;
	ld.global.u64 	%rd4083, [fcbs];
	add.s64 	%rd4084, %rd4083, %rd3981;
	ld.u16 	%r3302, [%rd4084+22];
	add.s32 	%r3303, %r3302, 9;
	shr.u32 	%r3304, %r3303, 5;
	and.b32  	%r3305, %r3303, 31;
	shl.b32 	%r3306, %r3242, %r3305;
	ld.global.u64 	%rd4085, [bit_vector];
	mul.wide.u32 	%rd4086, %r3304, 4;
	add.s64 	%rd4087, %rd4085, %rd4086;
	ld.u32 	%r3307, [%rd4087];
	or.b32  	%r3308, %r3306, %r3307;
	st.u32 	[%rd4087], %r3308;
	ld.global.u64 	%rd4088, [fcbs];
	add.s64 	%rd4089, %rd4088, %rd3981;
	ld.u16 	%r3309, [%rd4089+22];
	add.s32 	%r3310, %r3309, 10;
	shr.u32 	%r3311, %r3310, 5;
	and.b32  	%r3312, %r3310, 31;
	shl.b32 	%r3313, %r3242, %r3312;
	ld.global.u64 	%rd4090, [bit_vector];
	mul.wide.u32 	%rd4091, %r3311, 4;
	add.s64 	%rd4092, %rd4090, %rd4091;
	ld.u32 	%r3314, [%rd4092];
	or.b32  	%r3315, %r3313, %r3314;
	st.u32 	[%rd4092], %r3315;
	ld.global.u64 	%rd4093, [fcbs];
	add.s64 	%rd4094, %rd4093, %rd3981;
	ld.u16 	%r3316, [%rd4094+22];
	add.s32 	%r3317, %r3316, 11;
	shr.u32 	%r3318, %r3317, 5;
	and.b32  	%r3319, %r3317, 31;
	shl.b32 	%r3320, %r3242, %r3319;
	ld.global.u64 	%rd4095, [bit_vector];
	mul.wide.u32 	%rd4096, %r3318, 4;
	add.s64 	%rd4097, %rd4095, %rd4096;
	ld.u32 	%r3321, [%rd4097];
	or.b32  	%r3322, %r3320, %r3321;
	st.u32 	[%rd4097], %r3322;
	ld.global.u64 	%rd4098, [fcbs];
	add.s64 	%rd4099, %rd4098, %rd3981;
	ld.u16 	%r3323, [%rd4099+22];
	add.s32 	%r3324, %r3323, 12;
	shr.u32 	%r3325, %r3324, 5;
	and.b32  	%r3326, %r3324, 31;
	shl.b32 	%r3327, %r3242, %r3326;
	ld.global.u64 	%rd4100, [bit_vector];
	mul.wide.u32 	%rd4101, %r3325, 4;
	add.s64 	%rd4102, %rd4100, %rd4101;
	ld.u32 	%r3328, [%rd4102];
	or.b32  	%r3329, %r3327, %r3328;
	st.u32 	[%rd4102], %r3329;
	ld.global.u64 	%rd4103, [fcbs];
	add.s64 	%rd4104, %rd4103, %rd3981;
	ld.u16 	%r3330, [%rd4104+22];
	add.s32 	%r3331, %r3330, 13;
	shr.u32 	%r3332, %r3331, 5;
	and.b32  	%r3333, %r3331, 31;
	shl.b32 	%r3334, %r3242, %r3333;
	ld.global.u64 	%rd4105, [bit_vector];
	mul.wide.u32 	%rd4106, %r3332, 4;
	add.s64 	%rd4107, %rd4105, %rd4106;
	ld.u32 	%r3335, [%rd4107];
	or.b32  	%r3336, %r3334, %r3335;
	st.u32 	[%rd4107], %r3336;
	ld.global.u64 	%rd4108, [fcbs];
	add.s64 	%rd4109, %rd4108, %rd3981;
	ld.u16 	%r3337, [%rd4109+22];
	add.s32 	%r3338, %r3337, 14;
	shr.u32 	%r3339, %r3338, 5;
	and.b32  	%r3340, %r3338, 31;
	shl.b32 	%r3341, %r3242, %r3340;
	ld.global.u64 	%rd4110, [bit_vector];
	mul.wide.u32 	%rd4111, %r3339, 4;
	add.s64 	%rd4112, %rd4110, %rd4111;
	ld.u32 	%r3342, [%rd4112];
	or.b32  	%r3343, %r3341, %r3342;
	st.u32 	[%rd4112], %r3343;
	ld.global.u64 	%rd4113, [fcbs];
	add.s64 	%rd4114, %rd4113, %rd3981;
	ld.u16 	%r3344, [%rd4114+22];
	add.s32 	%r3345, %r3344, 15;
	shr.u32 	%r3346, %r3345, 5;
	and.b32  	%r3347, %r3345, 31;
	shl.b32 	%r3348, %r3242, %r3347;
	ld.global.u64 	%rd4115, [bit_vector];
	mul.wide.u32 	%rd4116, %r3346, 4;
	add.s64 	%rd4117, %rd4115, %rd4116;
	ld.u32 	%r3349, [%rd4117];
	or.b32  	%r3350, %r3348, %r3349;
	st.u32 	[%rd4117], %r3350;
	ld.global.u64 	%rd4118, [fcbs];
	add.s64 	%rd4119, %rd4118, %rd3981;
	ld.u16 	%r3351, [%rd4119+22];
	add.s32 	%r3352, %r3351, 16;
	shr.u32 	%r3353, %r3352, 5;
	and.b32  	%r3354, %r3352, 31;
	shl.b32 	%r3355, %r3242, %r3354;
	ld.global.u64 	%rd4120, [bit_vector];
	mul.wide.u32 	%rd4121, %r3353, 4;
	add.s64 	%rd4122, %rd4120, %rd4121;
	ld.u32 	%r3356, [%rd4122];
	or.b32  	%r3357, %r3355, %r3356;
	st.u32 	[%rd4122], %r3357;
	ld.global.u64 	%rd4123, [fcbs];
	add.s64 	%rd4124, %rd4123, %rd3981;
	ld.u16 	%r3358, [%rd4124+22];
	add.s32 	%r3359, %r3358, 17;
	shr.u32 	%r3360, %r3359, 5;
	and.b32  	%r3361, %r3359, 31;
	shl.b32 	%r3362, %r3242, %r3361;
	ld.global.u64 	%rd4125, [bit_vector];
	mul.wide.u32 	%rd4126, %r3360, 4;
	add.s64 	%rd4127, %rd4125, %rd4126;
	ld.u32 	%r3363, [%rd4127];
	or.b32  	%r3364, %r3362, %r3363;
	st.u32 	[%rd4127], %r3364;
	ld.global.u64 	%rd4128, [fcbs];
	add.s64 	%rd4129, %rd4128, %rd3981;
	ld.u16 	%r3365, [%rd4129+22];
	add.s32 	%r3366, %r3365, 18;
	shr.u32 	%r3367, %r3366, 5;
	and.b32  	%r3368, %r3366, 31;
	shl.b32 	%r3369, %r3242, %r3368;
	ld.global.u64 	%rd4130, [bit_vector];
	mul.wide.u32 	%rd4131, %r3367, 4;
	add.s64 	%rd4132, %rd4130, %rd4131;
	ld.u32 	%r3370, [%rd4132];
	or.b32  	%r3371, %r3369, %r3370;
	st.u32 	[%rd4132], %r3371;
	ld.global.u64 	%rd4133, [fcbs];
	add.s64 	%rd4134, %rd4133, %rd3981;
	ld.u16 	%r3372, [%rd4134+22];
	add.s32 	%r3373, %r3372, 19;
	shr.u32 	%r3374, %r3373, 5;
	and.b32  	%r3375, %r3373, 31;
	shl.b32 	%r3376, %r3242, %r3375;
	ld.global.u64 	%rd4135, [bit_vector];
	mul.wide.u32 	%rd4136, %r3374, 4;
	add.s64 	%rd4137, %rd4135, %rd4136;
	ld.u32 	%r3377, [%rd4137];
	or.b32  	%r3378, %r3376, %r3377;
	st.u32 	[%rd4137], %r3378;
	ld.global.u64 	%rd4138, [fcbs];
	add.s64 	%rd4139, %rd4138, %rd3981;
	ld.u16 	%r3379, [%rd4139+22];
	add.s32 	%r3380, %r3379, 20;
	shr.u32 	%r3381, %r3380, 5;
	and.b32  	%r3382, %r3380, 31;
	shl.b32 	%r3383, %r3242, %r3382;
	ld.global.u64 	%rd4140, [bit_vector];
	mul.wide.u32 	%rd4141, %r3381, 4;
	add.s64 	%rd4142, %rd4140, %rd4141;
	ld.u32 	%r3384, [%rd4142];
	or.b32  	%r3385, %r3383, %r3384;
	st.u32 	[%rd4142], %r3385;
	ld.global.u64 	%rd4143, [fcbs];
	add.s64 	%rd4144, %rd4143, %rd3981;
	ld.u16 	%r3386, [%rd4144+22];
	add.s32 	%r3387, %r3386, 21;
	shr.u32 	%r3388, %r3387, 5;
	and.b32  	%r3389, %r3387, 31;
	shl.b32 	%r3390, %r3242, %r3389;
	ld.global.u64 	%rd4145, [bit_vector];
	mul.wide.u32 	%rd4146, %r3388, 4;
	add.s64 	%rd4147, %rd4145, %rd4146;
	ld.u32 	%r3391, [%rd4147];
	or.b32  	%r3392, %r3390, %r3391;
	st.u32 	[%rd4147], %r3392;
	ld.global.u64 	%rd4148, [fcbs];
	add.s64 	%rd4149, %rd4148, %rd3981;
	ld.u16 	%r3393, [%rd4149+22];
	add.s32 	%r3394, %r3393, 22;
	shr.u32 	%r3395, %r3394, 5;
	and.b32  	%r3396, %r3394, 31;
	shl.b32 	%r3397, %r3242, %r3396;
	ld.global.u64 	%rd4150, [bit_vector];
	mul.wide.u32 	%rd4151, %r3395, 4;
	add.s64 	%rd4152, %rd4150, %rd4151;
	ld.u32 	%r3398, [%rd4152];
	or.b32  	%r3399, %r3397, %r3398;
	st.u32 	[%rd4152], %r3399;
	ld.global.u64 	%rd4153, [fcbs];
	add.s64 	%rd4154, %rd4153, %rd3981;
	ld.u16 	%r3400, [%rd4154+22];
	add.s32 	%r3401, %r3400, 23;
	shr.u32 	%r3402, %r3401, 5;
	and.b32  	%r3403, %r3401, 31;
	shl.b32 	%r3404, %r3242, %r3403;
	ld.global.u64 	%rd4155, [bit_vector];
	mul.wide.u32 	%rd4156, %r3402, 4;
	add.s64 	%rd4157, %rd4155, %rd4156;
	ld.u32 	%r3405, [%rd4157];
	or.b32  	%r3406, %r3404, %r3405;
	st.u32 	[%rd4157], %r3406;
	ld.global.u64 	%rd4158, [fcbs];
	add.s64 	%rd4159, %rd4158, %rd3981;
	ld.u16 	%r3407, [%rd4159+22];
	add.s32 	%r3408, %r3407, 24;
	shr.u32 	%r3409, %r3408, 5;
	and.b32  	%r3410, %r3408, 31;
	shl.b32 	%r3411, %r3242, %r3410;
	ld.global.u64 	%rd4160, [bit_vector];
	mul.wide.u32 	%rd4161, %r3409, 4;
	add.s64 	%rd4162, %rd4160, %rd4161;
	ld.u32 	%r3412, [%rd4162];
	or.b32  	%r3413, %r3411, %r3412;
	st.u32 	[%rd4162], %r3413;
	ld.global.u64 	%rd4163, [fcbs];
	add.s64 	%rd4164, %rd4163, %rd3981;
	ld.u16 	%r3414, [%rd4164+22];
	add.s32 	%r3415, %r3414, 25;
	shr.u32 	%r3416, %r3415, 5;
	and.b32  	%r3417, %r3415, 31;
	shl.b32 	%r3418, %r3242, %r3417;
	ld.global.u64 	%rd4165, [bit_vector];
	mul.wide.u32 	%rd4166, %r3416, 4;
	add.s64 	%rd4167, %rd4165, %rd4166;
	ld.u32 	%r3419, [%rd4167];
	or.b32  	%r3420, %r3418, %r3419;
	st.u32 	[%rd4167], %r3420;
	ld.global.u64 	%rd4168, [fcbs];
	add.s64 	%rd4169, %rd4168, %rd3981;
	ld.u16 	%r3421, [%rd4169+22];
	add.s32 	%r3422, %r3421, 26;
	shr.u32 	%r3423, %r3422, 5;
	and.b32  	%r3424, %r3422, 31;
	shl.b32 	%r3425, %r3242, %r3424;
	ld.global.u64 	%rd4170, [bit_vector];
	mul.wide.u32 	%rd4171, %r3423, 4;
	add.s64 	%rd4172, %rd4170, %rd4171;
	ld.u32 	%r3426, [%rd4172];
	or.b32  	%r3427, %r3425, %r3426;
	st.u32 	[%rd4172], %r3427;
	ld.global.u64 	%rd4173, [fcbs];
	add.s64 	%rd4174, %rd4173, %rd3981;
	ld.u16 	%r3428, [%rd4174+22];
	add.s32 	%r3429, %r3428, 27;
	shr.u32 	%r3430, %r3429, 5;
	and.b32  	%r3431, %r3429, 31;
	shl.b32 	%r3432, %r3242, %r3431;
	ld.global.u64 	%rd4175, [bit_vector];
	mul.wide.u32 	%rd4176, %r3430, 4;
	add.s64 	%rd4177, %rd4175, %rd4176;
	ld.u32 	%r3433, [%rd4177];
	or.b32  	%r3434, %r3432, %r3433;
	st.u32 	[%rd4177], %r3434;
	ld.global.u64 	%rd4178, [fcbs];
	add.s64 	%rd4179, %rd4178, %rd3981;
	ld.u16 	%r3435, [%rd4179+22];
	add.s32 	%r3436, %r3435, 28;
	shr.u32 	%r3437, %r3436, 5;
	and.b32  	%r3438, %r3436, 31;
	shl.b32 	%r3439, %r3242, %r3438;
	ld.global.u64 	%rd4180, [bit_vector];
	mul.wide.u32 	%rd4181, %r3437, 4;
	add.s64 	%rd4182, %rd4180, %rd4181;
	ld.u32 	%r3440, [%rd4182];
	or.b32  	%r3441, %r3439, %r3440;
	st.u32 	[%rd4182], %r3441;
	ld.global.u64 	%rd4183, [fcbs];
	add.s64 	%rd4184, %rd4183, %rd3981;
	ld.u16 	%r3442, [%rd4184+22];
	add.s32 	%r3443, %r3442, 29;
	shr.u32 	%r3444, %r3443, 5;
	and.b32  	%r3445, %r3443, 31;
	shl.b32 	%r3446, %r3242, %r3445;
	ld.global.u64 	%rd4185, [bit_vector];
	mul.wide.u32 	%rd4186, %r3444, 4;
	add.s64 	%rd4187, %rd4185, %rd4186;
	ld.u32 	%r3447, [%rd4187];
	or.b32  	%r3448, %r3446, %r3447;
	st.u32 	[%rd4187], %r3448;
	ld.global.u64 	%rd4188, [fcbs];
	add.s64 	%rd4189, %rd4188, %rd3981;
	ld.u16 	%r3449, [%rd4189+22];
	add.s32 	%r3450, %r3449, 30;
	shr.u32 	%r3451, %r3450, 5;
	and.b32  	%r3452, %r3450, 31;
	shl.b32 	%r3453, %r3242, %r3452;
	ld.global.u64 	%rd4190, [bit_vector];
	mul.wide.u32 	%rd4191, %r3451, 4;
	add.s64 	%rd4192, %rd4190, %rd4191;
	ld.u32 	%r3454, [%rd4192];
	or.b32  	%r3455, %r3453, %r3454;
	st.u32 	[%rd4192], %r3455;
	ld.global.u64 	%rd4193, [fcbs];
	add.s64 	%rd4194, %rd4193, %rd3981;
	ld.u16 	%r3456, [%rd4194+22];
	add.s32 	%r3457, %r3456, 31;
	shr.u32 	%r3458, %r3457, 5;
	and.b32  	%r3459, %r3457, 31;
	shl.b32 	%r3460, %r3242, %r3459;
	ld.global.u64 	%rd4195, [bit_vector];
	mul.wide.u32 	%rd4196, %r3458, 4;
	add.s64 	%rd4197, %rd4195, %rd4196;
	ld.u32 	%r3461, [%rd4197];
	or.b32  	%r3462, %r3460, %r3461;
	st.u32 	[%rd4197], %r3462;
	ld.global.u64 	%rd4198, [fcbs];
	add.s64 	%rd4199, %rd4198, %rd3981;
	ld.u16 	%r3463, [%rd4199+22];
	mul.wide.u32 	%rd954, %r3463, 32;
	shl.b32 	%r855, %r4194, 10;
	mov.b32 	%r4223, 0;
$L__BB0_1375:
	add.s32 	%r3464, %r855, %r4223;
	cvt.u64.u32 	%rd4200, %r3464;
	add.s64 	%rd4201, %rd155, %rd4200;
	ld.global.u8 	%rs1494, [%rd4201];
	ld.global.u64 	%rd4202, [volume_d];
	cvt.u64.u32 	%rd4203, %r4223;
	add.s64 	%rd4204, %rd954, %rd4203;
	add.s64 	%rd4205, %rd4202, %rd4204;
	st.u8 	[%rd4205+36864], %rs1494;
	ld.global.u8 	%rs1495, [%rd4201+1];
	ld.global.u64 	%rd4206, [volume_d];
	add.s64 	%rd4207, %rd4204, %rd4206;
	st.u8 	[%rd4207+36865], %rs1495;
	ld.global.u8 	%rs1496, [%rd4201+2];
	ld.global.u64 	%rd4208, [volume_d];
	add.s64 	%rd4209, %rd4204, %rd4208;
	st.u8 	[%rd4209+36866], %rs1496;
	ld.global.u8 	%rs1497, [%rd4201+3];
	ld.global.u64 	%rd4210, [volume_d];
	add.s64 	%rd4211, %rd4204, %rd4210;
	st.u8 	[%rd4211+36867], %rs1497;
	ld.global.u8 	%rs1498, [%rd4201+4];
	ld.global.u64 	%rd4212, [volume_d];
	add.s64 	%rd4213, %rd4204, %rd4212;
	st.u8 	[%rd4213+36868], %rs1498;
	ld.global.u8 	%rs1499, [%rd4201+5];
	ld.global.u64 	%rd4214, [volume_d];
	add.s64 	%rd4215, %rd4204, %rd4214;
	st.u8 	[%rd4215+36869], %rs1499;
	ld.global.u8 	%rs1500, [%rd4201+6];
	ld.global.u64 	%rd4216, [volume_d];
	add.s64 	%rd4217, %rd4204, %rd4216;
	st.u8 	[%rd4217+36870], %rs1500;
	ld.global.u8 	%rs1501, [%rd4201+7];
	ld.global.u64 	%rd4218, [volume_d];
	add.s64 	%rd4219, %rd4204, %rd4218;
	st.u8 	[%rd4219+36871], %rs1501;
	ld.global.u8 	%rs1502, [%rd4201+8];
	ld.global.u64 	%rd4220, [volume_d];
	add.s64 	%rd4221, %rd4204, %rd4220;
	st.u8 	[%rd4221+36872], %rs1502;
	ld.global.u8 	%rs1503, [%rd4201+9];
	ld.global.u64 	%rd4222, [volume_d];
	add.s64 	%rd4223, %rd4204, %rd4222;
	st.u8 	[%rd4223+36873], %rs1503;
	ld.global.u8 	%rs1504, [%rd4201+10];
	ld.global.u64 	%rd4224, [volume_d];
	add.s64 	%rd4225, %rd4204, %rd4224;
	st.u8 	[%rd4225+36874], %rs1504;
	ld.global.u8 	%rs1505, [%rd4201+11];
	ld.global.u64 	%rd4226, [volume_d];
	add.s64 	%rd4227, %rd4204, %rd4226;
	st.u8 	[%rd4227+36875], %rs1505;
	ld.global.u8 	%rs1506, [%rd4201+12];
	ld.global.u64 	%rd4228, [volume_d];
	add.s64 	%rd4229, %rd4204, %rd4228;
	st.u8 	[%rd4229+36876], %rs1506;
	ld.global.u8 	%rs1507, [%rd4201+13];
	ld.global.u64 	%rd4230, [volume_d];
	add.s64 	%rd4231, %rd4204, %rd4230;
	st.u8 	[%rd4231+36877], %rs1507;
	ld.global.u8 	%rs1508, [%rd4201+14];
	ld.global.u64 	%rd4232, [volume_d];
	add.s64 	%rd4233, %rd4204, %rd4232;
	st.u8 	[%rd4233+36878], %rs1508;
	ld.global.u8 	%rs1509, [%rd4201+15];
	ld.global.u64 	%rd4234, [volume_d];
	add.s64 	%rd4235, %rd4204, %rd4234;
	st.u8 	[%rd4235+36879], %rs1509;
	add.s32 	%r4223, %r4223, 16;
	setp.ne.s32 	%p1156, %r4223, 1024;
	@%p1156 bra 	$L__BB0_1375;
	ld.global.u16 	%rs1510, [sys_clock];
	setp.ne.s16 	%p1157, %rs1510, -1;
	@%p1157 bra 	$L__BB0_1403;
	mov.b32 	%r4224, 0;
	ld.global.u64 	%rd4987, [fcbs];
$L__BB0_1378:
	mul.wide.u32 	%rd4236, %r4224, 32;
	add.s64 	%rd4237, %rd4987, %rd4236;
	ld.u8 	%rs1511, [%rd4237+20];
	setp.ne.s16 	%p1158, %rs1511, 1;
	@%p1158 bra 	$L__BB0_1384;
	mov.b32 	%r4225, 0;
$L__BB0_1380:
	add.s64 	%rd4239, %rd4987, %rd4236;
	add.s64 	%rd960, %rd4239, 20;
	ld.u8 	%rs1512, [%rd4239+20];
	setp.ne.s16 	%p1159, %rs1512, 1;
	setp.eq.s32 	%p1160, %r4224, %r4225;
	or.pred  	%p1161, %p1160, %p1159;
	@%p1161 bra 	$L__BB0_1383;
	ld.u16 	%rs159, [%rd960+10];
	mul.wide.u32 	%rd4240, %r4225, 32;
	add.s64 	%rd4241, %rd4987, %rd4240;
	add.s64 	%rd961, %rd4241, 30;
	ld.u16 	%rs160, [%rd4241+30];
	setp.ge.u16 	%p1162, %rs159, %rs160;
	@%p1162 bra 	$L__BB0_1383;
	ld.u32 	%r3467, [%rd960+-20];
	ld.u32 	%r3468, [%rd960+-16];
	ld.u32 	%r3469, [%rd960+-12];
	ld.u32 	%r3470, [%rd960+-8];
	ld.u32 	%r3471, [%rd960+-4];
	ld.u8 	%rs1513, [%rd960+1];
	ld.u16 	%rs1514, [%rd960+2];
	ld.u32 	%r3472, [%rd960+4];
	ld.u16 	%rs1515, [%rd960+8];
	ld.u32 	%r3473, [%rd961+-30];
	ld.u32 	%r3474, [%rd961+-26];
	ld.u32 	%r3475, [%rd961+-22];
	ld.u32 	%r3476, [%rd961+-18];
	ld.u32 	%r3477, [%rd961+-14];
	ld.v2.u8 	{%rs1516, %rs1517}, [%rd961+-10];
	ld.u16 	%rs1518, [%rd961+-8];
	ld.u32 	%r3478, [%rd961+-6];
	ld.u16 	%rs1519, [%rd961+-2];
	st.u32 	[%rd960+-20], %r3473;
	st.u32 	[%rd960+-16], %r3474;
	st.u32 	[%rd960+-12], %r3475;
	st.u32 	[%rd960+-8], %r3476;
	st.u32 	[%rd960+-4], %r3477;
	st.v2.u8 	[%rd960], {%rs1516, %rs1517};
	st.u16 	[%rd960+2], %rs1518;
	st.u32 	[%rd960+4], %r3478;
	mov.b32 	%r3479, {%rs1519, %rs160};
	st.u32 	[%rd960+8], %r3479;
	ld.global.u64 	%rd4242, [fcbs];
	add.s64 	%rd4244, %rd4242, %rd4240;
	st.u32 	[%rd4244], %r3467;
	st.u32 	[%rd4244+4], %r3468;
	st.u32 	[%rd4244+8], %r3469;
	st.u32 	[%rd4244+12], %r3470;
	st.u32 	[%rd4244+16], %r3471;
	mov.b16 	%rs1520, 1;
	st.v2.u8 	[%rd4244+20], {%rs1520, %rs1513};
	st.u16 	[%rd4244+22], %rs1514;
	st.u32 	[%rd4244+24], %r3472;
	mov.b32 	%r3480, {%rs1515, %rs159};
	st.u32 	[%rd4244+28], %r3480;
	ld.global.u64 	%rd4987, [fcbs];
$L__BB0_1383:
	add.s32 	%r4225, %r4225, 1;
	setp.ne.s32 	%p1163, %r4225, 1024;
	@%p1163 bra 	$L__BB0_1380;
$L__BB0_1384:
	add.s32 	%r4224, %r4224, 1;
	setp.ne.s32 	%p1164, %r4224, 1024;
	@%p1164 bra 	$L__BB0_1378;
	mov.b16 	%rs1741, 1;
	st.global.u16 	[sys_clock], %rs1741;
	mov.b32 	%r4226, 0;
$L__BB0_1386:
	mul.wide.u32 	%rd4245, %r4226, 32;
	add.s64 	%rd4246, %rd4987, %rd4245;
	add.s64 	%rd968, %rd4246, 20;
	ld.u8 	%rs1522, [%rd4246+20];
	setp.ne.s16 	%p1165, %rs1522, 0;
	@%p1165 bra 	$L__BB0_1388;
	st.u16 	[%rd968+10], %rs1741;
	ld.global.u16 	%rs1523, [sys_clock];
	add.s16 	%rs1741, %rs1523, 1;
	st.global.u16 	[sys_clock], %rs1741;
	ld.global.u64 	%rd4987, [fcbs];
$L__BB0_1388:
	add.s64 	%rd4248, %rd4987, %rd4245;
	add.s64 	%rd971, %rd4248, 20;
	ld.u8 	%rs1524, [%rd4248+52];
	setp.ne.s16 	%p1166, %rs1524, 0;
	@%p1166 bra 	$L__BB0_1390;
	st.u16 	[%rd971+42], %rs1741;
	ld.global.u16 	%rs1525, [sys_clock];
	add.s16 	%rs1741, %rs1525, 1;
	st.global.u16 	[sys_clock], %rs1741;
	ld.global.u64 	%rd4987, [fcbs];
$L__BB0_1390:
	add.s64 	%rd4250, %rd4987, %rd4245;
	add.s64 	%rd974, %rd4250, 20;
	ld.u8 	%rs1526, [%rd4250+84];
	setp.ne.s16 	%p1167, %rs1526, 0;
	@%p1167 bra 	$L__BB0_1392;
	st.u16 	[%rd974+74], %rs1741;
	ld.global.u16 	%rs1527, [sys_clock];
	add.s16 	%rs1741, %rs1527, 1;
	st.global.u16 	[sys_clock], %rs1741;
	ld.global.u64 	%rd4987, [fcbs];
$L__BB0_1392:
	add.s64 	%rd4252, %rd4987, %rd4245;
	add.s64 	%rd977, %rd4252, 20;
	ld.u8 	%rs1528, [%rd4252+116];
	setp.ne.s16 	%p1168, %rs1528, 0;
	@%p1168 bra 	$L__BB0_1394;
	st.u16 	[%rd977+106], %rs1741;
	ld.global.u16 	%rs1529, [sys_clock];
	add.s16 	%rs1741, %rs1529, 1;
	st.global.u16 	[sys_clock], %rs1741;
	ld.global.u64 	%rd4987, [fcbs];
$L__BB0_1394:
	add.s64 	%rd4254, %rd4987, %rd4245;
	add.s64 	%rd980, %rd4254, 20;
	ld.u8 	%rs1530, [%rd4254+148];
	setp.ne.s16 	%p1169, %rs1530, 0;
	@%p1169 bra 	$L__BB0_1396;
	st.u16 	[%rd980+138], %rs1741;
	ld.global.u16 	%rs1531, [sys_clock];
	add.s16 	%rs1741, %rs1531, 1;
	st.global.u16 	[sys_clock], %rs1741;
	ld.global.u64 	%rd4987, [fcbs];
$L__BB0_1396:
	add.s64 	%rd4256, %rd4987, %rd4245;
	add.s64 	%rd983, %rd4256, 20;
	ld.u8 	%rs1532, [%rd4256+180];
	setp.ne.s16 	%p1170, %rs1532, 0;
	@%p1170 bra 	$L__BB0_1398;
	st.u16 	[%rd983+170], %rs1741;
	ld.global.u16 	%rs1533, [sys_clock];
	add.s16 	%rs1741, %rs1533, 1;
	st.global.u16 	[sys_clock], %rs1741;
	ld.global.u64 	%rd4987, [fcbs];
$L__BB0_1398:
	add.s64 	%rd4258, %rd4987, %rd4245;
	add.s64 	%rd986, %rd4258, 20;
	ld.u8 	%rs1534, [%rd4258+212];
	setp.ne.s16 	%p1171, %rs1534, 0;
	@%p1171 bra 	$L__BB0_1400;
	st.u16 	[%rd986+202], %rs1741;
	ld.global.u16 	%rs1535, [sys_clock];
	add.s16 	%rs1741, %rs1535, 1;
	st.global.u16 	[sys_clock], %rs1741;
	ld.global.u64 	%rd4987, [fcbs];
$L__BB0_1400:
	add.s64 	%rd4260, %rd4987, %rd4245;
	add.s64 	%rd989, %rd4260, 20;
	ld.u8 	%rs1536, [%rd4260+244];
	setp.ne.s16 	%p1172, %rs1536, 0;
	@%p1172 bra 	$L__BB0_1402;
	st.u16 	[%rd989+234], %rs1741;
	ld.global.u16 	%rs1537, [sys_clock];
	add.s16 	%rs1741, %rs1537, 1;
	st.global.u16 	[sys_clock], %rs1741;
	ld.global.u64 	%rd4987, [fcbs];
$L__BB0_1402:
	add.s32 	%r4226, %r4226, 8;
	setp.ne.s32 	%p1173, %r4226, 1024;
	@%p1173 bra 	$L__BB0_1386;
$L__BB0_1403:
	add.s32 	%r4194, %r4194, 1;
	setp.ne.s32 	%p1174, %r4194, 17;
	@%p1174 bra 	$L__BB0_1288;
	mov.b32 	%r4227, 0;
	ld.global.u64 	%rd992, [fcbs];
$L__BB0_1405:
	cvta.to.local.u64 	%rd993, %rd3621;
	mul.wide.u32 	%rd4273, %r4227, 32;
	add.s64 	%rd994, %rd992, %rd4273;
	ld.u8 	%rs1539, [%rd994];
	setp.ne.s16 	%p1175, %rs1539, 69;
	@%p1175 bra 	$L__BB0_1409;
	ld.u8 	%rs1540, [%rd994+1];
	setp.ne.s16 	%p1176, %rs1540, 65;
	@%p1176 bra 	$L__BB0_1409;
	ld.u8 	%rs1541, [%rd994+2];
	setp.ne.s16 	%p1177, %rs1541, 0;
	@%p1177 bra 	$L__BB0_1409;
	ld.u8 	%rs1542, [%rd994+20];
	setp.eq.s16 	%p1178, %rs1542, 1;
	mov.u32 	%r4230, %r4227;
	@%p1178 bra 	$L__BB0_1458;
$L__BB0_1409:
	ld.u8 	%rs1543, [%rd994+32];
	setp.ne.s16 	%p1179, %rs1543, 69;
	@%p1179 bra 	$L__BB0_1413;
	ld.u8 	%rs1544, [%rd994+33];
	setp.ne.s16 	%p1180, %rs1544, 65;
	@%p1180 bra 	$L__BB0_1413;
	ld.u8 	%rs1545, [%rd994+34];
	setp.ne.s16 	%p1181, %rs1545, 0;
	@%p1181 bra 	$L__BB0_1413;
	ld.u8 	%rs1546, [%rd994+52];
	setp.eq.s16 	%p1182, %rs1546, 1;
	add.s32 	%r4230, %r4227, 1;
	@%p1182 bra 	$L__BB0_1458;
$L__BB0_1413:
	ld.u8 	%rs1547, [%rd994+64];
	setp.ne.s16 	%p1183, %rs1547, 69;
	@%p1183 bra 	$L__BB0_1417;
	ld.u8 	%rs1548, [%rd994+65];
	setp.ne.s16 	%p1184, %rs1548, 65;
	@%p1184 bra 	$L__BB0_1417;
	ld.u8 	%rs1549, [%rd994+66];
	setp.ne.s16 	%p1185, %rs1549, 0;
	@%p1185 bra 	$L__BB0_1417;
	ld.u8 	%rs1550, [%rd994+84];
	setp.eq.s16 	%p1186, %rs1550, 1;
	add.s32 	%r4230, %r4227, 2;
	@%p1186 bra 	$L__BB0_1458;
$L__BB0_1417:
	ld.u8 	%rs1551, [%rd994+96];
	setp.ne.s16 	%p1187, %rs1551, 69;
	@%p1187 bra 	$L__BB0_1421;
	ld.u8 	%rs1552, [%rd994+97];
	setp.ne.s16 	%p1188, %rs1552, 65;
	@%p1188 bra 	$L__BB0_1421;
	ld.u8 	%rs1553, [%rd994+98];
	setp.ne.s16 	%p1189, %rs1553, 0;
	@%p1189 bra 	$L__BB0_1421;
	ld.u8 	%rs1554, [%rd994+116];
	setp.eq.s16 	%p1190, %rs1554, 1;
	add.s32 	%r4230, %r4227, 3;
	@%p1190 bra 	$L__BB0_1458;
$L__BB0_1421:
	add.s32 	%r4227, %r4227, 4;
	setp.ne.s32 	%p1191, %r4227, 1024;
	@%p1191 bra 	$L__BB0_1405;
	mov.b32 	%r4229, 0;
$L__BB0_1423:
	cvt.u64.u32 	%rd4995, %r4229;
	mul.wide.u32 	%rd4274, %r4229, 32;
	add.s64 	%rd4275, %rd992, %rd4274;
	add.s64 	%rd996, %rd4275, 20;
	ld.u8 	%rs1555, [%rd4275+20];
	setp.eq.s16 	%p1192, %rs1555, 1;
	mov.u32 	%r4230, %r4229;
	@%p1192 bra 	$L__BB0_1425;
$L__BB0_1424:
	shl.b64 	%rd4276, %rd4995, 5;
	add.s64 	%rd4277, %rd992, %rd4276;
	mov.b16 	%rs1587, 69;
	st.u8 	[%rd4277], %rs1587;
	mov.b16 	%rs1588, 65;
	st.u8 	[%rd4277+1], %rs1588;
	ld.global.u64 	%rd4278, [fcbs];
	add.s64 	%rd4279, %rd4278, %rd4276;
	mov.b16 	%rs1589, 1;
	st.u8 	[%rd4279+20], %rs1589;
	ld.global.u64 	%rd4280, [fcbs];
	add.s64 	%rd4281, %rd4280, %rd4276;
	mov.b16 	%rs1590, -1;
	st.u16 	[%rd4281+22], %rs1590;
	ld.global.u64 	%rd4282, [fcbs];
	add.s64 	%rd4283, %rd4282, %rd4276;
	mov.b16 	%rs1591, 0;
	st.u8 	[%rd4283+21], %rs1591;
	ld.global.u64 	%rd4284, [fcbs];
	add.s64 	%rd4285, %rd4284, %rd4276;
	mov.b32 	%r3492, 0;
	st.u32 	[%rd4285+24], %r3492;
	ld.global.u16 	%rs1592, [sys_clock];
	add.s16 	%rs1593, %rs1592, 1;
	st.global.u16 	[sys_clock], %rs1593;
	ld.global.u64 	%rd4286, [fcbs];
	add.s64 	%rd4287, %rd4286, %rd4276;
	st.u16 	[%rd4287+28], %rs1593;
	bra.uni 	$L__BB0_1459;
$L__BB0_1425:
	add.s32 	%r4230, %r4229, 1;
	cvt.u64.u32 	%rd4995, %r4230;
	ld.u8 	%rs1556, [%rd996+32];
	setp.ne.s16 	%p1193, %rs1556, 1;
	@%p1193 bra 	$L__BB0_1424;
	add.s32 	%r4230, %r4229, 2;
	cvt.u64.u32 	%rd4995, %r4230;
	ld.u8 	%rs1557, [%rd996+64];
	setp.ne.s16 	%p1194, %rs1557, 1;
	@%p1194 bra 	$L__BB0_1424;
	add.s32 	%r4230, %r4229, 3;
	cvt.u64.u32 	%rd4995, %r4230;
	ld.u8 	%rs1558, [%rd996+96];
	setp.ne.s16 	%p1195, %rs1558, 1;
	@%p1195 bra 	$L__BB0_1424;
	add.s32 	%r4230, %r4229, 4;
	cvt.u64.u32 	%rd4995, %r4230;
	ld.u8 	%rs1559, [%rd996+128];
	setp.ne.s16 	%p1196, %rs1559, 1;
	@%p1196 bra 	$L__BB0_1424;
	add.s32 	%r4230, %r4229, 5;
	cvt.u64.u32 	%rd4995, %r4230;
	ld.u8 	%rs1560, [%rd996+160];
	setp.ne.s16 	%p1197, %rs1560, 1;
	@%p1197 bra 	$L__BB0_1424;
	add.s32 	%r4230, %r4229, 6;
	cvt.u64.u32 	%rd4995, %r4230;
	ld.u8 	%rs1561, [%rd996+192];
	setp.ne.s16 	%p1198, %rs1561, 1;
	@%p1198 bra 	$L__BB0_1424;
	add.s32 	%r4230, %r4229, 7;
	cvt.u64.u32 	%rd4995, %r4230;
	ld.u8 	%rs1562, [%rd996+224];
	setp.ne.s16 	%p1199, %rs1562, 1;
	@%p1199 bra 	$L__BB0_1424;
	add.s32 	%r4230, %r4229, 8;
	cvt.u64.u32 	%rd4995, %r4230;
	ld.u8 	%rs1563, [%rd996+256];
	setp.ne.s16 	%p1200, %rs1563, 1;
	@%p1200 bra 	$L__BB0_1424;
	add.s32 	%r4230, %r4229, 9;
	cvt.u64.u32 	%rd4995, %r4230;
	ld.u8 	%rs1564, [%rd996+288];
	setp.ne.s16 	%p1201, %rs1564, 1;
	@%p1201 bra 	$L__BB0_1424;
	add.s32 	%r4230, %r4229, 10;
	cvt.u64.u32 	%rd4995, %r4230;
	ld.u8 	%rs1565, [%rd996+320];
	setp.ne.s16 	%p1202, %rs1565, 1;
	@%p1202 bra 	$L__BB0_1424;
	add.s32 	%r4230, %r4229, 11;
	cvt.u64.u32 	%rd4995, %r4230;
	ld.u8 	%rs1566, [%rd996+352];
	setp.ne.s16 	%p1203, %rs1566, 1;
	@%p1203 bra 	$L__BB0_1424;
	add.s32 	%r4230, %r4229, 12;
	cvt.u64.u32 	%rd4995, %r4230;
	ld.u8 	%rs1567, [%rd996+384];
	setp.ne.s16 	%p1204, %rs1567, 1;
	@%p1204 bra 	$L__BB0_1424;
	add.s32 	%r4230, %r4229, 13;
	cvt.u64.u32 	%rd4995, %r4230;
	ld.u8 	%rs1568, [%rd996+416];
	setp.ne.s16 	%p1205, %rs1568, 1;
	@%p1205 bra 	$L__BB0_1424;
	add.s32 	%r4230, %r4229, 14;
	cvt.u64.u32 	%rd4995, %r4230;
	ld.u8 	%rs1569, [%rd996+448];
	setp.ne.s16 	%p1206, %rs1569, 1;
	@%p1206 bra 	$L__BB0_1424;
	add.s32 	%r4230, %r4229, 15;
	cvt.u64.u32 	%rd4995, %r4230;
	ld.u8 	%rs1570, [%rd996+480];
	setp.ne.s16 	%p1207, %rs1570, 1;
	@%p1207 bra 	$L__BB0_1424;
	add.s32 	%r4230, %r4229, 16;
	cvt.u64.u32 	%rd4995, %r4230;
	ld.u8 	%rs1571, [%rd996+512];
	setp.ne.s16 	%p1208, %rs1571, 1;
	@%p1208 bra 	$L__BB0_1424;
	add.s32 	%r4230, %r4229, 17;
	cvt.u64.u32 	%rd4995, %r4230;
	ld.u8 	%rs1572, [%rd996+544];
	setp.ne.s16 	%p1209, %rs1572, 1;
	@%p1209 bra 	$L__BB0_1424;
	add.s32 	%r4230, %r4229, 18;
	cvt.u64.u32 	%rd4995, %r4230;
	ld.u8 	%rs1573, [%rd996+576];
	setp.ne.s16 	%p1210, %rs1573, 1;
	@%p1210 bra 	$L__BB0_1424;
	add.s32 	%r4230, %r4229, 19;
	cvt.u64.u32 	%rd4995, %r4230;
	ld.u8 	%rs1574, [%rd996+608];
	setp.ne.s16 	%p1211, %rs1574, 1;
	@%p1211 bra 	$L__BB0_1424;
	add.s32 	%r4230, %r4229, 20;
	cvt.u64.u32 	%rd4995, %r4230;
	ld.u8 	%rs1575, [%rd996+640];
	setp.ne.s16 	%p1212, %rs1575, 1;
	@%p1212 bra 	$L__BB0_1424;
	add.s32 	%r4230, %r4229, 21;
	cvt.u64.u32 	%rd4995, %r4230;
	ld.u8 	%rs1576, [%rd996+672];
	setp.ne.s16 	%p1213, %rs1576, 1;
	@%p1213 bra 	$L__BB0_1424;
	add.s32 	%r4230, %r4229, 22;
	cvt.u64.u32 	%rd4995, %r4230;
	ld.u8 	%rs1577, [%rd996+704];
	setp.ne.s16 	%p1214, %rs1577, 1;
	@%p1214 bra 	$L__BB0_1424;
	add.s32 	%r4230, %r4229, 23;
	cvt.u64.u32 	%rd4995, %r4230;
	ld.u8 	%rs1578, [%rd996+736];
	setp.ne.s16 	%p1215, %rs1578, 1;
	@%p1215 bra 	$L__BB0_1424;
	add.s32 	%r4230, %r4229, 24;
	cvt.u64.u32 	%rd4995, %r4230;
	ld.u8 	%rs1579, [%rd996+768];
	setp.ne.s16 	%p1216, %rs1579, 1;
	@%p1216 bra 	$L__BB0_1424;
	add.s32 	%r4230, %r4229, 25;
	cvt.u64.u32 	%rd4995, %r4230;
	ld.u8 	%rs1580, [%rd996+800];
	setp.ne.s16 	%p1217, %rs1580, 1;
	@%p1217 bra 	$L__BB0_1424;
	add.s32 	%r4230, %r4229, 26;
	cvt.u64.u32 	%rd4995, %r4230;
	ld.u8 	%rs1581, [%rd996+832];
	setp.ne.s16 	%p1218, %rs1581, 1;
	@%p1218 bra 	$L__BB0_1424;
	add.s32 	%r4230, %r4229, 27;
	cvt.u64.u32 	%rd4995, %r4230;
	ld.u8 	%rs1582, [%rd996+864];
	setp.ne.s16 	%p1219, %rs1582, 1;
	@%p1219 bra 	$L__BB0_1424;
	add.s32 	%r4230, %r4229, 28;
	cvt.u64.u32 	%rd4995, %r4230;
	ld.u8 	%rs1583, [%rd996+896];
	setp.ne.s16 	%p1220, %rs1583, 1;
	@%p1220 bra 	$L__BB0_1424;
	add.s32 	%r4230, %r4229, 29;
	cvt.u64.u32 	%rd4995, %r4230;
	ld.u8 	%rs1584, [%rd996+928];
	setp.ne.s16 	%p1221, %rs1584, 1;
	@%p1221 bra 	$L__BB0_1424;
	add.s32 	%r4230, %r4229, 30;
	cvt.u64.u32 	%rd4995, %r4230;
	ld.u8 	%rs1585, [%rd996+960];
	setp.ne.s16 	%p1222, %rs1585, 1;
	@%p1222 bra 	$L__BB0_1424;
	add.s32 	%r4230, %r4229, 31;
	cvt.u64.u32 	%rd4995, %r4230;
	ld.u8 	%rs1586, [%rd996+992];
	setp.ne.s16 	%p1223, %rs1586, 1;
	@%p1223 bra 	$L__BB0_1424;
	add.s32 	%r4229, %r4229, 32;
	setp.eq.s32 	%p1224, %r4229, 1024;
	@%p1224 bra 	$L__BB0_1457;
	bra.uni 	$L__BB0_1423;
$L__BB0_1457:
	mov.b32 	%r4230, -1;
	bra.uni 	$L__BB0_1460;
$L__BB0_1458:
	mul.wide.u32 	%rd4288, %r4230, 32;
	add.s64 	%rd4289, %rd992, %rd4288;
	mov.b16 	%rs1594, 0;
	st.u8 	[%rd4289+21], %rs1594;
$L__BB0_1459:
	setp.lt.u32 	%p1225, %r4230, 1024;
	@%p1225 bra 	$L__BB0_1461;
$L__BB0_1460:
	st.local.u32 	[%rd993], %r4230;
	mov.u64 	%rd4693, $str$2;
	cvta.global.u64 	%rd4694, %rd4693;
	{ // callseq 99, 0
	.param .b64 param0;
	st.param.b64 	[param0], %rd4694;
	.param .b64 param1;
	st.param.b64 	[param1], %rd3621;
	.param .b32 retval0;
	call.uni (retval0), 
	vprintf, 
	(
	param0, 
	param1
	);
	ld.param.b32 	%r3912, [retval0];
	} // callseq 99
	bra.uni 	$L__BB0_1534;
$L__BB0_1461:
	ld.global.u64 	%rd4290, [fcbs];
	mul.wide.u32 	%rd4291, %r4230, 32;
	add.s64 	%rd4292, %rd4290, %rd4291;
	add.s64 	%rd1029, %rd4292, 22;
	ld.u32 	%r3494, [%rd4292+24];
	and.b32  	%r3495, %r3494, 31;
	setp.eq.s32 	%p1226, %r3495, 0;
	shr.u32 	%r3496, %r3494, 5;
	add.s32 	%r3497, %r3496, 1;
	selp.b32 	%r907, %r3496, %r3497, %p1226;
	setp.eq.s32 	%p1227, %r3494, 0;
	@%p1227 bra 	$L__BB0_1464;
	ld.u16 	%r3499, [%rd1029];
	mul.wide.u32 	%rd1030, %r3499, 32;
	mov.b32 	%r4233, 0;
$L__BB0_1463:
	ld.global.u64 	%rd4293, [volume_d];
	cvt.u64.u32 	%rd4294, %r4233;
	add.s64 	%rd4295, %rd1030, %rd4294;
	add.s64 	%rd4296, %rd4293, %rd4295;
	mov.b16 	%rs1595, 0;
	st.u8 	[%rd4296+36864], %rs1595;
	add.s32 	%r4233, %r4233, 1;
	ld.global.u64 	%rd4297, [fcbs];
	add.s64 	%rd4299, %rd4297, %rd4291;
	ld.u32 	%r3500, [%rd4299+24];
	setp.lt.u32 	%p1228, %r4233, %r3500;
	@%p1228 bra 	$L__BB0_1463;
$L__BB0_1464:
	setp.eq.s32 	%p1229, %r907, 0;
	@%p1229 bra 	$L__BB0_1477;
	and.b32  	%r908, %r907, 15;
	setp.lt.u32 	%p1230, %r907, 16;
	mov.b32 	%r4236, 0;
	@%p1230 bra 	$L__BB0_1468;
	and.b32  	%r4236, %r907, 268435440;
	neg.s32 	%r4235, %r4236;
	mov.b32 	%r4234, 15;
$L__BB0_1467:
	.pragma "nounroll";
	ld.global.u64 	%rd4300, [fcbs];
	add.s64 	%rd4302, %rd4300, %rd4291;
	ld.u16 	%r3503, [%rd4302+22];
	add.s32 	%r3504, %r4234, %r3503;
	add.s32 	%r3505, %r3504, -15;
	shr.u32 	%r3506, %r3505, 5;
	ld.global.u64 	%rd4303, [bit_vector];
	mul.wide.u32 	%rd4304, %r3506, 4;
	add.s64 	%rd4305, %rd4303, %rd4304;
	mov.b32 	%r3507, 0;
	st.u32 	[%rd4305], %r3507;
	ld.global.u64 	%rd4306, [fcbs];
	add.s64 	%rd4307, %rd4306, %rd4291;
	ld.u16 	%r3508, [%rd4307+22];
	add.s32 	%r3509, %r4234, %r3508;
	add.s32 	%r3510, %r3509, -14;
	shr.u32 	%r3511, %r3510, 5;
	ld.global.u64 	%rd4308, [bit_vector];
	mul.wide.u32 	%rd4309, %r3511, 4;
	add.s64 	%rd4310, %rd4308, %rd4309;
	st.u32 	[%rd4310], %r3507;
	ld.global.u64 	%rd4311, [fcbs];
	add.s64 	%rd4312, %rd4311, %rd4291;
	ld.u16 	%r3512, [%rd4312+22];
	add.s32 	%r3513, %r4234, %r3512;
	add.s32 	%r3514, %r3513, -13;
	shr.u32 	%r3515, %r3514, 5;
	ld.global.u64 	%rd4313, [bit_vector];
	mul.wide.u32 	%rd4314, %r3515, 4;
	add.s64 	%rd4315, %rd4313, %rd4314;
	st.u32 	[%rd4315], %r3507;
	ld.global.u64 	%rd4316, [fcbs];
	add.s64 	%rd4317, %rd4316, %rd4291;
	ld.u16 	%r3516, [%rd4317+22];
	add.s32 	%r3517, %r4234, %r3516;
	add.s32 	%r3518, %r3517, -12;
	shr.u32 	%r3519, %r3518, 5;
	ld.global.u64 	%rd4318, [bit_vector];
	mul.wide.u32 	%rd4319, %r3519, 4;
	add.s64 	%rd4320, %rd4318, %rd4319;
	st.u32 	[%rd4320], %r3507;
	ld.global.u64 	%rd4321, [fcbs];
	add.s64 	%rd4322, %rd4321, %rd4291;
	ld.u16 	%r3520, [%rd4322+22];
	add.s32 	%r3521, %r4234, %r3520;
	add.s32 	%r3522, %r3521, -11;
	shr.u32 	%r3523, %r3522, 5;
	ld.global.u64 	%rd4323, [bit_vector];
	mul.wide.u32 	%rd4324, %r3523, 4;
	add.s64 	%rd4325, %rd4323, %rd4324;
	st.u32 	[%rd4325], %r3507;
	ld.global.u64 	%rd4326, [fcbs];
	add.s64 	%rd4327, %rd4326, %rd4291;
	ld.u16 	%r3524, [%rd4327+22];
	add.s32 	%r3525, %r4234, %r3524;
	add.s32 	%r3526, %r3525, -10;
	shr.u32 	%r3527, %r3526, 5;
	ld.global.u64 	%rd4328, [bit_vector];
	mul.wide.u32 	%rd4329, %r3527, 4;
	add.s64 	%rd4330, %rd4328, %rd4329;
	st.u32 	[%rd4330], %r3507;
	ld.global.u64 	%rd4331, [fcbs];
	add.s64 	%rd4332, %rd4331, %rd4291;
	ld.u16 	%r3528, [%rd4332+22];
	add.s32 	%r3529, %r4234, %r3528;
	add.s32 	%r3530, %r3529, -9;
	shr.u32 	%r3531, %r3530, 5;
	ld.global.u64 	%rd4333, [bit_vector];
	mul.wide.u32 	%rd4334, %r3531, 4;
	add.s64 	%rd4335, %rd4333, %rd4334;
	st.u32 	[%rd4335], %r3507;
	ld.global.u64 	%rd4336, [fcbs];
	add.s64 	%rd4337, %rd4336, %rd4291;
	ld.u16 	%r3532, [%rd4337+22];
	add.s32 	%r3533, %r4234, %r3532;
	add.s32 	%r3534, %r3533, -8;
	shr.u32 	%r3535, %r3534, 5;
	ld.global.u64 	%rd4338, [bit_vector];
	mul.wide.u32 	%rd4339, %r3535, 4;
	add.s64 	%rd4340, %rd4338, %rd4339;
	st.u32 	[%rd4340], %r3507;
	ld.global.u64 	%rd4341, [fcbs];
	add.s64 	%rd4342, %rd4341, %rd4291;
	ld.u16 	%r3536, [%rd4342+22];
	add.s32 	%r3537, %r4234, %r3536;
	add.s32 	%r3538, %r3537, -7;
	shr.u32 	%r3539, %r3538, 5;
	ld.global.u64 	%rd4343, [bit_vector];
	mul.wide.u32 	%rd4344, %r3539, 4;
	add.s64 	%rd4345, %rd4343, %rd4344;
	st.u32 	[%rd4345], %r3507;
	ld.global.u64 	%rd4346, [fcbs];
	add.s64 	%rd4347, %rd4346, %rd4291;
	ld.u16 	%r3540, [%rd4347+22];
	add.s32 	%r3541, %r4234, %r3540;
	add.s32 	%r3542, %r3541, -6;
	shr.u32 	%r3543, %r3542, 5;
	ld.global.u64 	%rd4348, [bit_vector];
	mul.wide.u32 	%rd4349, %r3543, 4;
	add.s64 	%rd4350, %rd4348, %rd4349;
	st.u32 	[%rd4350], %r3507;
	ld.global.u64 	%rd4351, [fcbs];
	add.s64 	%rd4352, %rd4351, %rd4291;
	ld.u16 	%r3544, [%rd4352+22];
	add.s32 	%r3545, %r4234, %r3544;
	add.s32 	%r3546, %r3545, -5;
	shr.u32 	%r3547, %r3546, 5;
	ld.global.u64 	%rd4353, [bit_vector];
	mul.wide.u32 	%rd4354, %r3547, 4;
	add.s64 	%rd4355, %rd4353, %rd4354;
	st.u32 	[%rd4355], %r3507;
	ld.global.u64 	%rd4356, [fcbs];
	add.s64 	%rd4357, %rd4356, %rd4291;
	ld.u16 	%r3548, [%rd4357+22];
	add.s32 	%r3549, %r4234, %r3548;
	add.s32 	%r3550, %r3549, -4;
	shr.u32 	%r3551, %r3550, 5;
	ld.global.u64 	%rd4358, [bit_vector];
	mul.wide.u32 	%rd4359, %r3551, 4;
	add.s64 	%rd4360, %rd4358, %rd4359;
	st.u32 	[%rd4360], %r3507;
	ld.global.u64 	%rd4361, [fcbs];
	add.s64 	%rd4362, %rd4361, %rd4291;
	ld.u16 	%r3552, [%rd4362+22];
	add.s32 	%r3553, %r4234, %r3552;
	add.s32 	%r3554, %r3553, -3;
	shr.u32 	%r3555, %r3554, 5;
	ld.global.u64 	%rd4363, [bit_vector];
	mul.wide.u32 	%rd4364, %r3555, 4;
	add.s64 	%rd4365, %rd4363, %rd4364;
	st.u32 	[%rd4365], %r3507;
	ld.global.u64 	%rd4366, [fcbs];
	add.s64 	%rd4367, %rd4366, %rd4291;
	ld.u16 	%r3556, [%rd4367+22];
	add.s32 	%r3557, %r4234, %r3556;
	add.s32 	%r3558, %r3557, -2;
	shr.u32 	%r3559, %r3558, 5;
	ld.global.u64 	%rd4368, [bit_vector];
	mul.wide.u32 	%rd4369, %r3559, 4;
	add.s64 	%rd4370, %rd4368, %rd4369;
	st.u32 	[%rd4370], %r3507;
	ld.global.u64 	%rd4371, [fcbs];
	add.s64 	%rd4372, %rd4371, %rd4291;
	ld.u16 	%r3560, [%rd4372+22];
	add.s32 	%r3561, %r4234, %r3560;
	add.s32 	%r3562, %r3561, -1;
	shr.u32 	%r3563, %r3562, 5;
	ld.global.u64 	%rd4373, [bit_vector];
	mul.wide.u32 	%rd4374, %r3563, 4;
	add.s64 	%rd4375, %rd4373, %rd4374;
	st.u32 	[%rd4375], %r3507;
	ld.global.u64 	%rd4376, [fcbs];
	add.s64 	%rd4377, %rd4376, %rd4291;
	ld.u16 	%r3564, [%rd4377+22];
	add.s32 	%r3565, %r4234, %r3564;
	shr.u32 	%r3566, %r3565, 5;
	ld.global.u64 	%rd4378, [bit_vector];
	mul.wide.u32 	%rd4379, %r3566, 4;
	add.s64 	%rd4380, %rd4378, %rd4379;
	st.u32 	[%rd4380], %r3507;
	add.s32 	%r4235, %r4235, 16;
	add.s32 	%r4234, %r4234, 16;
	setp.ne.s32 	%p1231, %r4235, 0;
	@%p1231 bra 	$L__BB0_1467;
$L__BB0_1468:
	setp.eq.s32 	%p1232, %r908, 0;
	@%p1232 bra 	$L__BB0_1477;
	and.b32  	%r918, %r907, 7;
	setp.lt.u32 	%p1233, %r908, 8;
	@%p1233 bra 	$L__BB0_1471;
	ld.global.u64 	%rd4381, [fcbs];
	add.s64 	%rd4383, %rd4381, %rd4291;
	ld.u16 	%r3567, [%rd4383+22];
	add.s32 	%r3568, %r4236, %r3567;
	shr.u32 	%r3569, %r3568, 5;
	ld.global.u64 	%rd4384, [bit_vector];
	mul.wide.u32 	%rd4385, %r3569, 4;
	add.s64 	%rd4386, %rd4384, %rd4385;
	mov.b32 	%r3570, 0;
	st.u32 	[%rd4386], %r3570;
	ld.global.u64 	%rd4387, [fcbs];
	add.s64 	%rd4388, %rd4387, %rd4291;
	ld.u16 	%r3571, [%rd4388+22];
	add.s32 	%r3572, %r4236, %r3571;
	add.s32 	%r3573, %r3572, 1;
	shr.u32 	%r3574, %r3573, 5;
	ld.global.u64 	%rd4389, [bit_vector];
	mul.wide.u32 	%rd4390, %r3574, 4;
	add.s64 	%rd4391, %rd4389, %rd4390;
	st.u32 	[%rd4391], %r3570;
	ld.global.u64 	%rd4392, [fcbs];
	add.s64 	%rd4393, %rd4392, %rd4291;
	ld.u16 	%r3575, [%rd4393+22];
	add.s32 	%r3576, %r4236, %r3575;
	add.s32 	%r3577, %r3576, 2;
	shr.u32 	%r3578, %r3577, 5;
	ld.global.u64 	%rd4394, [bit_vector];
	mul.wide.u32 	%rd4395, %r3578, 4;
	add.s64 	%rd4396, %rd4394, %rd4395;
	st.u32 	[%rd4396], %r3570;
	ld.global.u64 	%rd4397, [fcbs];
	add.s64 	%rd4398, %rd4397, %rd4291;
	ld.u16 	%r3579, [%rd4398+22];
	add.s32 	%r3580, %r4236, %r3579;
	add.s32 	%r3581, %r3580, 3;
	shr.u32 	%r3582, %r3581, 5;
	ld.global.u64 	%rd4399, [bit_vector];
	mul.wide.u32 	%rd4400, %r3582, 4;
	add.s64 	%rd4401, %rd4399, %rd4400;
	st.u32 	[%rd4401], %r3570;
	ld.global.u64 	%rd4402, [fcbs];
	add.s64 	%rd4403, %rd4402, %rd4291;
	ld.u16 	%r3583, [%rd4403+22];
	add.s32 	%r3584, %r4236, %r3583;
	add.s32 	%r3585, %r3584, 4;
	shr.u32 	%r3586, %r3585, 5;
	ld.global.u64 	%rd4404, [bit_vector];
	mul.wide.u32 	%rd4405, %r3586, 4;
	add.s64 	%rd4406, %rd4404, %rd4405;
	st.u32 	[%rd4406], %r3570;
	ld.global.u64 	%rd4407, [fcbs];
	add.s64 	%rd4408, %rd4407, %rd4291;
	ld.u16 	%r3587, [%rd4408+22];
	add.s32 	%r3588, %r4236, %r3587;
	add.s32 	%r3589, %r3588, 5;
	shr.u32 	%r3590, %r3589, 5;
	ld.global.u64 	%rd4409, [bit_vector];
	mul.wide.u32 	%rd4410, %r3590, 4;
	add.s64 	%rd4411, %rd4409, %rd4410;
	st.u32 	[%rd4411], %r3570;
	ld.global.u64 	%rd4412, [fcbs];
	add.s64 	%rd4413, %rd4412, %rd4291;
	ld.u16 	%r3591, [%rd4413+22];
	add.s32 	%r3592, %r4236, %r3591;
	add.s32 	%r3593, %r3592, 6;
	shr.u32 	%r3594, %r3593, 5;
	ld.global.u64 	%rd4414, [bit_vector];
	mul.wide.u32 	%rd4415, %r3594, 4;
	add.s64 	%rd4416, %rd4414, %rd4415;
	st.u32 	[%rd4416], %r3570;
	ld.global.u64 	%rd4417, [fcbs];
	add.s64 	%rd4418, %rd4417, %rd4291;
	ld.u16 	%r3595, [%rd4418+22];
	add.s32 	%r3596, %r4236, %r3595;
	add.s32 	%r3597, %r3596, 7;
	shr.u32 	%r3598, %r3597, 5;
	ld.global.u64 	%rd4419, [bit_vector];
	mul.wide.u32 	%rd4420, %r3598, 4;
	add.s64 	%rd4421, %rd4419, %rd4420;
	st.u32 	[%rd4421], %r3570;
	add.s32 	%r4236, %r4236, 8;
$L__BB0_1471:
	setp.eq.s32 	%p1234, %r918, 0;
	@%p1234 bra 	$L__BB0_1477;
	and.b32  	%r921, %r907, 3;
	setp.lt.u32 	%p1235, %r918, 4;
	@%p1235 bra 	$L__BB0_1474;
	ld.global.u64 	%rd4422, [fcbs];
	add.s64 	%rd4424, %rd4422, %rd4291;
	ld.u16 	%r3599, [%rd4424+22];
	add.s32 	%r3600, %r4236, %r3599;
	shr.u32 	%r3601, %r3600, 5;
	ld.global.u64 	%rd4425, [bit_vector];
	mul.wide.u32 	%rd4426, %r3601, 4;
	add.s64 	%rd4427, %rd4425, %rd4426;
	mov.b32 	%r3602, 0;
	st.u32 	[%rd4427], %r3602;
	ld.global.u64 	%rd4428, [fcbs];
	add.s64 	%rd4429, %rd4428, %rd4291;
	ld.u16 	%r3603, [%rd4429+22];
	add.s32 	%r3604, %r4236, %r3603;
	add.s32 	%r3605, %r3604, 1;
	shr.u32 	%r3606, %r3605, 5;
	ld.global.u64 	%rd4430, [bit_vector];
	mul.wide.u32 	%rd4431, %r3606, 4;
	add.s64 	%rd4432, %rd4430, %rd4431;
	st.u32 	[%rd4432], %r3602;
	ld.global.u64 	%rd4433, [fcbs];
	add.s64 	%rd4434, %rd4433, %rd4291;
	ld.u16 	%r3607, [%rd4434+22];
	add.s32 	%r3608, %r4236, %r3607;
	add.s32 	%r3609, %r3608, 2;
	shr.u32 	%r3610, %r3609, 5;
	ld.global.u64 	%rd4435, [bit_vector];
	mul.wide.u32 	%rd4436, %r3610, 4;
	add.s64 	%rd4437, %rd4435, %rd4436;
	st.u32 	[%rd4437], %r3602;
	ld.global.u64 	%rd4438, [fcbs];
	add.s64 	%rd4439, %rd4438, %rd4291;
	ld.u16 	%r3611, [%rd4439+22];
	add.s32 	%r3612, %r4236, %r3611;
	add.s32 	%r3613, %r3612, 3;
	shr.u32 	%r3614, %r3613, 5;
	ld.global.u64 	%rd4440, [bit_vector];
	mul.wide.u32 	%rd4441, %r3614, 4;
	add.s64 	%rd4442, %rd4440, %rd4441;
	st.u32 	[%rd4442], %r3602;
	add.s32 	%r4236, %r4236, 4;
$L__BB0_1474:
	setp.eq.s32 	%p1236, %r921, 0;
	@%p1236 bra 	$L__BB0_1477;
	neg.s32 	%r4239, %r921;
$L__BB0_1476:
	.pragma "nounroll";
	ld.global.u64 	%rd4443, [fcbs];
	add.s64 	%rd4445, %rd4443, %rd4291;
	ld.u16 	%r3615, [%rd4445+22];
	add.s32 	%r3616, %r4236, %r3615;
	shr.u32 	%r3617, %r3616, 5;
	ld.global.u64 	%rd4446, [bit_vector];
	mul.wide.u32 	%rd4447, %r3617, 4;
	add.s64 	%rd4448, %rd4446, %rd4447;
	mov.b32 	%r3618, 0;
	st.u32 	[%rd4448], %r3618;
	add.s32 	%r4236, %r4236, 1;
	add.s32 	%r4239, %r4239, 1;
	setp.ne.s32 	%p1237, %r4239, 0;
	@%p1237 bra 	$L__BB0_1476;
$L__BB0_1477:
	ld.global.u64 	%rd4449, [fcbs];
	add.s64 	%rd4451, %rd4449, %rd4291;
	mov.b16 	%rs1596, 0;
	st.u8 	[%rd4451+20], %rs1596;
	mov.b32 	%r4241, 0;
	ld.global.u64 	%rd1031, [bit_vector];
	mov.u32 	%r4242, %r4241;
$L__BB0_1478:
	shr.u32 	%r3620, %r4242, 5;
	and.b32  	%r3621, %r4242, 31;
	mul.wide.u32 	%rd4452, %r3620, 4;
	add.s64 	%rd4453, %rd1031, %rd4452;
	ld.u32 	%r931, [%rd4453];
	shr.u32 	%r3622, %r931, %r3621;
	and.b32  	%r3623, %r3622, 1;
	setp.eq.b32 	%p1238, %r3623, 1;
	not.pred 	%p1239, %p1238;
	@%p1239 bra 	$L__BB0_1480;
	add.s32 	%r4259, %r4242, 1;
	mov.b32 	%r4244, 0;
	bra.uni 	$L__BB0_1481;
$L__BB0_1480:
	add.s32 	%r4244, %r4241, 1;
	add.s32 	%r4259, %r4242, 1;
	setp.eq.s32 	%p1240, %r4244, 32;
	mov.b32 	%r4260, 32;
	@%p1240 bra 	$L__BB0_1503;
$L__BB0_1481:
	and.b32  	%r3626, %r4259, 31;
	shr.u32 	%r3627, %r931, %r3626;
	and.b32  	%r3628, %r3627, 1;
	setp.eq.b32 	%p1241, %r3628, 1;
	not.pred 	%p1242, %p1241;
	@%p1242 bra 	$L__BB0_1483;
	add.s32 	%r4259, %r4259, 1;
	mov.b32 	%r4246, 0;
	bra.uni 	$L__BB0_1484;
$L__BB0_1483:
	add.s32 	%r4246, %r4244, 1;
	add.s32 	%r4259, %r4259, 1;
	setp.eq.s32 	%p1243, %r4246, 32;
	mov.b32 	%r4260, 32;
	@%p1243 bra 	$L__BB0_1503;
$L__BB0_1484:
	and.b32  	%r3631, %r4259, 31;
	shr.u32 	%r3632, %r931, %r3631;
	and.b32  	%r3633, %r3632, 1;
	setp.eq.b32 	%p1244, %r3633, 1;
	not.pred 	%p1245, %p1244;
	@%p1245 bra 	$L__BB0_1486;
	add.s32 	%r4259, %r4259, 1;
	mov.b32 	%r4248, 0;
	bra.uni 	$L__BB0_1487;
$L__BB0_1486:
	add.s32 	%r4248, %r4246, 1;
	add.s32 	%r4259, %r4259, 1;
	setp.eq.s32 	%p1246, %r4248, 32;
	mov.b32 	%r4260, 32;
	@%p1246 bra 	$L__BB0_1503;
$L__BB0_1487:
	and.b32  	%r3636, %r4259, 31;
	shr.u32 	%r3637, %r931, %r3636;
	and.b32  	%r3638, %r3637, 1;
	setp.eq.b32 	%p1247, %r3638, 1;
	not.pred 	%p1248, %p1247;
	@%p1248 bra 	$L__BB0_1489;
	add.s32 	%r4259, %r4259, 1;
	mov.b32 	%r4250, 0;
	bra.uni 	$L__BB0_1490;
$L__BB0_1489:
	add.s32 	%r4250, %r4248, 1;
	add.s32 	%r4259, %r4259, 1;
	setp.eq.s32 	%p1249, %r4250, 32;
	mov.b32 	%r4260, 32;
	@%p1249 bra 	$L__BB0_1503;
$L__BB0_1490:
	and.b32  	%r3641, %r4259, 31;
	shr.u32 	%r3642, %r931, %r3641;
	and.b32  	%r3643, %r3642, 1;
	setp.eq.b32 	%p1250, %r3643, 1;
	not.pred 	%p1251, %p1250;
	@%p1251 bra 	$L__BB0_1492;
	add.s32 	%r4259, %r4259, 1;
	mov.b32 	%r4252, 0;
	bra.uni 	$L__BB0_1493;
$L__BB0_1492:
	add.s32 	%r4252, %r4250, 1;
	add.s32 	%r4259, %r4259, 1;
	setp.eq.s32 	%p1252, %r4252, 32;
	mov.b32 	%r4260, 32;
	@%p1252 bra 	$L__BB0_1503;
$L__BB0_1493:
	and.b32  	%r3646, %r4259, 31;
	shr.u32 	%r3647, %r931, %r3646;
	and.b32  	%r3648, %r3647, 1;
	setp.eq.b32 	%p1253, %r3648, 1;
	not.pred 	%p1254, %p1253;
	@%p1254 bra 	$L__BB0_1495;
	add.s32 	%r4259, %r4259, 1;
	mov.b32 	%r4254, 0;
	bra.uni 	$L__BB0_1496;
$L__BB0_1495:
	add.s32 	%r4254, %r4252, 1;
	add.s32 	%r4259, %r4259, 1;
	setp.eq.s32 	%p1255, %r4254, 32;
	mov.b32 	%r4260, 32;
	@%p1255 bra 	$L__BB0_1503;
$L__BB0_1496:
	and.b32  	%r3651, %r4259, 31;
	shr.u32 	%r3652, %r931, %r3651;
	and.b32  	%r3653, %r3652, 1;
	setp.eq.b32 	%p1256, %r3653, 1;
	not.pred 	%p1257, %p1256;
	@%p1257 bra 	$L__BB0_1498;
	add.s32 	%r4259, %r4259, 1;
	mov.b32 	%r4256, 0;
	bra.uni 	$L__BB0_1499;
$L__BB0_1498:
	add.s32 	%r4256, %r4254, 1;
	add.s32 	%r4259, %r4259, 1;
	setp.eq.s32 	%p1258, %r4256, 32;
	mov.b32 	%r4260, 32;
	@%p1258 bra 	$L__BB0_1503;
$L__BB0_1499:
	and.b32  	%r3656, %r4259, 31;
	shr.u32 	%r3657, %r931, %r3656;
	and.b32  	%r3658, %r3657, 1;
	setp.eq.b32 	%p1259, %r3658, 1;
	not.pred 	%p1260, %p1259;
	@%p1260 bra 	$L__BB0_1501;
	add.s32 	%r4242, %r4259, 1;
	mov.b32 	%r4241, 0;
	bra.uni 	$L__BB0_1502;
$L__BB0_1501:
	add.s32 	%r4241, %r4256, 1;
	add.s32 	%r4242, %r4259, 1;
	setp.eq.s32 	%p1261, %r4241, 32;
	mov.b32 	%r4260, 32;
	mov.u32 	%r4259, %r4242;
	@%p1261 bra 	$L__BB0_1503;
$L__BB0_1502:
	setp.lt.u32 	%p1262, %r4242, 32768;
	mov.b32 	%r4259, 32768;
	mov.u32 	%r4260, %r4241;
	@%p1262 bra 	$L__BB0_1478;
$L__BB0_1503:
	setp.gt.u32 	%p1263, %r4260, 31;
	setp.lt.u32 	%p1264, %r4259, 32768;
	or.pred  	%p1265, %p1263, %p1264;
	@%p1265 bra 	$L__BB0_1505;
	mov.b32 	%r3906, 32;
	st.local.v2.u32 	[%rd993], {%r3906, %r4260};
	st.local.u32 	[%rd993+8], %r4259;
	mov.u64 	%rd4685, $str$3;
	cvta.global.u64 	%rd4686, %rd4685;
	{ // callseq 97, 0
	.param .b64 param0;
	st.param.b64 	[param0], %rd4686;
	.param .b64 param1;
	st.param.b64 	[param1], %rd3621;
	.param .b32 retval0;
	call.uni (retval0), 
	vprintf, 
	(
	param0, 
	param1
	);
	ld.param.b32 	%r3907, [retval0];
	} // callseq 97
	mov.b32 	%r3909, 1024;
	st.local.u32 	[%rd993], %r3909;
	mov.u64 	%rd4688, $str$4;
	cvta.global.u64 	%rd4689, %rd4688;
	{ // callseq 98, 0
	.param .b64 param0;
	st.param.b64 	[param0], %rd4689;
	.param .b64 param1;
	st.param.b64 	[param1], %rd3621;
	.param .b32 retval0;
	call.uni (retval0), 
	vprintf, 
	(
	param0, 
	param1
	);
	ld.param.b32 	%r3910, [retval0];
	} // callseq 98
	ld.global.u64 	%rd4690, [fcbs];
	add.s64 	%rd4692, %rd4690, %rd4291;
	mov.b16 	%rs1646, 0;
	st.u8 	[%rd4692+20], %rs1646;
	bra.uni 	$L__BB0_1534;
$L__BB0_1505:
	ld.global.u64 	%rd4454, [fcbs];
	add.s64 	%rd4456, %rd4454, %rd4291;
	mov.b16 	%rs1597, 1;
	st.u8 	[%rd4456+20], %rs1597;
	cvt.u16.u32 	%rs1598, %r4259;
	add.s16 	%rs1599, %rs1598, -32;
	ld.global.u64 	%rd4457, [fcbs];
	add.s64 	%rd4458, %rd4457, %rd4291;
	st.u16 	[%rd4458+22], %rs1599;
	ld.global.u64 	%rd4459, [fcbs];
	add.s64 	%rd4460, %rd4459, %rd4291;
	mov.b32 	%r3663, 1024;
	st.u32 	[%rd4460+24], %r3663;
	ld.global.u16 	%rs1600, [sys_clock];
	add.s16 	%rs1601, %rs1600, 1;
	st.global.u16 	[sys_clock], %rs1601;
	ld.global.u64 	%rd4461, [fcbs];
	add.s64 	%rd4462, %rd4461, %rd4291;
	st.u16 	[%rd4462+30], %rs1601;
	ld.global.u64 	%rd4463, [fcbs];
	add.s64 	%rd4464, %rd4463, %rd4291;
	ld.u16 	%r3664, [%rd4464+22];
	shr.u32 	%r3665, %r3664, 5;
	and.b32  	%r3666, %r3664, 31;
	mov.b32 	%r3667, 1;
	shl.b32 	%r3668, %r3667, %r3666;
	ld.global.u64 	%rd4465, [bit_vector];
	mul.wide.u32 	%rd4466, %r3665, 4;
	add.s64 	%rd4467, %rd4465, %rd4466;
	ld.u32 	%r3669, [%rd4467];
	or.b32  	%r3670, %r3668, %r3669;
	st.u32 	[%rd4467], %r3670;
	ld.global.u64 	%rd4468, [fcbs];
	add.s64 	%rd4469, %rd4468, %rd4291;
	ld.u16 	%r3671, [%rd4469+22];
	add.s32 	%r3672, %r3671, 1;
	shr.u32 	%r3673, %r3672, 5;
	and.b32  	%r3674, %r3672, 31;
	shl.b32 	%r3675, %r3667, %r3674;
	ld.global.u64 	%rd4470, [bit_vector];
	mul.wide.u32 	%rd4471, %r3673, 4;
	add.s64 	%rd4472, %rd4470, %rd4471;
	ld.u32 	%r3676, [%rd4472];
	or.b32  	%r3677, %r3675, %r3676;
	st.u32 	[%rd4472], %r3677;
	ld.global.u64 	%rd4473, [fcbs];
	add.s64 	%rd4474, %rd4473, %rd4291;
	ld.u16 	%r3678, [%rd4474+22];
	add.s32 	%r3679, %r3678, 2;
	shr.u32 	%r3680, %r3679, 5;
	and.b32  	%r3681, %r3679, 31;
	shl.b32 	%r3682, %r3667, %r3681;
	ld.global.u64 	%rd4475, [bit_vector];
	mul.wide.u32 	%rd4476, %r3680, 4;
	add.s64 	%rd4477, %rd4475, %rd4476;
	ld.u32 	%r3683, [%rd4477];
	or.b32  	%r3684, %r3682, %r3683;
	st.u32 	[%rd4477], %r3684;
	ld.global.u64 	%rd4478, [fcbs];
	add.s64 	%rd4479, %rd4478, %rd4291;
	ld.u16 	%r3685, [%rd4479+22];
	add.s32 	%r3686, %r3685, 3;
	shr.u32 	%r3687, %r3686, 5;
	and.b32  	%r3688, %r3686, 31;
	shl.b32 	%r3689, %r3667, %r3688;
	ld.global.u64 	%rd4480, [bit_vector];
	mul.wide.u32 	%rd4481, %r3687, 4;
	add.s64 	%rd4482, %rd4480, %rd4481;
	ld.u32 	%r3690, [%rd4482];
	or.b32  	%r3691, %r3689, %r3690;
	st.u32 	[%rd4482], %r3691;
	ld.global.u64 	%rd4483, [fcbs];
	add.s64 	%rd4484, %rd4483, %rd4291;
	ld.u16 	%r3692, [%rd4484+22];
	add.s32 	%r3693, %r3692, 4;
	shr.u32 	%r3694, %r3693, 5;
	and.b32  	%r3695, %r3693, 31;
	shl.b32 	%r3696, %r3667, %r3695;
	ld.global.u64 	%rd4485, [bit_vector];
	mul.wide.u32 	%rd4486, %r3694, 4;
	add.s64 	%rd4487, %rd4485, %rd4486;
	ld.u32 	%r3697, [%rd4487];
	or.b32  	%r3698, %r3696, %r3697;
	st.u32 	[%rd4487], %r3698;
	ld.global.u64 	%rd4488, [fcbs];
	add.s64 	%rd4489, %rd4488, %rd4291;
	ld.u16 	%r3699, [%rd4489+22];
	add.s32 	%r3700, %r3699, 5;
	shr.u32 	%r3701, %r3700, 5;
	and.b32  	%r3702, %r3700, 31;
	shl.b32 	%r3703, %r3667, %r3702;
	ld.global.u64 	%rd4490, [bit_vector];
	mul.wide.u32 	%rd4491, %r3701, 4;
	add.s64 	%rd4492, %rd4490, %rd4491;
	ld.u32 	%r3704, [%rd4492];
	or.b32  	%r3705, %r3703, %r3704;
	st.u32 	[%rd4492], %r3705;
	ld.global.u64 	%rd4493, [fcbs];
	add.s64 	%rd4494, %rd4493, %rd4291;
	ld.u16 	%r3706, [%rd4494+22];
	add.s32 	%r3707, %r3706, 6;
	shr.u32 	%r3708, %r3707, 5;
	and.b32  	%r3709, %r3707, 31;
	shl.b32 	%r3710, %r3667, %r3709;
	ld.global.u64 	%rd4495, [bit_vector];
	mul.wide.u32 	%rd4496, %r3708, 4;
	add.s64 	%rd4497, %rd4495, %rd4496;
	ld.u32 	%r3711, [%rd4497];
	or.b32  	%r3712, %r3710, %r3711;
	st.u32 	[%rd4497], %r3712;
	ld.global.u64 	%rd4498, [fcbs];
	add.s64 	%rd4499, %rd4498, %rd4291;
	ld.u16 	%r3713, [%rd4499+22];
	add.s32 	%r3714, %r3713, 7;
	shr.u32 	%r3715, %r3714, 5;
	and.b32  	%r3716, %r3714, 31;
	shl.b32 	%r3717, %r3667, %r3716;
	ld.global.u64 	%rd4500, [bit_vector];
	mul.wide.u32 	%rd4501, %r3715, 4;
	add.s64 	%rd4502, %rd4500, %rd4501;
	ld.u32 	%r3718, [%rd4502];
	or.b32  	%r3719, %r3717, %r3718;
	st.u32 	[%rd4502], %r3719;
	ld.global.u64 	%rd4503, [fcbs];
	add.s64 	%rd4504, %rd4503, %rd4291;
	ld.u16 	%r3720, [%rd4504+22];
	add.s32 	%r3721, %r3720, 8;
	shr.u32 	%r3722, %r3721, 5;
	and.b32  	%r3723, %r3721, 31;
	shl.b32 	%r3724, %r3667, %r3723;
	ld.global.u64 	%rd4505, [bit_vector];
	mul.wide.u32 	%rd4506, %r3722, 4;
	add.s64 	%rd4507, %rd4505, %rd4506;
	ld.u32 	%r3725, [%rd4507];
	or.b32  	%r3726, %r3724, %r3725;
	st.u32 	[%rd4507], %r3726;
	ld.global.u64 	%rd4508, [fcbs];
	add.s64 	%rd4509, %rd4508, %rd4291;
	ld.u16 	%r3727, [%rd4509+22];
	add.s32 	%r3728, %r3727, 9;
	shr.u32 	%r3729, %r3728, 5;
	and.b32  	%r3730, %r3728, 31;
	shl.b32 	%r3731, %r3667, %r3730;
	ld.global.u64 	%rd4510, [bit_vector];
	mul.wide.u32 	%rd4511, %r3729, 4;
	add.s64 	%rd4512, %rd4510, %rd4511;
	ld.u32 	%r3732, [%rd4512];
	or.b32  	%r3733, %r3731, %r3732;
	st.u32 	[%rd4512], %r3733;
	ld.global.u64 	%rd4513, [fcbs];
	add.s64 	%rd4514, %rd4513, %rd4291;
	ld.u16 	%r3734, [%rd4514+22];
	add.s32 	%r3735, %r3734, 10;
	shr.u32 	%r3736, %r3735, 5;
	and.b32  	%r3737, %r3735, 31;
	shl.b32 	%r3738, %r3667, %r3737;
	ld.global.u64 	%rd4515, [bit_vector];
	mul.wide.u32 	%rd4516, %r3736, 4;
	add.s64 	%rd4517, %rd4515, %rd4516;
	ld.u32 	%r3739, [%rd4517];
	or.b32  	%r3740, %r3738, %r3739;
	st.u32 	[%rd4517], %r3740;
	ld.global.u64 	%rd4518, [fcbs];
	add.s64 	%rd4519, %rd4518, %rd4291;
	ld.u16 	%r3741, [%rd4519+22];
	add.s32 	%r3742, %r3741, 11;
	shr.u32 	%r3743, %r3742, 5;
	and.b32  	%r3744, %r3742, 31;
	shl.b32 	%r3745, %r3667, %r3744;
	ld.global.u64 	%rd4520, [bit_vector];
	mul.wide.u32 	%rd4521, %r3743, 4;
	add.s64 	%rd4522, %rd4520, %rd4521;
	ld.u32 	%r3746, [%rd4522];
	or.b32  	%r3747, %r3745, %r3746;
	st.u32 	[%rd4522], %r3747;
	ld.global.u64 	%rd4523, [fcbs];
	add.s64 	%rd4524, %rd4523, %rd4291;
	ld.u16 	%r3748, [%rd4524+22];
	add.s32 	%r3749, %r3748, 12;
	shr.u32 	%r3750, %r3749, 5;
	and.b32  	%r3751, %r3749, 31;
	shl.b32 	%r3752, %r3667, %r3751;
	ld.global.u64 	%rd4525, [bit_vector];
	mul.wide.u32 	%rd4526, %r3750, 4;
	add.s64 	%rd4527, %rd4525, %rd4526;
	ld.u32 	%r3753, [%rd4527];
	or.b32  	%r3754, %r3752, %r3753;
	st.u32 	[%rd4527], %r3754;
	ld.global.u64 	%rd4528, [fcbs];
	add.s64 	%rd4529, %rd4528, %rd4291;
	ld.u16 	%r3755, [%rd4529+22];
	add.s32 	%r3756, %r3755, 13;
	shr.u32 	%r3757, %r3756, 5;
	and.b32  	%r3758, %r3756, 31;
	shl.b32 	%r3759, %r3667, %r3758;
	ld.global.u64 	%rd4530, [bit_vector];
	mul.wide.u32 	%rd4531, %r3757, 4;
	add.s64 	%rd4532, %rd4530, %rd4531;
	ld.u32 	%r3760, [%rd4532];
	or.b32  	%r3761, %r3759, %r3760;
	st.u32 	[%rd4532], %r3761;
	ld.global.u64 	%rd4533, [fcbs];
	add.s64 	%rd4534, %rd4533, %rd4291;
	ld.u16 	%r3762, [%rd4534+22];
	add.s32 	%r3763, %r3762, 14;
	shr.u32 	%r3764, %r3763, 5;
	and.b32  	%r3765, %r3763, 31;
	shl.b32 	%r3766, %r3667, %r3765;
	ld.global.u64 	%rd4535, [bit_vector];
	mul.wide.u32 	%rd4536, %r3764, 4;
	add.s64 	%rd4537, %rd4535, %rd4536;
	ld.u32 	%r3767, [%rd4537];
	or.b32  	%r3768, %r3766, %r3767;
	st.u32 	[%rd4537], %r3768;
	ld.global.u64 	%rd4538, [fcbs];
	add.s64 	%rd4539, %rd4538, %rd4291;
	ld.u16 	%r3769, [%rd4539+22];
	add.s32 	%r3770, %r3769, 15;
	shr.u32 	%r3771, %r3770, 5;
	and.b32  	%r3772, %r3770, 31;
	shl.b32 	%r3773, %r3667, %r3772;
	ld.global.u64 	%rd4540, [bit_vector];
	mul.wide.u32 	%rd4541, %r3771, 4;
	add.s64 	%rd4542, %rd4540, %rd4541;
	ld.u32 	%r3774, [%rd4542];
	or.b32  	%r3775, %r3773, %r3774;
	st.u32 	[%rd4542], %r3775;
	ld.global.u64 	%rd4543, [fcbs];
	add.s64 	%rd4544, %rd4543, %rd4291;
	ld.u16 	%r3776, [%rd4544+22];
	add.s32 	%r3777, %r3776, 16;
	shr.u32 	%r3778, %r3777, 5;
	and.b32  	%r3779, %r3777, 31;
	shl.b32 	%r3780, %r3667, %r3779;
	ld.global.u64 	%rd4545, [bit_vector];
	mul.wide.u32 	%rd4546, %r3778, 4;
	add.s64 	%rd4547, %rd4545, %rd4546;
	ld.u32 	%r3781, [%rd4547];
	or.b32  	%r3782, %r3780, %r3781;
	st.u32 	[%rd4547], %r3782;
	ld.global.u64 	%rd4548, [fcbs];
	add.s64 	%rd4549, %rd4548, %rd4291;
	ld.u16 	%r3783, [%rd4549+22];
	add.s32 	%r3784, %r3783, 17;
	shr.u32 	%r3785, %r3784, 5;
	and.b32  	%r3786, %r3784, 31;
	shl.b32 	%r3787, %r3667, %r3786;
	ld.global.u64 	%rd4550, [bit_vector];
	mul.wide.u32 	%rd4551, %r3785, 4;
	add.s64 	%rd4552, %rd4550, %rd4551;
	ld.u32 	%r3788, [%rd4552];
	or.b32  	%r3789, %r3787, %r3788;
	st.u32 	[%rd4552], %r3789;
	ld.global.u64 	%rd4553, [fcbs];
	add.s64 	%rd4554, %rd4553, %rd4291;
	ld.u16 	%r3790, [%rd4554+22];
	add.s32 	%r3791, %r3790, 18;
	shr.u32 	%r3792, %r3791, 5;
	and.b32  	%r3793, %r3791, 31;
	shl.b32 	%r3794, %r3667, %r3793;
	ld.global.u64 	%rd4555, [bit_vector];
	mul.wide.u32 	%rd4556, %r3792, 4;
	add.s64 	%rd4557, %rd4555, %rd4556;
	ld.u32 	%r3795, [%rd4557];
	or.b32  	%r3796, %r3794, %r3795;
	st.u32 	[%rd4557], %r3796;
	ld.global.u64 	%rd4558, [fcbs];
	add.s64 	%rd4559, %rd4558, %rd4291;
	ld.u16 	%r3797, [%rd4559+22];
	add.s32 	%r3798, %r3797, 19;
	shr.u32 	%r3799, %r3798, 5;
	and.b32  	%r3800, %r3798, 31;
	shl.b32 	%r3801, %r3667, %r3800;
	ld.global.u64 	%rd4560, [bit_vector];
	mul.wide.u32 	%rd4561, %r3799, 4;
	add.s64 	%rd4562, %rd4560, %rd4561;
	ld.u32 	%r3802, [%rd4562];
	or.b32  	%r3803, %r3801, %r3802;
	st.u32 	[%rd4562], %r3803;
	ld.global.u64 	%rd4563, [fcbs];
	add.s64 	%rd4564, %rd4563, %rd4291;
	ld.u16 	%r3804, [%rd4564+22];
	add.s32 	%r3805, %r3804, 20;
	shr.u32 	%r3806, %r3805, 5;
	and.b32  	%r3807, %r3805, 31;
	shl.b32 	%r3808, %r3667, %r3807;
	ld.global.u64 	%rd4565, [bit_vector];
	mul.wide.u32 	%rd4566, %r3806, 4;
	add.s64 	%rd4567, %rd4565, %rd4566;
	ld.u32 	%r3809, [%rd4567];
	or.b32  	%r3810, %r3808, %r3809;
	st.u32 	[%rd4567], %r3810;
	ld.global.u64 	%rd4568, [fcbs];
	add.s64 	%rd4569, %rd4568, %rd4291;
	ld.u16 	%r3811, [%rd4569+22];
	add.s32 	%r3812, %r3811, 21;
	shr.u32 	%r3813, %r3812, 5;
	and.b32  	%r3814, %r3812, 31;
	shl.b32 	%r3815, %r3667, %r3814;
	ld.global.u64 	%rd4570, [bit_vector];
	mul.wide.u32 	%rd4571, %r3813, 4;
	add.s64 	%rd4572, %rd4570, %rd4571;
	ld.u32 	%r3816, [%rd4572];
	or.b32  	%r3817, %r3815, %r3816;
	st.u32 	[%rd4572], %r3817;
	ld.global.u64 	%rd4573, [fcbs];
	add.s64 	%rd4574, %rd4573, %rd4291;
	ld.u16 	%r3818, [%rd4574+22];
	add.s32 	%r3819, %r3818, 22;
	shr.u32 	%r3820, %r3819, 5;
	and.b32  	%r3821, %r3819, 31;
	shl.b32 	%r3822, %r3667, %r3821;
	ld.global.u64 	%rd4575, [bit_vector];
	mul.wide.u32 	%rd4576, %r3820, 4;
	add.s64 	%rd4577, %rd4575, %rd4576;
	ld.u32 	%r3823, [%rd4577];
	or.b32  	%r3824, %r3822, %r3823;
	st.u32 	[%rd4577], %r3824;
	ld.global.u64 	%rd4578, [fcbs];
	add.s64 	%rd4579, %rd4578, %rd4291;
	ld.u16 	%r3825, [%rd4579+22];
	add.s32 	%r3826, %r3825, 23;
	shr.u32 	%r3827, %r3826, 5;
	and.b32  	%r3828, %r3826, 31;
	shl.b32 	%r3829, %r3667, %r3828;
	ld.global.u64 	%rd4580, [bit_vector];
	mul.wide.u32 	%rd4581, %r3827, 4;
	add.s64 	%rd4582, %rd4580, %rd4581;
	ld.u32 	%r3830, [%rd4582];
	or.b32  	%r3831, %r3829, %r3830;
	st.u32 	[%rd4582], %r3831;
	ld.global.u64 	%rd4583, [fcbs];
	add.s64 	%rd4584, %rd4583, %rd4291;
	ld.u16 	%r3832, [%rd4584+22];
	add.s32 	%r3833, %r3832, 24;
	shr.u32 	%r3834, %r3833, 5;
	and.b32  	%r3835, %r3833, 31;
	shl.b32 	%r3836, %r3667, %r3835;
	ld.global.u64 	%rd4585, [bit_vector];
	mul.wide.u32 	%rd4586, %r3834, 4;
	add.s64 	%rd4587, %rd4585, %rd4586;
	ld.u32 	%r3837, [%rd4587];
	or.b32  	%r3838, %r3836, %r3837;
	st.u32 	[%rd4587], %r3838;
	ld.global.u64 	%rd4588, [fcbs];
	add.s64 	%rd4589, %rd4588, %rd4291;
	ld.u16 	%r3839, [%rd4589+22];
	add.s32 	%r3840, %r3839, 25;
	shr.u32 	%r3841, %r3840, 5;
	and.b32  	%r3842, %r3840, 31;
	shl.b32 	%r3843, %r3667, %r3842;
	ld.global.u64 	%rd4590, [bit_vector];
	mul.wide.u32 	%rd4591, %r3841, 4;
	add.s64 	%rd4592, %rd4590, %rd4591;
	ld.u32 	%r3844, [%rd4592];
	or.b32  	%r3845, %r3843, %r3844;
	st.u32 	[%rd4592], %r3845;
	ld.global.u64 	%rd4593, [fcbs];
	add.s64 	%rd4594, %rd4593, %rd4291;
	ld.u16 	%r3846, [%rd4594+22];
	add.s32 	%r3847, %r3846, 26;
	shr.u32 	%r3848, %r3847, 5;
	and.b32  	%r3849, %r3847, 31;
	shl.b32 	%r3850, %r3667, %r3849;
	ld.global.u64 	%rd4595, [bit_vector];
	mul.wide.u32 	%rd4596, %r3848, 4;
	add.s64 	%rd4597, %rd4595, %rd4596;
	ld.u32 	%r3851, [%rd4597];
	or.b32  	%r3852, %r3850, %r3851;
	st.u32 	[%rd4597], %r3852;
	ld.global.u64 	%rd4598, [fcbs];
	add.s64 	%rd4599, %rd4598, %rd4291;
	ld.u16 	%r3853, [%rd4599+22];
	add.s32 	%r3854, %r3853, 27;
	shr.u32 	%r3855, %r3854, 5;
	and.b32  	%r3856, %r3854, 31;
	shl.b32 	%r3857, %r3667, %r3856;
	ld.global.u64 	%rd4600, [bit_vector];
	mul.wide.u32 	%rd4601, %r3855, 4;
	add.s64 	%rd4602, %rd4600, %rd4601;
	ld.u32 	%r3858, [%rd4602];
	or.b32  	%r3859, %r3857, %r3858;
	st.u32 	[%rd4602], %r3859;
	ld.global.u64 	%rd4603, [fcbs];
	add.s64 	%rd4604, %rd4603, %rd4291;
	ld.u16 	%r3860, [%rd4604+22];
	add.s32 	%r3861, %r3860, 28;
	shr.u32 	%r3862, %r3861, 5;
	and.b32  	%r3863, %r3861, 31;
	shl.b32 	%r3864, %r3667, %r3863;
	ld.global.u64 	%rd4605, [bit_vector];
	mul.wide.u32 	%rd4606, %r3862, 4;
	add.s64 	%rd4607, %rd4605, %rd4606;
	ld.u32 	%r3865, [%rd4607];
	or.b32  	%r3866, %r3864, %r3865;
	st.u32 	[%rd4607], %r3866;
	ld.global.u64 	%rd4608, [fcbs];
	add.s64 	%rd4609, %rd4608, %rd4291;
	ld.u16 	%r3867, [%rd4609+22];
	add.s32 	%r3868, %r3867, 29;
	shr.u32 	%r3869, %r3868, 5;
	and.b32  	%r3870, %r3868, 31;
	shl.b32 	%r3871, %r3667, %r3870;
	ld.global.u64 	%rd4610, [bit_vector];
	mul.wide.u32 	%rd4611, %r3869, 4;
	add.s64 	%rd4612, %rd4610, %rd4611;
	ld.u32 	%r3872, [%rd4612];
	or.b32  	%r3873, %r3871, %r3872;
	st.u32 	[%rd4612], %r3873;
	ld.global.u64 	%rd4613, [fcbs];
	add.s64 	%rd4614, %rd4613, %rd4291;
	ld.u16 	%r3874, [%rd4614+22];
	add.s32 	%r3875, %r3874, 30;
	shr.u32 	%r3876, %r3875, 5;
	and.b32  	%r3877, %r3875, 31;
	shl.b32 	%r3878, %r3667, %r3877;
	ld.global.u64 	%rd4615, [bit_vector];
	mul.wide.u32 	%rd4616, %r3876, 4;
	add.s64 	%rd4617, %rd4615, %rd4616;
	ld.u32 	%r3879, [%rd4617];
	or.b32  	%r3880, %r3878, %r3879;
	st.u32 	[%rd4617], %r3880;
	ld.global.u64 	%rd4618, [fcbs];
	add.s64 	%rd4619, %rd4618, %rd4291;
	ld.u16 	%r3881, [%rd4619+22];
	add.s32 	%r3882, %r3881, 31;
	shr.u32 	%r3883, %r3882, 5;
	and.b32  	%r3884, %r3882, 31;
	shl.b32 	%r3885, %r3667, %r3884;
	ld.global.u64 	%rd4620, [bit_vector];
	mul.wide.u32 	%rd4621, %r3883, 4;
	add.s64 	%rd4622, %rd4620, %rd4621;
	ld.u32 	%r3886, [%rd4622];
	or.b32  	%r3887, %r3885, %r3886;
	st.u32 	[%rd4622], %r3887;
	ld.global.u64 	%rd4623, [fcbs];
	add.s64 	%rd4624, %rd4623, %rd4291;
	ld.u16 	%r3888, [%rd4624+22];
	mul.wide.u32 	%rd1032, %r3888, 32;
	mov.b32 	%r4261, 0;
$L__BB0_1506:
	cvt.u64.u32 	%rd4625, %r4261;
	add.s64 	%rd4626, %rd155, %rd4625;
	ld.global.u8 	%rs1602, [%rd4626+102400];
	ld.global.u64 	%rd4627, [volume_d];
	add.s64 	%rd4628, %rd1032, %rd4625;
	add.s64 	%rd4629, %rd4627, %rd4628;
	st.u8 	[%rd4629+36864], %rs1602;
	ld.global.u8 	%rs1603, [%rd4626+102401];
	ld.global.u64 	%rd4630, [volume_d];
	add.s64 	%rd4631, %rd4630, %rd4628;
	st.u8 	[%rd4631+36865], %rs1603;
	ld.global.u8 	%rs1604, [%rd4626+102402];
	ld.global.u64 	%rd4632, [volume_d];
	add.s64 	%rd4633, %rd4632, %rd4628;
	st.u8 	[%rd4633+36866], %rs1604;
	ld.global.u8 	%rs1605, [%rd4626+102403];
	ld.global.u64 	%rd4634, [volume_d];
	add.s64 	%rd4635, %rd4634, %rd4628;
	st.u8 	[%rd4635+36867], %rs1605;
	ld.global.u8 	%rs1606, [%rd4626+102404];
	ld.global.u64 	%rd4636, [volume_d];
	add.s64 	%rd4637, %rd4636, %rd4628;
	st.u8 	[%rd4637+36868], %rs1606;
	ld.global.u8 	%rs1607, [%rd4626+102405];
	ld.global.u64 	%rd4638, [volume_d];
	add.s64 	%rd4639, %rd4638, %rd4628;
	st.u8 	[%rd4639+36869], %rs1607;
	ld.global.u8 	%rs1608, [%rd4626+102406];
	ld.global.u64 	%rd4640, [volume_d];
	add.s64 	%rd4641, %rd4640, %rd4628;
	st.u8 	[%rd4641+36870], %rs1608;
	ld.global.u8 	%rs1609, [%rd4626+102407];
	ld.global.u64 	%rd4642, [volume_d];
	add.s64 	%rd4643, %rd4642, %rd4628;
	st.u8 	[%rd4643+36871], %rs1609;
	ld.global.u8 	%rs1610, [%rd4626+102408];
	ld.global.u64 	%rd4644, [volume_d];
	add.s64 	%rd4645, %rd4644, %rd4628;
	st.u8 	[%rd4645+36872], %rs1610;
	ld.global.u8 	%rs1611, [%rd4626+102409];
	ld.global.u64 	%rd4646, [volume_d];
	add.s64 	%rd4647, %rd4646, %rd4628;
	st.u8 	[%rd4647+36873], %rs1611;
	ld.global.u8 	%rs1612, [%rd4626+102410];
	ld.global.u64 	%rd4648, [volume_d];
	add.s64 	%rd4649, %rd4648, %rd4628;
	st.u8 	[%rd4649+36874], %rs1612;
	ld.global.u8 	%rs1613, [%rd4626+102411];
	ld.global.u64 	%rd4650, [volume_d];
	add.s64 	%rd4651, %rd4650, %rd4628;
	st.u8 	[%rd4651+36875], %rs1613;
	ld.global.u8 	%rs1614, [%rd4626+102412];
	ld.global.u64 	%rd4652, [volume_d];
	add.s64 	%rd4653, %rd4652, %rd4628;
	st.u8 	[%rd4653+36876], %rs1614;
	ld.global.u8 	%rs1615, [%rd4626+102413];
	ld.global.u64 	%rd4654, [volume_d];
	add.s64 	%rd4655, %rd4654, %rd4628;
	st.u8 	[%rd4655+36877], %rs1615;
	ld.global.u8 	%rs1616, [%rd4626+102414];
	ld.global.u64 	%rd4656, [volume_d];
	add.s64 	%rd4657, %rd4656, %rd4628;
	st.u8 	[%rd4657+36878], %rs1616;
	ld.global.u8 	%rs1617, [%rd4626+102415];
	ld.global.u64 	%rd4658, [volume_d];
	add.s64 	%rd4659, %rd4658, %rd4628;
	st.u8 	[%rd4659+36879], %rs1617;
	add.s32 	%r4261, %r4261, 16;
	setp.ne.s32 	%p1266, %r4261, 1024;
	@%p1266 bra 	$L__BB0_1506;
	ld.global.u16 	%rs1618, [sys_clock];
	setp.ne.s16 	%p1267, %rs1618, -1;
	@%p1267 bra 	$L__BB0_1534;
	mov.b32 	%r4262, 0;
	ld.global.u64 	%rd5005, [fcbs];
$L__BB0_1509:
	mul.wide.u32 	%rd4660, %r4262, 32;
	add.s64 	%rd4661, %rd5005, %rd4660;
	ld.u8 	%rs1619, [%rd4661+20];
	setp.ne.s16 	%p1268, %rs1619, 1;
	@%p1268 bra 	$L__BB0_1515;
	mov.b32 	%r4263, 0;
$L__BB0_1511:
	add.s64 	%rd4663, %rd5005, %rd4660;
	add.s64 	%rd1038, %rd4663, 20;
	ld.u8 	%rs1620, [%rd4663+20];
	setp.ne.s16 	%p1269, %rs1620, 1;
	setp.eq.s32 	%p1270, %r4262, %r4263;
	or.pred  	%p1271, %p1270, %p1269;
	@%p1271 bra 	$L__BB0_1514;
	ld.u16 	%rs178, [%rd1038+10];
	mul.wide.u32 	%rd4664, %r4263, 32;
	add.s64 	%rd4665, %rd5005, %rd4664;
	add.s64 	%rd1039, %rd4665, 30;
	ld.u16 	%rs179, [%rd4665+30];
	setp.ge.u16 	%p1272, %rs178, %rs179;
	@%p1272 bra 	$L__BB0_1514;
	ld.u32 	%r3891, [%rd1038+-20];
	ld.u32 	%r3892, [%rd1038+-16];
	ld.u32 	%r3893, [%rd1038+-12];
	ld.u32 	%r3894, [%rd1038+-8];
	ld.u32 	%r3895, [%rd1038+-4];
	ld.u8 	%rs1621, [%rd1038+1];
	ld.u16 	%rs1622, [%rd1038+2];
	ld.u32 	%r3896, [%rd1038+4];
	ld.u16 	%rs1623, [%rd1038+8];
	ld.u32 	%r3897, [%rd1039+-30];
	ld.u32 	%r3898, [%rd1039+-26];
	ld.u32 	%r3899, [%rd1039+-22];
	ld.u32 	%r3900, [%rd1039+-18];
	ld.u32 	%r3901, [%rd1039+-14];
	ld.v2.u8 	{%rs1624, %rs1625}, [%rd1039+-10];
	ld.u16 	%rs1626, [%rd1039+-8];
	ld.u32 	%r3902, [%rd1039+-6];
	ld.u16 	%rs1627, [%rd1039+-2];
	st.u32 	[%rd1038+-20], %r3897;
	st.u32 	[%rd1038+-16], %r3898;
	st.u32 	[%rd1038+-12], %r3899;
	st.u32 	[%rd1038+-8], %r3900;
	st.u32 	[%rd1038+-4], %r3901;
	st.v2.u8 	[%rd1038], {%rs1624, %rs1625};
	st.u16 	[%rd1038+2], %rs1626;
	st.u32 	[%rd1038+4], %r3902;
	mov.b32 	%r3903, {%rs1627, %rs179};
	st.u32 	[%rd1038+8], %r3903;
	ld.global.u64 	%rd4666, [fcbs];
	add.s64 	%rd4668, %rd4666, %rd4664;
	st.u32 	[%rd4668], %r3891;
	st.u32 	[%rd4668+4], %r3892;
	st.u32 	[%rd4668+8], %r3893;
	st.u32 	[%rd4668+12], %r3894;
	st.u32 	[%rd4668+16], %r3895;
	mov.b16 	%rs1628, 1;
	st.v2.u8 	[%rd4668+20], {%rs1628, %rs1621};
	st.u16 	[%rd4668+22], %rs1622;
	st.u32 	[%rd4668+24], %r3896;
	mov.b32 	%r3904, {%rs1623, %rs178};
	st.u32 	[%rd4668+28], %r3904;
	ld.global.u64 	%rd5005, [fcbs];
$L__BB0_1514:
	add.s32 	%r4263, %r4263, 1;
	setp.ne.s32 	%p1273, %r4263, 1024;
	@%p1273 bra 	$L__BB0_1511;
$L__BB0_1515:
	add.s32 	%r4262, %r4262, 1;
	setp.ne.s32 	%p1274, %r4262, 1024;
	@%p1274 bra 	$L__BB0_1509;
	mov.b16 	%rs1750, 1;
	st.global.u16 	[sys_clock], %rs1750;
	mov.b32 	%r4264, 0;
$L__BB0_1517:
	mul.wide.u32 	%rd4669, %r4264, 32;
	add.s64 	%rd4670, %rd5005, %rd4669;
	add.s64 	%rd1046, %rd4670, 20;
	ld.u8 	%rs1630, [%rd4670+20];
	setp.ne.s16 	%p1275, %rs1630, 0;
	@%p1275 bra 	$L__BB0_1519;
	st.u16 	[%rd1046+10], %rs1750;
	ld.global.u16 	%rs1631, [sys_clock];
	add.s16 	%rs1750, %rs1631, 1;
	st.global.u16 	[sys_clock], %rs1750;
	ld.global.u64 	%rd5005, [fcbs];
$L__BB0_1519:
	add.s64 	%rd4672, %rd5005, %rd4669;
	add.s64 	%rd1049, %rd4672, 20;
	ld.u8 	%rs1632, [%rd4672+52];
	setp.ne.s16 	%p1276, %rs1632, 0;
	@%p1276 bra 	$L__BB0_1521;
	st.u16 	[%rd1049+42], %rs1750;
	ld.global.u16 	%rs1633, [sys_clock];
	add.s16 	%rs1750, %rs1633, 1;
	st.global.u16 	[sys_clock], %rs1750;
	ld.global.u64 	%rd5005, [fcbs];
$L__BB0_1521:
	add.s64 	%rd4674, %rd5005, %rd4669;
	add.s64 	%rd1052, %rd4674, 20;
	ld.u8 	%rs1634, [%rd4674+84];
	setp.ne.s16 	%p1277, %rs1634, 0;
	@%p1277 bra 	$L__BB0_1523;
	st.u16 	[%rd1052+74], %rs1750;
	ld.global.u16 	%rs1635, [sys_clock];
	add.s16 	%rs1750, %rs1635, 1;
	st.global.u16 	[sys_clock], %rs1750;
	ld.global.u64 	%rd5005, [fcbs];
$L__BB0_1523:
	add.s64 	%rd4676, %rd5005, %rd4669;
	add.s64 	%rd1055, %rd4676, 20;
	ld.u8 	%rs1636, [%rd4676+116];
	setp.ne.s16 	%p1278, %rs1636, 0;
	@%p1278 bra 	$L__BB0_1525;
	st.u16 	[%rd1055+106], %rs1750;
	ld.global.u16 	%rs1637, [sys_clock];
	add.s16 	%rs1750, %rs1637, 1;
	st.global.u16 	[sys_clock], %rs1750;
	ld.global.u64 	%rd5005, [fcbs];
$L__BB0_1525:
	add.s64 	%rd4678, %rd5005, %rd4669;
	add.s64 	%rd1058, %rd4678, 20;
	ld.u8 	%rs1638, [%rd4678+148];
	setp.ne.s16 	%p1279, %rs1638, 0;
	@%p1279 bra 	$L__BB0_1527;
	st.u16 	[%rd1058+138], %rs1750;
	ld.global.u16 	%rs1639, [sys_clock];
	add.s16 	%rs1750, %rs1639, 1;
	st.global.u16 	[sys_clock], %rs1750;
	ld.global.u64 	%rd5005, [fcbs];
$L__BB0_1527:
	add.s64 	%rd4680, %rd5005, %rd4669;
	add.s64 	%rd1061, %rd4680, 20;
	ld.u8 	%rs1640, [%rd4680+180];
	setp.ne.s16 	%p1280, %rs1640, 0;
	@%p1280 bra 	$L__BB0_1529;
	st.u16 	[%rd1061+170], %rs1750;
	ld.global.u16 	%rs1641, [sys_clock];
	add.s16 	%rs1750, %rs1641, 1;
	st.global.u16 	[sys_clock], %rs1750;
	ld.global.u64 	%rd5005, [fcbs];
$L__BB0_1529:
	add.s64 	%rd4682, %rd5005, %rd4669;
	add.s64 	%rd1064, %rd4682, 20;
	ld.u8 	%rs1642, [%rd4682+212];
	setp.ne.s16 	%p1281, %rs1642, 0;
	@%p1281 bra 	$L__BB0_1531;
	st.u16 	[%rd1064+202], %rs1750;
	ld.global.u16 	%rs1643, [sys_clock];
	add.s16 	%rs1750, %rs1643, 1;
	st.global.u16 	[sys_clock], %rs1750;
	ld.global.u64 	%rd5005, [fcbs];
$L__BB0_1531:
	add.s64 	%rd4684, %rd5005, %rd4669;
	add.s64 	%rd1067, %rd4684, 20;
	ld.u8 	%rs1644, [%rd4684+244];
	setp.ne.s16 	%p1282, %rs1644, 0;
	@%p1282 bra 	$L__BB0_1533;
	st.u16 	[%rd1067+234], %rs1750;
	ld.global.u16 	%rs1645, [sys_clock];
	add.s16 	%rs1750, %rs1645, 1;
	st.global.u16 	[sys_clock], %rs1750;
	ld.global.u64 	%rd5005, [fcbs];
$L__BB0_1533:
	add.s32 	%r4264, %r4264, 8;
	setp.ne.s32 	%p1283, %r4264, 1024;
	@%p1283 bra 	$L__BB0_1517;
$L__BB0_1534:
	cvta.global.u64 	%rd4697, %rd3870;
	{ // callseq 100, 0
	.param .b64 param0;
	st.param.b64 	[param0], %rd4697;
	.param .b64 param1;
	st.param.b64 	[param1], 0;
	.param .b32 retval0;
	call.uni (retval0), 
	vprintf, 
	(
	param0, 
	param1
	);
	ld.param.b32 	%r3915, [retval0];
	} // callseq 100
	mov.b32 	%r4265, 0;
$L__BB0_1535:
	ld.global.u64 	%rd4698, [fcbs];
	mul.wide.u32 	%rd4699, %r4265, 32;
	add.s64 	%rd4700, %rd4698, %rd4699;
	ld.u8 	%rs1647, [%rd4700+20];
	setp.ne.s16 	%p1284, %rs1647, 1;
	@%p1284 bra 	$L__BB0_1544;
	neg.s32 	%r4266, %r4265;
	mov.b32 	%r4267, 0;
	mov.b64 	%rd5013, 0;
$L__BB0_1537:
	ld.global.u64 	%rd1071, [fcbs];
	add.s64 	%rd1072, %rd1071, %rd5013;
	ld.u8 	%rs1648, [%rd1072+20];
	setp.ne.s16 	%p1285, %rs1648, 1;
	setp.eq.s32 	%p1286, %r4266, 0;
	or.pred  	%p1287, %p1286, %p1285;
	@%p1287 bra 	$L__BB0_1543;
	add.s64 	%rd4703, %rd1071, %rd4699;
	add.s64 	%rd1073, %rd4703, 24;
	ld.u32 	%r986, [%rd4703+24];
	ld.u32 	%r987, [%rd1072+24];
	setp.le.u32 	%p1288, %r986, %r987;
	@%p1288 bra 	$L__BB0_1540;
	ld.u32 	%r3930, [%rd1073+-24];
	ld.u32 	%r3931, [%rd1073+-20];
	ld.u32 	%r3932, [%rd1073+-16];
	ld.u32 	%r3933, [%rd1073+-12];
	ld.u32 	%r3934, [%rd1073+-8];
	ld.v2.u8 	{%rs1657, %rs1658}, [%rd1073+-4];
	ld.u16 	%rs1659, [%rd1073+-2];
	ld.u32 	%r3935, [%rd1073+4];
	ld.u32 	%r3936, [%rd1072];
	ld.u32 	%r3937, [%rd1072+4];
	ld.u32 	%r3938, [%rd1072+8];
	ld.u32 	%r3939, [%rd1072+12];
	ld.u32 	%r3940, [%rd1072+16];
	ld.u8 	%rs1660, [%rd1072+21];
	ld.u16 	%rs1661, [%rd1072+22];
	ld.u32 	%r3941, [%rd1072+28];
	st.u32 	[%rd1073+-24], %r3936;
	st.u32 	[%rd1073+-20], %r3937;
	st.u32 	[%rd1073+-16], %r3938;
	st.u32 	[%rd1073+-12], %r3939;
	st.u32 	[%rd1073+-8], %r3940;
	mov.b16 	%rs1662, 1;
	st.v2.u8 	[%rd1073+-4], {%rs1662, %rs1660};
	st.u16 	[%rd1073+-2], %rs1661;
	st.u32 	[%rd1073], %r987;
	st.u32 	[%rd1073+4], %r3941;
	ld.global.u64 	%rd4706, [fcbs];
	add.s64 	%rd4707, %rd4706, %rd5013;
	st.u32 	[%rd4707], %r3930;
	st.u32 	[%rd4707+4], %r3931;
	st.u32 	[%rd4707+8], %r3932;
	st.u32 	[%rd4707+12], %r3933;
	st.u32 	[%rd4707+16], %r3934;
	st.v2.u8 	[%rd4707+20], {%rs1657, %rs1658};
	st.u16 	[%rd4707+22], %rs1659;
	st.u32 	[%rd4707+24], %r986;
	st.u32 	[%rd4707+28], %r3935;
	bra.uni 	$L__BB0_1543;
$L__BB0_1540:
	setp.ne.s32 	%p1289, %r986, %r987;
	@%p1289 bra 	$L__BB0_1543;
	ld.u16 	%rs197, [%rd1073+4];
	ld.u16 	%rs198, [%rd1072+28];
	setp.ge.u16 	%p1290, %rs197, %rs198;
	@%p1290 bra 	$L__BB0_1543;
	ld.u32 	%r3918, [%rd1073+-24];
	ld.u32 	%r3919, [%rd1073+-20];
	ld.u32 	%r3920, [%rd1073+-16];
	ld.u32 	%r3921, [%rd1073+-12];
	ld.u32 	%r3922, [%rd1073+-8];
	ld.v2.u8 	{%rs1649, %rs1650}, [%rd1073+-4];
	ld.u16 	%rs1651, [%rd1073+-2];
	ld.u16 	%rs1652, [%rd1073+6];
	ld.u32 	%r3923, [%rd1072];
	ld.u32 	%r3924, [%rd1072+4];
	ld.u32 	%r3925, [%rd1072+8];
	ld.u32 	%r3926, [%rd1072+12];
	ld.u32 	%r3927, [%rd1072+16];
	ld.u8 	%rs1653, [%rd1072+21];
	ld.u16 	%rs1654, [%rd1072+22];
	ld.u16 	%rs1655, [%rd1072+30];
	st.u32 	[%rd1073+-24], %r3923;
	st.u32 	[%rd1073+-20], %r3924;
	st.u32 	[%rd1073+-16], %r3925;
	st.u32 	[%rd1073+-12], %r3926;
	st.u32 	[%rd1073+-8], %r3927;
	mov.b16 	%rs1656, 1;
	st.v2.u8 	[%rd1073+-4], {%rs1656, %rs1653};
	st.u16 	[%rd1073+-2], %rs1654;
	st.u32 	[%rd1073], %r986;
	mov.b32 	%r3928, {%rs198, %rs1655};
	st.u32 	[%rd1073+4], %r3928;
	ld.global.u64 	%rd4704, [fcbs];
	add.s64 	%rd4705, %rd4704, %rd5013;
	st.u32 	[%rd4705], %r3918;
	st.u32 	[%rd4705+4], %r3919;
	st.u32 	[%rd4705+8], %r3920;
	st.u32 	[%rd4705+12], %r3921;
	st.u32 	[%rd4705+16], %r3922;
	st.v2.u8 	[%rd4705+20], {%rs1649, %rs1650};
	st.u16 	[%rd4705+22], %rs1651;
	st.u32 	[%rd4705+24], %r986;
	mov.b32 	%r3929, {%rs197, %rs1652};
	st.u32 	[%rd4705+28], %r3929;
$L__BB0_1543:
	add.s32 	%r4267, %r4267, 1;
	add.s32 	%r4266, %r4266, 1;
	add.s64 	%rd5013, %rd5013, 32;
	setp.ne.s32 	%p1291, %r4267, 1024;
	@%p1291 bra 	$L__BB0_1537;
$L__BB0_1544:
	add.s32 	%r4265, %r4265, 1;
	setp.ne.s32 	%p1292, %r4265, 1024;
	@%p1292 bra 	$L__BB0_1535;
	mov.b32 	%r4268, 0;
	mov.b64 	%rd5014, 0;
	ld.global.u64 	%rd5017, [fcbs];
$L__BB0_1546:
	cvta.to.local.u64 	%rd1078, %rd3883;
	add.s64 	%rd1079, %rd5017, %rd5014;
	ld.u8 	%rs1663, [%rd1079];
	setp.eq.s16 	%p1293, %rs1663, 0;
	@%p1293 bra 	$L__BB0_1549;
	ld.u8 	%rs1664, [%rd1079+20];
	setp.ne.s16 	%p1294, %rs1664, 1;
	@%p1294 bra 	$L__BB0_1549;
	ld.u32 	%r3943, [%rd1079+24];
	st.local.u64 	[%rd1078], %rd1079;
	st.local.u32 	[%rd1078+8], %r3943;
	mov.u64 	%rd4710, $str$8;
	cvta.global.u64 	%rd4711, %rd4710;
	{ // callseq 101, 0
	.param .b64 param0;
	st.param.b64 	[param0], %rd4711;
	.param .b64 param1;
	st.param.b64 	[param1], %rd3883;
	.param .b32 retval0;
	call.uni (retval0), 
	vprintf, 
	(
	param0, 
	param1
	);
	ld.param.b32 	%r3944, [retval0];
	} // callseq 101
	ld.global.u64 	%rd5017, [fcbs];
$L__BB0_1549:
	add.s64 	%rd1082, %rd5017, %rd5014;
	add.s64 	%rd1083, %rd1082, 32;
	ld.u8 	%rs1665, [%rd1082+32];
	setp.eq.s16 	%p1295, %rs1665, 0;
	@%p1295 bra 	$L__BB0_1552;
	ld.u8 	%rs1666, [%rd1082+52];
	setp.ne.s16 	%p1296, %rs1666, 1;
	@%p1296 bra 	$L__BB0_1552;
	ld.u32 	%r3946, [%rd1082+56];
	st.local.u64 	[%rd1078], %rd1083;
	st.local.u32 	[%rd1078+8], %r3946;
	mov.u64 	%rd4713, $str$8;
	cvta.global.u64 	%rd4714, %rd4713;
	{ // callseq 102, 0
	.param .b64 param0;
	st.param.b64 	[param0], %rd4714;
	.param .b64 param1;
	st.param.b64 	[param1], %rd3883;
	.param .b32 retval0;
	call.uni (retval0), 
	vprintf, 
	(
	param0, 
	param1
	);
	ld.param.b32 	%r3947, [retval0];
	} // callseq 102
	ld.global.u64 	%rd5017, [fcbs];
$L__BB0_1552:
	add.s64 	%rd1086, %rd5017, %rd5014;
	add.s64 	%rd1087, %rd1086, 64;
	ld.u8 	%rs1667, [%rd1086+64];
	setp.eq.s16 	%p1297, %rs1667, 0;
	@%p1297 bra 	$L__BB0_1555;
	ld.u8 	%rs1668, [%rd1086+84];
	setp.ne.s16 	%p1298, %rs1668, 1;
	@%p1298 bra 	$L__BB0_1555;
	ld.u32 	%r3949, [%rd1086+88];
	st.local.u64 	[%rd1078], %rd1087;
	st.local.u32 	[%rd1078+8], %r3949;
	mov.u64 	%rd4716, $str$8;
	cvta.global.u64 	%rd4717, %rd4716;
	{ // callseq 103, 0
	.param .b64 param0;
	st.param.b64 	[param0], %rd4717;
	.param .b64 param1;
	st.param.b64 	[param1], %rd3883;
	.param .b32 retval0;
	call.uni (retval0), 
	vprintf, 
	(
	param0, 
	param1
	);
	ld.param.b32 	%r3950, [retval0];
	} // callseq 103
	ld.global.u64 	%rd5017, [fcbs];
$L__BB0_1555:
	add.s64 	%rd1090, %rd5017, %rd5014;
	add.s64 	%rd1091, %rd1090, 96;
	ld.u8 	%rs1669, [%rd1090+96];
	setp.eq.s16 	%p1299, %rs1669, 0;
	@%p1299 bra 	$L__BB0_1558;
	ld.u8 	%rs1670, [%rd1090+116];
	setp.ne.s16 	%p1300, %rs1670, 1;
	@%p1300 bra 	$L__BB0_1558;
	ld.u32 	%r3952, [%rd1090+120];
	st.local.u64 	[%rd1078], %rd1091;
	st.local.u32 	[%rd1078+8], %r3952;
	mov.u64 	%rd4719, $str$8;
	cvta.global.u64 	%rd4720, %rd4719;
	{ // callseq 104, 0
	.param .b64 param0;
	st.param.b64 	[param0], %rd4720;
	.param .b64 param1;
	st.param.b64 	[param1], %rd3883;
	.param .b32 retval0;
	call.uni (retval0), 
	vprintf, 
	(
	param0, 
	param1
	);
	ld.param.b32 	%r3953, [retval0];
	} // callseq 104
	ld.global.u64 	%rd5017, [fcbs];
$L__BB0_1558:
	add.s64 	%rd1094, %rd5017, %rd5014;
	add.s64 	%rd1095, %rd1094, 128;
	ld.u8 	%rs1671, [%rd1094+128];
	setp.eq.s16 	%p1301, %rs1671, 0;
	@%p1301 bra 	$L__BB0_1561;
	ld.u8 	%rs1672, [%rd1094+148];
	setp.ne.s16 	%p1302, %rs1672, 1;
	@%p1302 bra 	$L__BB0_1561;
	ld.u32 	%r3955, [%rd1094+152];
	st.local.u64 	[%rd1078], %rd1095;
	st.local.u32 	[%rd1078+8], %r3955;
	mov.u64 	%rd4722, $str$8;
	cvta.global.u64 	%rd4723, %rd4722;
	{ // callseq 105, 0
	.param .b64 param0;
	st.param.b64 	[param0], %rd4723;
	.param .b64 param1;
	st.param.b64 	[param1], %rd3883;
	.param .b32 retval0;
	call.uni (retval0), 
	vprintf, 
	(
	param0, 
	param1
	);
	ld.param.b32 	%r3956, [retval0];
	} // callseq 105
	ld.global.u64 	%rd5017, [fcbs];
$L__BB0_1561:
	add.s64 	%rd1098, %rd5017, %rd5014;
	add.s64 	%rd1099, %rd1098, 160;
	ld.u8 	%rs1673, [%rd1098+160];
	setp.eq.s16 	%p1303, %rs1673, 0;
	@%p1303 bra 	$L__BB0_1564;
	ld.u8 	%rs1674, [%rd1098+180];
	setp.ne.s16 	%p1304, %rs1674, 1;
	@%p1304 bra 	$L__BB0_1564;
	ld.u32 	%r3958, [%rd1098+184];
	st.local.u64 	[%rd1078], %rd1099;
	st.local.u32 	[%rd1078+8], %r3958;
	mov.u64 	%rd4725, $str$8;
	cvta.global.u64 	%rd4726, %rd4725;
	{ // callseq 106, 0
	.param .b64 param0;
	st.param.b64 	[param0], %rd4726;
	.param .b64 param1;
	st.param.b64 	[param1], %rd3883;
	.param .b32 retval0;
	call.uni (retval0), 
	vprintf, 
	(
	param0, 
	param1
	);
	ld.param.b32 	%r3959, [retval0];
	} // callseq 106
	ld.global.u64 	%rd5017, [fcbs];
$L__BB0_1564:
	add.s64 	%rd1102, %rd5017, %rd5014;
	add.s64 	%rd1103, %rd1102, 192;
	ld.u8 	%rs1675, [%rd1102+192];
	setp.eq.s16 	%p1305, %rs1675, 0;
	@%p1305 bra 	$L__BB0_1567;
	ld.u8 	%rs1676, [%rd1102+212];
	setp.ne.s16 	%p1306, %rs1676, 1;
	@%p1306 bra 	$L__BB0_1567;
	ld.u32 	%r3961, [%rd1102+216];
	st.local.u64 	[%rd1078], %rd1103;
	st.local.u32 	[%rd1078+8], %r3961;
	mov.u64 	%rd4728, $str$8;
	cvta.global.u64 	%rd4729, %rd4728;
	{ // callseq 107, 0
	.param .b64 param0;
	st.param.b64 	[param0], %rd4729;
	.param .b64 param1;
	st.param.b64 	[param1], %rd3883;
	.param .b32 retval0;
	call.uni (retval0), 
	vprintf, 
	(
	param0, 
	param1
	);
	ld.param.b32 	%r3962, [retval0];
	} // callseq 107
	ld.global.u64 	%rd5017, [fcbs];
$L__BB0_1567:
	add.s64 	%rd1106, %rd5017, %rd5014;
	add.s64 	%rd1107, %rd1106, 224;
	ld.u8 	%rs1677, [%rd1106+224];
	setp.eq.s16 	%p1307, %rs1677, 0;
	@%p1307 bra 	$L__BB0_1570;
	ld.u8 	%rs1678, [%rd1106+244];
	setp.ne.s16 	%p1308, %rs1678, 1;
	@%p1308 bra 	$L__BB0_1570;
	ld.u32 	%r3964, [%rd1106+248];
	st.local.u64 	[%rd1078], %rd1107;
	st.local.u32 	[%rd1078+8], %r3964;
	mov.u64 	%rd4731, $str$8;
	cvta.global.u64 	%rd4732, %rd4731;
	{ // callseq 108, 0
	.param .b64 param0;
	st.param.b64 	[param0], %rd4732;
	.param .b64 param1;
	st.param.b64 	[param1], %rd3883;
	.param .b32 retval0;
	call.uni (retval0), 
	vprintf, 
	(
	param0, 
	param1
	);
	ld.param.b32 	%r3965, [retval0];
	} // callseq 108
	ld.global.u64 	%rd5017, [fcbs];
$L__BB0_1570:
	add.s32 	%r4268, %r4268, 8;
	add.s64 	%rd5014, %rd5014, 256;
	setp.ne.s32 	%p1309, %r4268, 1024;
	@%p1309 bra 	$L__BB0_1546;
	ret;
$L__BB0_1572:
	mov.b16 	%rs1007, 0;
	st.u8 	[%rd518+21], %rs1007;
	bra.uni 	$L__BB0_843;
$L__BB0_1573:
	mov.b16 	%rs1287, 0;
	st.u8 	[%rd758+21], %rs1287;
	bra.uni 	$L__BB0_1146;
$L__BB0_1574:
	mov.b16 	%rs1449, 0;
	st.u8 	[%rd902+21], %rs1449;
	bra.uni 	$L__BB0_1332;

}


// ===== COMPILED SASS (sm_100) =====

	.target	sm_100

	.elftype	@"ET_EXEC"


//--------------------- .note.nv.tkinfo           --------------------------
	.section	.note.nv.tkinfo,"",@"SHT_NOTE"
	.sectionflags	@"SHF_NOTE_NV_TKINFO"
	.tkinfo
        /*0018*/ 	.word	0x00000002
        /*0030*/ 	.string	""
        /*0030*/ 	.string	"ptxas"
        /*0030*/ 	.string	"Cuda compilation tools, release 13.0, V13.0.88"
        /*0030*/ 	.string	"Build cuda_13.0.r13.0/compiler.36424714_0"
        /*0030*/ 	.string	"-arch sm_100 -m 64 "



//--------------------- .note.nv.cuinfo           --------------------------
	.section	.note.nv.cuinfo,"",@"SHT_NOTE"
	.sectionflags	@"SHF_NOTE_NV_CUINFO"
        /*0018*/ 	.short	0x0002
        /*001a*/ 	.short	0x0064
        /*001c*/ 	.short	0x0082
	.zero		2


//--------------------- .nv.info                  --------------------------
	.section	.nv.info,"",@"SHT_CUDA_INFO"
	.align	4


	//----- nvinfo : EIATTR_REGCOUNT
	.align		4
        /*0000*/ 	.byte	0x04, 0x2f
        /*0002*/ 	.short	(.L_14 - .L_13)
	.align		4
.L_13:
        /*0004*/ 	.word	index@(_Z8mykernelPhS_)
        /*0008*/ 	.word	0x000000f9


	//----- nvinfo : EIATTR_FRAME_SIZE
	.align		4
.L_14:
        /*000c*/ 	.byte	0x04, 0x11
        /*000e*/ 	.short	(.L_16 - .L_15)
	.align		4
.L_15:
        /*0010*/ 	.word	index@(_Z8mykernelPhS_)
        /*0014*/ 	.word	0x00004fe0


	//----- nvinfo : EIATTR_MIN_STACK_SIZE
	.align		4
.L_16:
        /*0018*/ 	.byte	0x04, 0x12
        /*001a*/ 	.short	(.L_18 - .L_17)
	.align		4
.L_17:
        /*001c*/ 	.word	index@(_Z8mykernelPhS_)
        /*0020*/ 	.word	0x00004fe0
.L_18:


//--------------------- .nv.compat                --------------------------
	.section	.nv.compat,"",@"SHT_CUDA_COMPAT_INFO"
	.align	4
        /*0000*/ 	.byte	0x02, 0x09, 0x00, 0x00, 0x02, 0x02, 0x01, 0x00, 0x02, 0x05, 0x05, 0x00, 0x03, 0x07, 0x01, 0x01
        /*0010*/ 	.byte	0x02, 0x03, 0x00, 0x00, 0x02, 0x06, 0x01, 0x00, 0x04, 0x0b, 0x08, 0x00, 0x09, 0x00, 0x00, 0x00
        /*0020*/ 	.byte	0x00, 0x00, 0x00, 0x00


//--------------------- .nv.info._Z8mykernelPhS_  --------------------------
	.section	.nv.info._Z8mykernelPhS_,"",@"SHT_CUDA_INFO"
	.sectionflags	@""
	.align	4


	//----- nvinfo : EIATTR_CUDA_API_VERSION
	.align		4
        /*0000*/ 	.byte	0x04, 0x37
        /*0002*/ 	.short	(.L_20 - .L_19)
.L_19:
        /*0004*/ 	.word	0x00000082


	//----- nvinfo : EIATTR_KPARAM_INFO
	.align		4
.L_20:
        /*0008*/ 	.byte	0x04, 0x17
        /*000a*/ 	.short	(.L_22 - .L_21)
.L_21:
        /*000c*/ 	.word	0x00000000
        /*0010*/ 	.short	0x0001
        /*0012*/ 	.short	0x0008
        /*0014*/ 	.byte	0x00, 0xf5, 0x21, 0x00


	//----- nvinfo : EIATTR_KPARAM_INFO
	.align		4
.L_22:
        /*0018*/ 	.byte	0x04, 0x17
        /*001a*/ 	.short	(.L_24 - .L_23)
.L_23:
        /*001c*/ 	.word	0x00000000
        /*0020*/ 	.short	0x0000
        /*0022*/ 	.short	0x0000
        /*0024*/ 	.byte	0x00, 0xf5, 0x21, 0x00


	//----- nvinfo : EIATTR_SPARSE_MMA_MASK
	.align		4
.L_24:
        /*0028*/ 	.byte	0x03, 0x50
        /*002a*/ 	.short	0x0000


	//----- nvinfo : EIATTR_MAXREG_COUNT
	.align		4
        /*002c*/ 	.byte	0x03, 0x1b
        /*002e*/ 	.short	0x00ff


	//----- nvinfo : EIATTR_EXTERNS
	.align		4
        /*0030*/ 	.byte	0x04, 0x0f
        /*0032*/ 	.short	(.L_26 - .L_25)


	//   ....[0]....
	.align		4
.L_25:
        /*0034*/ 	.word	index@(vprintf)


	//----- nvinfo : EIATTR_MERCURY_ISA_VERSION
	.align		4
.L_26:
        /*0038*/ 	.byte	0x03, 0x5f
        /*003a*/ 	.short	0x0101


	//----- nvinfo : EIATTR_VRC_CTA_INIT_COUNT
	.align		4
        /*003c*/ 	.byte	0x02, 0x4a
	.zero		1
	.zero		1


	//----- nvinfo : EIATTR_SYSCALL_OFFSETS
	.align		4
        /*0040*/ 	.byte	0x04, 0x46
        /*0042*/ 	.short	(.L_28 - .L_27)


	//   ....[0]....
.L_27:
        /*0044*/ 	.word	0x000016d0


	//   ....[1]....
        /*0048*/ 	.word	0x00003180


	//   ....[2]....
        /*004c*/ 	.word	0x00003220


	//   ....[3]....
        /*0050*/ 	.word	0x000066b0


	//   ....[4]....
        /*0054*/ 	.word	0x000081a0


	//   ....[5]....
        /*0058*/ 	.word	0x00008240


	//   ....[6]....
        /*005c*/ 	.word	0x0000ae40


	//   ....[7]....
        /*0060*/ 	.word	0x0000c930


	//   ....[8]....
        /*0064*/ 	.word	0x0000c9d0


	//   ....[9]....
        /*0068*/ 	.word	0x0000e670


	//   ....[10]....
        /*006c*/ 	.word	0x0000e710


	//   ....[11]....
        /*0070*/ 	.word	0x0000ed60


	//   ....[12]....
        /*0074*/ 	.word	0x0000f400


	//   ....[13]....
        /*0078*/ 	.word	0x0000f590


	//   ....[14]....
        /*007c*/ 	.word	0x0000f720


	//   ....[15]....
        /*0080*/ 	.word	0x0000f8b0


	//   ....[16]....
        /*0084*/ 	.word	0x0000fa40


	//   ....[17]....
        /*0088*/ 	.word	0x0000fbd0


	//   ....[18]....
        /*008c*/ 	.word	0x0000fd60


	//   ....[19]....
        /*0090*/ 	.word	0x0000fef0


	//   ....[20]....
        /*0094*/ 	.word	0x0000ffd0


	//   ....[21]....
        /*0098*/ 	.word	0x00010920


	//   ....[22]....
        /*009c*/ 	.word	0x00010ab0


	//   ....[23]....
        /*00a0*/ 	.word	0x00010c40


	//   ....[24]....
        /*00a4*/ 	.word	0x00010dd0


	//   ....[25]....
        /*00a8*/ 	.word	0x00010f60


	//   ....[26]....
        /*00ac*/ 	.word	0x000110f0


	//   ....[27]....
        /*00b0*/ 	.word	0x00011280


	//   ....[28]....
        /*00b4*/ 	.word	0x00011410


	//   ....[29]....
        /*00b8*/ 	.word	0x00012af0


	//   ....[30]....
        /*00bc*/ 	.word	0x000145e0


	//   ....[31]....
        /*00c0*/ 	.word	0x00014680


	//   ....[32]....
        /*00c4*/ 	.word	0x00015790


	//   ....[33]....
        /*00c8*/ 	.word	0x000160e0


	//   ....[34]....
        /*00cc*/ 	.word	0x00016270


	//   ....[35]....
        /*00d0*/ 	.word	0x00016400


	//   ....[36]....
        /*00d4*/ 	.word	0x00016590


	//   ....[37]....
        /*00d8*/ 	.word	0x00016720


	//   ....[38]....
        /*00dc*/ 	.word	0x000168b0


	//   ....[39]....
        /*00e0*/ 	.word	0x00016a40


	//   ....[40]....
        /*00e4*/ 	.word	0x00016bd0


	//   ....[41]....
        /*00e8*/ 	.word	0x00016cb0


	//   ....[42]....
        /*00ec*/ 	.word	0x00017330


	//   ....[43]....
        /*00f0*/ 	.word	0x000174c0


	//   ....[44]....
        /*00f4*/ 	.word	0x00017650


	//   ....[45]....
        /*00f8*/ 	.word	0x000177e0


	//   ....[46]....
        /*00fc*/ 	.word	0x00017970


	//   ....[47]....
        /*0100*/ 	.word	0x00017b00


	//   ....[48]....
        /*0104*/ 	.word	0x00017c90


	//   ....[49]....
        /*0108*/ 	.word	0x00017e20


	//   ....[50]....
        /*010c*/ 	.word	0x00019db0


	//   ....[51]....
        /*0110*/ 	.word	0x0001a710


	//   ....[52]....
        /*0114*/ 	.word	0x0001a8a0


	//   ....[53]....
        /*0118*/ 	.word	0x0001aa30


	//   ....[54]....
        /*011c*/ 	.word	0x0001abc0


	//   ....[55]....
        /*0120*/ 	.word	0x0001ad50


	//   ....[56]....
        /*0124*/ 	.word	0x0001aee0


	//   ....[57]....
        /*0128*/ 	.word	0x0001b070


	//   ....[58]....
        /*012c*/ 	.word	0x0001b200


	//   ....[59]....
        /*0130*/ 	.word	0x0001c860


	//   ....[60]....
        /*0134*/ 	.word	0x0001d8d0


	//   ....[61]....
        /*0138*/ 	.word	0x0001d960


	//   ....[62]....
        /*013c*/ 	.word	0x0001f5a0


	//   ....[63]....
        /*0140*/ 	.word	0x0001fef0


	//   ....[64]....
        /*0144*/ 	.word	0x00020080


	//   ....[65]....
        /*0148*/ 	.word	0x00020210


	//   ....[66]....
        /*014c*/ 	.word	0x000203a0


	//   ....[67]....
        /*0150*/ 	.word	0x00020530


	//   ....[68]....
        /*0154*/ 	.word	0x000206c0


	//   ....[69]....
        /*0158*/ 	.word	0x00020850


	//   ....[70]....
        /*015c*/ 	.word	0x000209e0


	//   ....[71]....
        /*0160*/ 	.word	0x00024e70


	//   ....[72]....
        /*0164*/ 	.word	0x000254f0


	//   ....[73]....
        /*0168*/ 	.word	0x00025680


	//   ....[74]....
        /*016c*/ 	.word	0x00025810


	//   ....[75]....
        /*0170*/ 	.word	0x000259a0


	//   ....[76]....
        /*0174*/ 	.word	0x00025b30


	//   ....[77]....
        /*0178*/ 	.word	0x00025cc0


	//   ....[78]....
        /*017c*/ 	.word	0x00025e50


	//   ....[79]....
        /*0180*/ 	.word	0x00025fe0


	//   ....[80]....
        /*0184*/ 	.word	0x00033220


	//   ....[81]....
        /*0188*/ 	.word	0x00034290


	//   ....[82]....
        /*018c*/ 	.word	0x00034320


	//   ....[83]....
        /*0190*/ 	.word	0x00036ad0


	//   ....[84]....
        /*0194*/ 	.word	0x000374d0


	//   ....[85]....
        /*0198*/ 	.word	0x00037670


	//   ....[86]....
        /*019c*/ 	.word	0x00037810


	//   ....[87]....
        /*01a0*/ 	.word	0x000379b0


	//   ....[88]....
        /*01a4*/ 	.word	0x00037b50


	//   ....[89]....
        /*01a8*/ 	.word	0x00037cf0


	//   ....[90]....
        /*01ac*/ 	.word	0x00037e90


	//   ....[91]....
        /*01b0*/ 	.word	0x00038030


	//   ....[92]....
        /*01b4*/ 	.word	0x000382d0


	//   ....[93]....
        /*01b8*/ 	.word	0x00038390


	//   ....[94]....
        /*01bc*/ 	.word	0x00039c90


	//   ....[95]....
        /*01c0*/ 	.word	0x0003acd0


	//   ....[96]....
        /*01c4*/ 	.word	0x0003ad70


	//   ....[97]....
        /*01c8*/ 	.word	0x0003eac0


	//   ....[98]....
        /*01cc*/ 	.word	0x00040730


	//   ....[99]....
        /*01d0*/ 	.word	0x000407e0


	//   ....[100]....
        /*01d4*/ 	.word	0x00043100


	//   ....[101]....
        /*01d8*/ 	.word	0x00043ad0


	//   ....[102]....
        /*01dc*/ 	.word	0x00043c70


	//   ....[103]....
        /*01e0*/ 	.word	0x00043e10


	//   ....[104]....
        /*01e4*/ 	.word	0x00043fb0


	//   ....[105]....
        /*01e8*/ 	.word	0x00044150


	//   ....[106]....
        /*01ec*/ 	.word	0x000442f0


	//   ....[107]....
        /*01f0*/ 	.word	0x00044490


	//   ....[108]....
        /*01f4*/ 	.word	0x00044630


	//----- nvinfo : EIATTR_EXIT_INSTR_OFFSETS
	.align		4
.L_28:
        /*01f8*/ 	.byte	0x04, 0x1c
        /*01fa*/ 	.short	(.L_30 - .L_29)


	//   ....[0]....
.L_29:
        /*01fc*/ 	.word	0x000446b0


	//----- nvinfo : EIATTR_CRS_STACK_SIZE
	.align		4
.L_30:
        /*0200*/ 	.byte	0x04, 0x1e
        /*0202*/ 	.short	(.L_32 - .L_31)
.L_31:
        /*0204*/ 	.word	0x00000000


	//----- nvinfo : EIATTR_CBANK_PARAM_SIZE
	.align		4
.L_32:
        /*0208*/ 	.byte	0x03, 0x19
        /*020a*/ 	.short	0x0010


	//----- nvinfo : EIATTR_PARAM_CBANK
	.align		4
        /*020c*/ 	.byte	0x04, 0x0a
        /*020e*/ 	.short	(.L_34 - .L_33)
	.align		4
.L_33:
        /*0210*/ 	.word	index@(.nv.constant0._Z8mykernelPhS_)
        /*0214*/ 	.short	0x0380
        /*0216*/ 	.short	0x0010


	//----- nvinfo : EIATTR_SW_WAR
	.align		4
.L_34:
        /*0218*/ 	.byte	0x04, 0x36
        /*021a*/ 	.short	(.L_36 - .L_35)
.L_35:
        /*021c*/ 	.word	0x00000008
.L_36:


//--------------------- .nv.callgraph             --------------------------
	.section	.nv.callgraph,"",@"SHT_CUDA_CALLGRAPH"
	.align	4
	.sectionentsize	8
	.align		4
        /*0000*/ 	.word	0x00000000
	.align		4
        /*0004*/ 	.word	0xffffffff
	.align		4
        /*0008*/ 	.word	index@(_Z8mykernelPhS_)
	.align		4
        /*000c*/ 	.word	index@(vprintf)
	.align		4
        /*0010*/ 	.word	0x00000000
	.align		4
        /*0014*/ 	.word	0xfffffffe
	.align		4
        /*0018*/ 	.word	0x00000000
	.align		4
        /*001c*/ 	.word	0xfffffffd
	.align		4
        /*0020*/ 	.word	0x00000000
	.align		4
        /*0024*/ 	.word	0xfffffffc


//--------------------- .nv.constant4             --------------------------
	.section	.nv.constant4,"a",@progbits
	.align	8
	.align		8
.nv.constant4:
        /*0000*/ 	.dword	vprintf
	.align		8
        /*0008*/ 	.dword	volume_d
	.align		8
        /*0010*/ 	.dword	bit_vector
	.align		8
        /*0018*/ 	.dword	fcbs
	.align		8
        /*0020*/ 	.dword	sys_clock
	.align		8
        /*0028*/ 	.dword	$str
	.align		8
        /*0030*/ 	.dword	$str$1
	.align		8
        /*0038*/ 	.dword	$str$2
	.align		8
        /*0040*/ 	.dword	$str$3
	.align		8
        /*0048*/ 	.dword	$str$4
	.align		8
        /*0050*/ 	.dword	$str$5
	.align		8
        /*0058*/ 	.dword	$str$6
	.align		8
        /*0060*/ 	.dword	$str$8
	.align		8
        /*0068*/ 	.dword	$str$9


//--------------------- .text._Z8mykernelPhS_     --------------------------
	.section	.text._Z8mykernelPhS_,"ax",@progbits
	.align	128
        .global         _Z8mykernelPhS_
        .type           _Z8mykernelPhS_,@function
        .size           _Z8mykernelPhS_,(.L_x_891 - _Z8mykernelPhS_)
        .other          _Z8mykernelPhS_,@"STO_CUDA_ENTRY STV_DEFAULT"
_Z8mykernelPhS_:
.text._Z8mykernelPhS_:
[----:B------:R-:W0:Y:S08]  /*0000*/  LDC R1, c[0x0][0x37c] ;  /* 0x0000df00ff017b82 */ /* 0x000e300000000800 */
[----:B------:R-:W1:Y:S01]  /*0010*/  LDC.64 R2, c[0x4][0x18] ;  /* 0x01000600ff027b82 */ /* 0x000e620000000a00 */
[----:B------:R-:W1:Y:S01]  /*0020*/  LDCU.64 UR36, c[0x0][0x358] ;  /* 0x00006b00ff2477ac */ /* 0x000e620008000a00 */
[----:B0-----:R-:W-:Y:S01]  /*0030*/  VIADD R1, R1, 0xffffb020 ;  /* 0xffffb02001017836 */ /* 0x001fe20000000000 */
[----:B-1----:R0:W5:Y:S01]  /*0040*/  LDG.E.64 R4, desc[UR36][R2.64] ;  /* 0x0000002402047981 */ /* 0x002162000c1e1b00 */
[----:B------:R-:W1:Y:S01]  /*0050*/  LDCU UR4, c[0x0][0x2f8] ;  /* 0x00005f00ff0477ac */ /* 0x000e620008000800 */
[----:B------:R-:W-:Y:S01]  /*0060*/  BSSY.RECONVERGENT B9, `(.L_x_0) ;  /* 0x00004fd000097945 */ /* 0x000fe20003800200 */
[----:B------:R-:W-:Y:S01]  /*0070*/  IMAD.MOV.U32 R9, RZ, RZ, RZ ;  /* 0x000000ffff097224 */ /* 0x000fe200078e00ff */
[----:B------:R-:W2:Y:S01]  /*0080*/  LDCU UR5, c[0x0][0x2fc] ;  /* 0x00005f80ff0577ac */ /* 0x000ea20008000800 */
[----:B-1----:R-:W-:-:S05]  /*0090*/  IADD3 R94, P0, PT, R1, UR4, RZ ;  /* 0x00000004015e7c10 */ /* 0x002fca000ff1e0ff */
[----:B0-2---:R-:W-:-:S08]  /*00a0*/  IMAD.X R95, RZ, RZ, UR5, P0 ;  /* 0x00000005ff5f7e24 */ /* 0x005fd000080e06ff */
.L_x_9:
[----:B-----5:R-:W-:-:S05]  /*00b0*/  IMAD.WIDE.U32 R6, R9, 0x20, R4 ;  /* 0x0000002009067825 */ /* 0x020fca00078e0004 */
[----:B------:R-:W2:Y:S02]  /*00c0*/  LD.E.U8 R0, desc[UR36][R6.64] ;  /* 0x0000002406007980 */ /* 0x000ea4000c101100 */
[----:B--2---:R-:W-:-:S13]  /*00d0*/  ISETP.NE.AND P0, PT, R0, 0x74, PT ;  /* 0x000000740000780c */ /* 0x004fda0003f05270 */
[----:B------:R-:W-:Y:S05]  /*00e0*/  @P0 BRA `(.L_x_1) ;  /* 0x00000000004c0947 */ /* 0x000fea0003800000 */
        /* <DEDUP_REMOVED lines=13> */
[----:B--2---:R-:W-:-:S13]  /*01c0*/  ISETP.NE.AND P0, PT, R0, RZ, PT ;  /* 0x000000ff0000720c */ /* 0x004fda0003f05270 */
[----:B------:R-:W-:Y:S05]  /*01d0*/  @P0 BRA `(.L_x_1) ;  /* 0x0000000000100947 */ /* 0x000fea0003800000 */
[----:B------:R-:W2:Y:S01]  /*01e0*/  LD.E.U8 R0, desc[UR36][R6.64+0x14] ;  /* 0x0000142406007980 */ /* 0x000ea2000c101100 */
[----:B------:R-:W-:Y:S01]  /*01f0*/  IMAD.MOV.U32 R2, RZ, RZ, R9 ;  /* 0x000000ffff027224 */ /* 0x000fe200078e0009 */
[----:B--2---:R-:W-:-:S13]  /*0200*/  ISETP.NE.AND P0, PT, R0, 0x1, PT ;  /* 0x000000010000780c */ /* 0x004fda0003f05270 */
[----:B------:R-:W-:Y:S05]  /*0210*/  @!P0 BRA `(.L_x_2) ;  /* 0x0000001000f88947 */ /* 0x000fea0003800000 */
.L_x_1:
[----:B------:R-:W2:Y:S01]  /*0220*/  LD.E.U8 R0, desc[UR36][R6.64+0x20] ;  /* 0x0000202406007980 */ /* 0x000ea2000c101100 */
[----:B------:R-:W-:Y:S01]  /*0230*/  BSSY.RELIABLE B7, `(.L_x_3) ;  /* 0x0000017000077945 */ /* 0x000fe20003800100 */
        /* <DEDUP_REMOVED lines=18> */
[----:B------:R-:W-:Y:S02]  /*0360*/  IADD3 R2, PT, PT, R9, 0x1, RZ ;  /* 0x0000000109027810 */ /* 0x000fe40007ffe0ff */
[----:B--2---:R-:W-:-:S13]  /*0370*/  ISETP.NE.AND P0, PT, R0, 0x1, PT ;  /* 0x000000010000780c */ /* 0x004fda0003f05270 */
[----:B------:R-:W-:Y:S05]  /*0380*/  @!P0 BREAK.RELIABLE B7 ;  /* 0x0000000000078942 */ /* 0x000fea0003800100 */
[----:B------:R-:W-:Y:S05]  /*0390*/  @!P0 BRA `(.L_x_2) ;  /* 0x0000001000988947 */ /* 0x000fea0003800000 */
.L_x_4:
[----:B------:R-:W-:Y:S05]  /*03a0*/  BSYNC.RELIABLE B7 ;  /* 0x0000000000077941 */ /* 0x000fea0003800100 */
.L_x_3:
        /* <DEDUP_REMOVED lines=20> */
[----:B------:R-:W-:Y:S01]  /*04f0*/  VIADD R2, R9, 0x2 ;  /* 0x0000000209027836 */ /* 0x000fe20000000000 */
[----:B--2---:R-:W-:-:S13]  /*0500*/  ISETP.NE.AND P0, PT, R0, 0x1, PT ;  /* 0x000000010000780c */ /* 0x004fda0003f05270 */
[----:B------:R-:W-:Y:S05]  /*0510*/  @!P0 BREAK.RELIABLE B6 ;  /* 0x0000000000068942 */ /* 0x000fea0003800100 */
[----:B------:R-:W-:Y:S05]  /*0520*/  @!P0 BRA `(.L_x_2) ;  /* 0x0000001000348947 */ /* 0x000fea0003800000 */
.L_x_6:
[----:B------:R-:W-:Y:S05]  /*0530*/  BSYNC.RELIABLE B6 ;  /* 0x0000000000067941 */ /* 0x000fea0003800100 */
.L_x_5:
        /* <DEDUP_REMOVED lines=24> */
.L_x_8:
[----:B------:R-:W-:Y:S05]  /*06c0*/  BSYNC.RELIABLE B8 ;  /* 0x0000000000087941 */ /* 0x000fea0003800100 */
.L_x_7:
[----:B------:R-:W-:-:S05]  /*06d0*/  VIADD R9, R9, 0x4 ;  /* 0x0000000409097836 */ /* 0x000fca0000000000 */
[----:B------:R-:W-:-:S13]  /*06e0*/  ISETP.NE.AND P0, PT, R9, 0x400, PT ;  /* 0x000004000900780c */ /* 0x000fda0003f05270 */
[----:B------:R-:W-:Y:S05]  /*06f0*/  @P0 BRA `(.L_x_9) ;  /* 0xfffffff8006c0947 */ /* 0x000fea000383ffff */
[----:B------:R-:W-:-:S07]  /*0700*/  IMAD.MOV.U32 R3, RZ, RZ, RZ ;  /* 0x000000ffff037224 */ /* 0x000fce00078e00ff */
.L_x_11:
[----:B------:R-:W-:-:S05]  /*0710*/  IMAD.WIDE.U32 R8, R3, 0x20, R4 ;  /* 0x0000002003087825 */ /* 0x000fca00078e0004 */
[----:B------:R-:W2:Y:S01]  /*0720*/  LD.E.U8 R0, desc[UR36][R8.64+0x14] ;  /* 0x0000142408007980 */ /* 0x000ea2000c101100 */
[----:B------:R-:W-:Y:S01]  /*0730*/  MOV R2, R3 ;  /* 0x0000000300027202 */ /* 0x000fe20000000f00 */
[----:B------:R-:W-:Y:S02]  /*0740*/  IMAD.MOV.U32 R6, RZ, RZ, R3 ;  /* 0x000000ffff067224 */ /* 0x000fe400078e0003 */
[----:B------:R-:W-:Y:S01]  /*0750*/  IMAD.MOV.U32 R7, RZ, RZ, RZ ;  /* 0x000000ffff077224 */ /* 0x000fe200078e00ff */
[----:B--2---:R-:W-:-:S13]  /*0760*/  ISETP.NE.AND P0, PT, R0, 0x1, PT ;  /* 0x000000010000780c */ /* 0x004fda0003f05270 */
[----:B------:R-:W-:Y:S05]  /*0770*/  @P0 BRA `(.L_x_10) ;  /* 0x0000000800fc0947 */ /* 0x000fea0003800000 */
[----:B------:R-:W2:Y:S01]  /*0780*/  LD.E.U8 R0, desc[UR36][R8.64+0x34] ;  /* 0x0000342408007980 */ /* 0x000ea2000c101100 */
[----:B------:R-:W-:Y:S02]  /*0790*/  VIADD R2, R3, 0x1 ;  /* 0x0000000103027836 */ /* 0x000fe40000000000 */
[----:B------:R-:W-:Y:S02]  /*07a0*/  HFMA2 R7, -RZ, RZ, 0, 0 ;  /* 0x00000000ff077431 */ /* 0x000fe400000001ff */
[----:B------:R-:W-:Y:S01]  /*07b0*/  IMAD.MOV.U32 R6, RZ, RZ, R2 ;  /* 0x000000ffff067224 */ /* 0x000fe200078e0002 */
[----:B--2---:R-:W-:-:S13]  /*07c0*/  ISETP.NE.AND P0, PT, R0, 0x1, PT ;  /* 0x000000010000780c */ /* 0x004fda0003f05270 */
[----:B------:R-:W-:Y:S05]  /*07d0*/  @P0 BRA `(.L_x_10) ;  /* 0x0000000800e40947 */ /* 0x000fea0003800000 */
[----:B------:R-:W2:Y:S01]  /*07e0*/  LD.E.U8 R0, desc[UR36][R8.64+0x54] ;  /* 0x0000542408007980 */ /* 0x000ea2000c101100 */
[----:B------:R-:W-:Y:S02]  /*07f0*/  VIADD R2, R3, 0x2 ;  /* 0x0000000203027836 */ /* 0x000fe40000000000 */
[----:B------:R-:W-:Y:S02]  /*0800*/  IMAD.MOV.U32 R7, RZ, RZ, RZ ;  /* 0x000000ffff077224 */ /* 0x000fe400078e00ff */
[----:B------:R-:W-:Y:S01]  /*0810*/  IMAD.MOV.U32 R6, RZ, RZ, R2 ;  /* 0x000000ffff067224 */ /* 0x000fe200078e0002 */
[----:B--2---:R-:W-:-:S13]  /*0820*/  ISETP.NE.AND P0, PT, R0, 0x1, PT ;  /* 0x000000010000780c */ /* 0x004fda0003f05270 */
[----:B------:R-:W-:Y:S05]  /*0830*/  @P0 BRA `(.L_x_10) ;  /* 0x0000000800cc0947 */ /* 0x000fea0003800000 */
[----:B------:R-:W2:Y:S01]  /*0840*/  LD.E.U8 R0, desc[UR36][R8.64+0x74] ;  /* 0x0000742408007980 */ /* 0x000ea2000c101100 */
[----:B------:R-:W-:Y:S02]  /*0850*/  VIADD R2, R3, 0x3 ;  /* 0x0000000303027836 */ /* 0x000fe40000000000 */
[----:B------:R-:W-:-:S03]  /*0860*/  IMAD.MOV.U32 R7, RZ, RZ, RZ ;  /* 0x000000ffff077224 */ /* 0x000fc600078e00ff */
[----:B------:R-:W-:Y:S02]  /*0870*/  MOV R6, R2 ;  /* 0x0000000200067202 */ /* 0x000fe40000000f00 */
        /* <DEDUP_REMOVED lines=9> */
[----:B------:R-:W-:Y:S01]  /*0910*/  IADD3 R2, PT, PT, R3, 0x5, RZ ;  /* 0x0000000503027810 */ /* 0x000fe20007ffe0ff */
[----:B------:R-:W-:-:S04]  /*0920*/  IMAD.MOV.U32 R7, RZ, RZ, RZ ;  /* 0x000000ffff077224 */ /* 0x000fc800078e00ff */
[----:B------:R-:W-:Y:S01]  /*0930*/  IMAD.MOV.U32 R6, RZ, RZ, R2 ;  /* 0x000000ffff067224 */ /* 0x000fe200078e0002 */
        /* <DEDUP_REMOVED lines=158> */
[----:B------:R-:W-:-:S05]  /*1320*/  VIADD R3, R3, 0x20 ;  /* 0x0000002003037836 */ /* 0x000fca0000000000 */
[----:B------:R-:W-:-:S13]  /*1330*/  ISETP.NE.AND P0, PT, R3, 0x400, PT ;  /* 0x000004000300780c */ /* 0x000fda0003f05270 */
[----:B------:R-:W-:Y:S05]  /*1340*/  @P0 BRA `(.L_x_11) ;  /* 0xfffffff000f00947 */ /* 0x000fea000383ffff */
[----:B------:R-:W-:Y:S01]  /*1350*/  IMAD.MOV.U32 R2, RZ, RZ, -0x1 ;  /* 0xffffffffff027424 */ /* 0x000fe200078e00ff */
[----:B------:R-:W-:Y:S06]  /*1360*/  BRA `(.L_x_12) ;  /* 0x0000000000b47947 */ /* 0x000fec0003800000 */
.L_x_10:
[----:B------:R-:W0:Y:S01]  /*1370*/  LDC.64 R14, c[0x4][0x18] ;  /* 0x01000600ff0e7b82 */ /* 0x000e220000000a00 */
[C---:B------:R-:W-:Y:S01]  /*1380*/  IMAD.SHL.U32 R17, R6.reuse, 0x20, RZ ;  /* 0x0000002006117824 */ /* 0x040fe200078e00ff */
[----:B------:R-:W-:Y:S01]  /*1390*/  SHF.L.U64.HI R19, R6, 0x5, R7 ;  /* 0x0000000506137819 */ /* 0x000fe20000010207 */
[----:B------:R-:W-:Y:S01]  /*13a0*/  IMAD.MOV.U32 R3, RZ, RZ, 0x2e ;  /* 0x0000002eff037424 */ /* 0x000fe200078e00ff */
[----:B------:R-:W-:Y:S01]  /*13b0*/  MOV R7, 0x78 ;  /* 0x0000007800077802 */ /* 0x000fe20000000f00 */
[----:B------:R-:W-:Y:S01]  /*13c0*/  IMAD.MOV.U32 R0, RZ, RZ, 0x74 ;  /* 0x00000074ff007424 */ /* 0x000fe200078e00ff */
[----:B------:R-:W-:-:S05]  /*13d0*/  IADD3 R4, P0, PT, R4, R17, RZ ;  /* 0x0000001104047210 */ /* 0x000fca0007f1e0ff */
[----:B------:R-:W-:-:S05]  /*13e0*/  IMAD.X R5, R5, 0x1, R19, P0 ;  /* 0x0000000105057824 */ /* 0x000fca00000e0613 */
[----:B------:R-:W-:Y:S04]  /*13f0*/  ST.E.U8 desc[UR36][R4.64+0x1], R3 ;  /* 0x0000010304007985 */ /* 0x000fe8000c101124 */
[----:B------:R0:W-:Y:S04]  /*1400*/  ST.E.U8 desc[UR36][R4.64+0x3], R7 ;  /* 0x0000030704007985 */ /* 0x0001e8000c101124 */
[----:B------:R-:W-:Y:S04]  /*1410*/  ST.E.U8 desc[UR36][R4.64], R0 ;  /* 0x0000000004007985 */ /* 0x000fe8000c101124 */
[----:B------:R-:W-:Y:S04]  /*1420*/  ST.E.U8 desc[UR36][R4.64+0x2], R0 ;  /* 0x0000020004007985 */ /* 0x000fe8000c101124 */
[----:B------:R1:W-:Y:S04]  /*1430*/  ST.E.U8 desc[UR36][R4.64+0x4], R0 ;  /* 0x0000040004007985 */ /* 0x0003e8000c101124 */
[----:B0-----:R-:W2:Y:S02]  /*1440*/  LDG.E.64 R6, desc[UR36][R14.64] ;  /* 0x000000240e067981 */ /* 0x001ea4000c1e1b00 */
[----:B--2---:R-:W-:Y:S01]  /*1450*/  IADD3 R8, P0, PT, R6, R17, RZ ;  /* 0x0000001106087210 */ /* 0x004fe20007f1e0ff */
[----:B------:R-:W-:-:S04]  /*1460*/  IMAD.MOV.U32 R6, RZ, RZ, 0x1 ;  /* 0x00000001ff067424 */ /* 0x000fc800078e00ff */
[----:B------:R-:W-:Y:S01]  /*1470*/  IMAD.X R9, R7, 0x1, R19, P0 ;  /* 0x0000000107097824 */ /* 0x000fe200000e0613 */
[----:B-1----:R-:W-:-:S05]  /*1480*/  PRMT R5, R6, 0x7610, R5 ;  /* 0x0000761006057816 */ /* 0x002fca0000000005 */
[----:B------:R0:W-:Y:S04]  /*1490*/  ST.E.U8 desc[UR36][R8.64+0x14], R5 ;  /* 0x0000140508007985 */ /* 0x0001e8000c101124 */
[----:B------:R-:W2:Y:S01]  /*14a0*/  LDG.E.64 R6, desc[UR36][R14.64] ;  /* 0x000000240e067981 */ /* 0x000ea2000c1e1b00 */
[----:B------:R-:W-:Y:S02]  /*14b0*/  MOV R3, 0xffff ;  /* 0x0000ffff00037802 */ /* 0x000fe40000000f00 */
[----:B--2---:R-:W-:-:S05]  /*14c0*/  IADD3 R10, P0, PT, R6, R17, RZ ;  /* 0x00000011060a7210 */ /* 0x004fca0007f1e0ff */
[----:B------:R-:W-:-:S05]  /*14d0*/  IMAD.X R11, R7, 0x1, R19, P0 ;  /* 0x00000001070b7824 */ /* 0x000fca00000e0613 */
[----:B------:R1:W-:Y:S04]  /*14e0*/  ST.E.U16 desc[UR36][R10.64+0x16], R3 ;  /* 0x000016030a007985 */ /* 0x0003e8000c101524 */
[----:B0-----:R-:W2:Y:S01]  /*14f0*/  LDG.E.64 R4, desc[UR36][R14.64] ;  /* 0x000000240e047981 */ /* 0x001ea2000c1e1b00 */
[----:B------:R-:W0:Y:S01]  /*1500*/  LDC.64 R6, c[0x4][0x20] ;  /* 0x01000800ff067b82 */ /* 0x000e220000000a00 */
[----:B--2---:R-:W-:-:S05]  /*1510*/  IADD3 R12, P0, PT, R4, R17, RZ ;  /* 0x00000011040c7210 */ /* 0x004fca0007f1e0ff */
[----:B------:R-:W-:-:S05]  /*1520*/  IMAD.X R13, R5, 0x1, R19, P0 ;  /* 0x00000001050d7824 */ /* 0x000fca00000e0613 */
[----:B------:R2:W-:Y:S04]  /*1530*/  ST.E.U8 desc[UR36][R12.64+0x15], RZ ;  /* 0x000015ff0c007985 */ /* 0x0005e8000c101124 */
[----:B------:R-:W3:Y:S02]  /*1540*/  LDG.E.64 R4, desc[UR36][R14.64] ;  /* 0x000000240e047981 */ /* 0x000ee4000c1e1b00 */
[----:B---3--:R-:W-:-:S05]  /*1550*/  IADD3 R8, P0, PT, R4, R17, RZ ;  /* 0x0000001104087210 */ /* 0x008fca0007f1e0ff */
[----:B------:R-:W-:-:S05]  /*1560*/  IMAD.X R9, R5, 0x1, R19, P0 ;  /* 0x0000000105097824 */ /* 0x000fca00000e0613 */
[----:B------:R2:W-:Y:S04]  /*1570*/  ST.E desc[UR36][R8.64+0x18], RZ ;  /* 0x000018ff08007985 */ /* 0x0005e8000c101924 */
[----:B0-----:R-:W1:Y:S02]  /*1580*/  LDG.E.U16 R0, desc[UR36][R6.64] ;  /* 0x0000002406007981 */ /* 0x001e64000c1e1500 */
[----:B-1----:R-:W-:-:S05]  /*1590*/  VIADD R3, R0, 0x1 ;  /* 0x0000000100037836 */ /* 0x002fca0000000000 */
[----:B------:R2:W-:Y:S04]  /*15a0*/  STG.E.U16 desc[UR36][R6.64], R3 ;  /* 0x0000000306007986 */ /* 0x0005e8000c101524 */
[----:B------:R-:W3:Y:S02]  /*15b0*/  LDG.E.64 R4, desc[UR36][R14.64] ;  /* 0x000000240e047981 */ /* 0x000ee4000c1e1b00 */
[----:B---3--:R-:W-:-:S04]  /*15c0*/  IADD3 R4, P0, PT, R4, R17, RZ ;  /* 0x0000001104047210 */ /* 0x008fc80007f1e0ff */
[----:B------:R-:W-:-:S05]  /*15d0*/  IADD3.X R5, PT, PT, R5, R19, RZ, P0, !PT ;  /* 0x0000001305057210 */ /* 0x000fca00007fe4ff */
[----:B------:R2:W-:Y:S01]  /*15e0*/  ST.E.U16 desc[UR36][R4.64+0x1c], R3 ;  /* 0x00001c0304007985 */ /* 0x0005e2000c101524 */
[----:B------:R-:W-:Y:S05]  /*15f0*/  BRA `(.L_x_13) ;  /* 0x0000000000087947 */ /* 0x000fea0003800000 */
.L_x_2:
[----:B------:R-:W-:-:S05]  /*1600*/  IMAD.WIDE.U32 R4, R2, 0x20, R4 ;  /* 0x0000002002047825 */ /* 0x000fca00078e0004 */
[----:B------:R0:W-:Y:S02]  /*1610*/  ST.E.U8 desc[UR36][R4.64+0x15], RZ ;  /* 0x000015ff04007985 */ /* 0x0001e4000c101124 */
.L_x_13:
[----:B------:R-:W-:-:S13]  /*1620*/  ISETP.GE.U32.AND P0, PT, R2, 0x400, PT ;  /* 0x000004000200780c */ /* 0x000fda0003f06070 */
[----:B------:R-:W-:Y:S05]  /*1630*/  @!P0 BRA `(.L_x_14) ;  /* 0x00000000002c8947 */ /* 0x000fea0003800000 */
.L_x_12:
[----:B------:R-:W-:Y:S01]  /*1640*/  MOV R0, 0x0 ;  /* 0x0000000000007802 */ /* 0x000fe20000000f00 */
[----:B------:R1:W-:Y:S01]  /*1650*/  STL [R1], R2 ;  /* 0x0000000201007387 */ /* 0x0003e20000100800 */
[----:B------:R-:W0:Y:S01]  /*1660*/  LDCU.64 UR4, c[0x4][0x38] ;  /* 0x01000700ff0477ac */ /* 0x000e220008000a00 */
[----:B--2---:R-:W-:Y:S01]  /*1670*/  IMAD.MOV.U32 R6, RZ, RZ, R94 ;  /* 0x000000ffff067224 */ /* 0x004fe200078e005e */
[----:B------:R1:W2:Y:S01]  /*1680*/  LDC.64 R8, c[0x4][R0] ;  /* 0x0100000000087b82 */ /* 0x0002a20000000a00 */
[----:B------:R-:W-:Y:S02]  /*1690*/  IMAD.MOV.U32 R7, RZ, RZ, R95 ;  /* 0x000000ffff077224 */ /* 0x000fe400078e005f */
[----:B0-----:R-:W-:Y:S02]  /*16a0*/  IMAD.U32 R4, RZ, RZ, UR4 ;  /* 0x00000004ff047e24 */ /* 0x001fe4000f8e00ff */
[----:B-1----:R-:W-:-:S07]  /*16b0*/  IMAD.U32 R5, RZ, RZ, UR5 ;  /* 0x00000005ff057e24 */ /* 0x002fce000f8e00ff */
[----:B------:R-:W-:-:S07]  /*16c0*/  LEPC R20, `(.L_x_15) ;  /* 0x000000001014794e */ /* 0x000fce0000000000 */
[----:B--2---:R-:W-:Y:S05]  /*16d0*/  CALL.ABS.NOINC R8 ;  /* 0x0000000008007343 */ /* 0x004fea0003c00000 */
.L_x_15:
[----:B------:R-:W-:Y:S05]  /*16e0*/  BRA `(.L_x_16) ;  /* 0x0000003800507947 */ /* 0x000fea0003800000 */
.L_x_14:
[----:B0-2---:R-:W0:Y:S02]  /*16f0*/  LDC.64 R4, c[0x4][0x18] ;  /* 0x01000600ff047b82 */ /* 0x005e240000000a00 */
[----:B0-----:R-:W2:Y:S02]  /*1700*/  LDG.E.64 R6, desc[UR36][R4.64] ;  /* 0x0000002404067981 */ /* 0x001ea4000c1e1b00 */
[----:B--2---:R-:W-:-:S05]  /*1710*/  IMAD.WIDE.U32 R8, R2, 0x20, R6 ;  /* 0x0000002002087825 */ /* 0x004fca00078e0006 */
[----:B------:R-:W2:Y:S01]  /*1720*/  LD.E R0, desc[UR36][R8.64+0x18] ;  /* 0x0000182408007980 */ /* 0x000ea2000c101900 */
[----:B------:R-:W-:Y:S01]  /*1730*/  BSSY.RECONVERGENT B0, `(.L_x_17) ;  /* 0x0000017000007945 */ /* 0x000fe20003800200 */
[C---:B--2---:R-:W-:Y:S02]  /*1740*/  LOP3.LUT P0, RZ, R0.reuse, 0x1f, RZ, 0xc0, !PT ;  /* 0x0000001f00ff7812 */ /* 0x044fe4000780c0ff */
[----:B------:R-:W-:Y:S02]  /*1750*/  ISETP.NE.AND P1, PT, R0, RZ, PT ;  /* 0x000000ff0000720c */ /* 0x000fe40003f25270 */
[----:B------:R-:W-:-:S09]  /*1760*/  SHF.R.U32.HI R3, RZ, 0x5, R0 ;  /* 0x00000005ff037819 */ /* 0x000fd20000011600 */
[----:B------:R-:W-:-:S04]  /*1770*/  @P0 IADD3 R3, PT, PT, R3, 0x1, RZ ;  /* 0x0000000103030810 */ /* 0x000fc80007ffe0ff */
[----:B------:R-:W-:Y:S01]  /*1780*/  ISETP.NE.AND P0, PT, R3, RZ, PT ;  /* 0x000000ff0300720c */ /* 0x000fe20003f05270 */
[----:B------:R-:W-:-:S12]  /*1790*/  @!P1 BRA `(.L_x_18) ;  /* 0x0000000000409947 */ /* 0x000fd80003800000 */
[----:B------:R0:W5:Y:S01]  /*17a0*/  LD.E.U16 R13, desc[UR36][R8.64+0x16] ;  /* 0x00001624080d7980 */ /* 0x000162000c101500 */
[----:B------:R-:W1:Y:S01]  /*17b0*/  LDC.64 R6, c[0x4][0x8] ;  /* 0x01000200ff067b82 */ /* 0x000e620000000a00 */
[----:B------:R-:W-:-:S07]  /*17c0*/  IMAD.MOV.U32 R0, RZ, RZ, RZ ;  /* 0x000000ffff007224 */ /* 0x000fce00078e00ff */
.L_x_19:
[----:B01----:R-:W2:Y:S01]  /*17d0*/  LDG.E.64 R8, desc[UR36][R6.64] ;  /* 0x0000002406087981 */ /* 0x003ea2000c1e1b00 */
[----:B------:R-:W-:Y:S02]  /*17e0*/  IMAD.MOV.U32 R10, RZ, RZ, R0 ;  /* 0x000000ffff0a7224 */ /* 0x000fe400078e0000 */
[----:B------:R-:W-:Y:S02]  /*17f0*/  IMAD.MOV.U32 R11, RZ, RZ, RZ ;  /* 0x000000ffff0b7224 */ /* 0x000fe400078e00ff */
[----:B-----5:R-:W-:-:S03]  /*1800*/  IMAD.WIDE.U32 R10, R13, 0x20, R10 ;  /* 0x000000200d0a7825 */ /* 0x020fc600078e000a */
[----:B--2---:R-:W-:-:S05]  /*1810*/  IADD3 R10, P1, PT, R8, R10, RZ ;  /* 0x0000000a080a7210 */ /* 0x004fca0007f3e0ff */
[----:B------:R-:W-:-:S05]  /*1820*/  IMAD.X R11, R9, 0x1, R11, P1 ;  /* 0x00000001090b7824 */ /* 0x000fca00008e060b */
[----:B------:R2:W-:Y:S04]  /*1830*/  ST.E.U8 desc[UR36][R10.64+0x9000], RZ ;  /* 0x009000ff0a007985 */ /* 0x0005e8000c101124 */
[----:B------:R-:W3:Y:S02]  /*1840*/  LDG.E.64 R8, desc[UR36][R4.64] ;  /* 0x0000002404087981 */ /* 0x000ee4000c1e1b00 */
[----:B---3--:R-:W-:-:S06]  /*1850*/  IMAD.WIDE.U32 R8, R2, 0x20, R8 ;  /* 0x0000002002087825 */ /* 0x008fcc00078e0008 */
[----:B------:R-:W3:Y:S01]  /*1860*/  LD.E R9, desc[UR36][R8.64+0x18] ;  /* 0x0000182408097980 */ /* 0x000ee2000c101900 */
[----:B------:R-:W-:-:S04]  /*1870*/  IADD3 R0, PT, PT, R0, 0x1, RZ ;  /* 0x0000000100007810 */ /* 0x000fc80007ffe0ff */
[----:B---3--:R-:W-:-:S13]  /*1880*/  ISETP.GE.U32.AND P1, PT, R0, R9, PT ;  /* 0x000000090000720c */ /* 0x008fda0003f26070 */
[----:B--2---:R-:W-:Y:S05]  /*1890*/  @!P1 BRA `(.L_x_19) ;  /* 0xfffffffc00cc9947 */ /* 0x004fea000383ffff */
.L_x_18:
[----:B------:R-:W-:Y:S05]  /*18a0*/  BSYNC.RECONVERGENT B0 ;  /* 0x0000000000007941 */ /* 0x000fea0003800200 */
.L_x_17:
[----:B------:R-:W-:Y:S04]  /*18b0*/  BSSY.RECONVERGENT B0, `(.L_x_20) ;  /* 0x000010e000007945 */ /* 0x000fe80003800200 */
[----:B------:R-:W-:Y:S05]  /*18c0*/  @!P0 BRA `(.L_x_21) ;  /* 0x0000001000308947 */ /* 0x000fea0003800000 */
[C---:B------:R-:W-:Y:S01]  /*18d0*/  ISETP.GE.U32.AND P0, PT, R3.reuse, 0x10, PT ;  /* 0x000000100300780c */ /* 0x040fe20003f06070 */
[----:B------:R-:W-:Y:S01]  /*18e0*/  BSSY.RECONVERGENT B1, `(.L_x_22) ;  /* 0x000008a000017945 */ /* 0x000fe20003800200 */
[----:B------:R-:W-:Y:S01]  /*18f0*/  LOP3.LUT P1, R18, R3, 0xf, RZ, 0xc0, !PT ;  /* 0x0000000f03127812 */ /* 0x000fe2000782c0ff */
[----:B------:R-:W-:-:S10]  /*1900*/  IMAD.MOV.U32 R0, RZ, RZ, RZ ;  /* 0x000000ffff007224 */ /* 0x000fd400078e00ff */
[----:B------:R-:W-:Y:S05]  /*1910*/  @!P0 BRA `(.L_x_23) ;  /* 0x0000000800188947 */ /* 0x000fea0003800000 */
[----:B------:R-:W-:Y:S01]  /*1920*/  LOP3.LUT R0, R3, 0xffffff0, RZ, 0xc0, !PT ;  /* 0x0ffffff003007812 */ /* 0x000fe200078ec0ff */
[----:B------:R-:W-:-:S07]  /*1930*/  IMAD.MOV.U32 R17, RZ, RZ, RZ ;  /* 0x000000ffff117224 */ /* 0x000fce00078e00ff */
.L_x_24:
[----:B------:R-:W2:Y:S01]  /*1940*/  LDG.E.64 R6, desc[UR36][R4.64] ;  /* 0x0000002404067981 */ /* 0x000ea2000c1e1b00 */
[----:B------:R-:W0:Y:S03]  /*1950*/  LDC.64 R8, c[0x4][0x10] ;  /* 0x01000400ff087b82 */ /* 0x000e260000000a00 */
[----:B0-----:R-:W3:Y:S01]  /*1960*/  LDG.E.64 R10, desc[UR36][R8.64] ;  /* 0x00000024080a7981 */ /* 0x001ee2000c1e1b00 */
[----:B--2---:R-:W-:-:S06]  /*1970*/  IMAD.WIDE.U32 R6, R2, 0x20, R6 ;  /* 0x0000002002067825 */ /* 0x004fcc00078e0006 */
[----:B------:R-:W2:Y:S02]  /*1980*/  LD.E.U16 R6, desc[UR36][R6.64+0x16] ;  /* 0x0000162406067980 */ /* 0x000ea4000c101500 */
[----:B--2---:R-:W-:-:S05]  /*1990*/  IMAD.IADD R12, R6, 0x1, R17 ;  /* 0x00000001060c7824 */ /* 0x004fca00078e0211 */
[----:B------:R-:W-:-:S05]  /*19a0*/  SHF.R.U32.HI R13, RZ, 0x5, R12 ;  /* 0x00000005ff0d7819 */ /* 0x000fca000001160c */
[----:B---3--:R-:W-:-:S05]  /*19b0*/  IMAD.WIDE.U32 R10, R13, 0x4, R10 ;  /* 0x000000040d0a7825 */ /* 0x008fca00078e000a */
[----:B------:R0:W-:Y:S04]  /*19c0*/  ST.E desc[UR36][R10.64], RZ ;  /* 0x000000ff0a007985 */ /* 0x0001e8000c101924 */
[----:B------:R-:W2:Y:S04]  /*19d0*/  LDG.E.64 R12, desc[UR36][R4.64] ;  /* 0x00000024040c7981 */ /* 0x000ea8000c1e1b00 */
[----:B------:R-:W3:Y:S01]  /*19e0*/  LDG.E.64 R14, desc[UR36][R8.64] ;  /* 0x00000024080e7981 */ /* 0x000ee2000c1e1b00 */
[----:B--2---:R-:W-:-:S06]  /*19f0*/  IMAD.WIDE.U32 R12, R2, 0x20, R12 ;  /* 0x00000020020c7825 */ /* 0x004fcc00078e000c */
[----:B------:R-:W2:Y:S02]  /*1a00*/  LD.E.U16 R12, desc[UR36][R12.64+0x16] ;  /* 0x000016240c0c7980 */ /* 0x000ea4000c101500 */
[----:B--2---:R-:W-:-:S04]  /*1a10*/  IADD3 R16, PT, PT, R17, 0x1, R12 ;  /* 0x0000000111107810 */ /* 0x004fc80007ffe00c */
[----:B------:R-:W-:-:S05]  /*1a20*/  SHF.R.U32.HI R7, RZ, 0x5, R16 ;  /* 0x00000005ff077819 */ /* 0x000fca0000011610 */
[----:B---3--:R-:W-:-:S05]  /*1a30*/  IMAD.WIDE.U32 R14, R7, 0x4, R14 ;  /* 0x00000004070e7825 */ /* 0x008fca00078e000e */
[----:B------:R1:W-:Y:S04]  /*1a40*/  ST.E desc[UR36][R14.64], RZ ;  /* 0x000000ff0e007985 */ /* 0x0003e8000c101924 */
[----:B------:R-:W2:Y:S04]  /*1a50*/  LDG.E.64 R6, desc[UR36][R4.64] ;  /* 0x0000002404067981 */ /* 0x000ea8000c1e1b00 */
[----:B0-----:R-:W3:Y:S01]  /*1a60*/  LDG.E.64 R10, desc[UR36][R8.64] ;  /* 0x00000024080a7981 */ /* 0x001ee2000c1e1b00 */
[----:B--2---:R-:W-:-:S06]  /*1a70*/  IMAD.WIDE.U32 R6, R2, 0x20, R6 ;  /* 0x0000002002067825 */ /* 0x004fcc00078e0006 */
[----:B------:R-:W2:Y:S02]  /*1a80*/  LD.E.U16 R6, desc[UR36][R6.64+0x16] ;  /* 0x0000162406067980 */ /* 0x000ea4000c101500 */
[----:B--2---:R-:W-:-:S04]  /*1a90*/  IADD3 R16, PT, PT, R17, 0x2, R6 ;  /* 0x0000000211107810 */ /* 0x004fc80007ffe006 */
[----:B------:R-:W-:-:S05]  /*1aa0*/  SHF.R.U32.HI R13, RZ, 0x5, R16 ;  /* 0x00000005ff0d7819 */ /* 0x000fca0000011610 */
[----:B---3--:R-:W-:-:S05]  /*1ab0*/  IMAD.WIDE.U32 R10, R13, 0x4, R10 ;  /* 0x000000040d0a7825 */ /* 0x008fca00078e000a */
[----:B------:R0:W-:Y:S04]  /*1ac0*/  ST.E desc[UR36][R10.64], RZ ;  /* 0x000000ff0a007985 */ /* 0x0001e8000c101924 */
[----:B------:R-:W2:Y:S04]  /*1ad0*/  LDG.E.64 R12, desc[UR36][R4.64] ;  /* 0x00000024040c7981 */ /* 0x000ea8000c1e1b00 */
[----:B-1----:R-:W3:Y:S01]  /*1ae0*/  LDG.E.64 R14, desc[UR36][R8.64] ;  /* 0x00000024080e7981 */ /* 0x002ee2000c1e1b00 */
        /* <DEDUP_REMOVED lines=100> */
[----:B---3--:R-:W-:-:S04]  /*2130*/  IMAD.WIDE.U32 R14, R7, 0x4, R14 ;  /* 0x00000004070e7825 */ /* 0x008fc800078e000e */
[----:B------:R-:W-:Y:S01]  /*2140*/  VIADD R17, R17, 0x10 ;  /* 0x0000001011117836 */ /* 0x000fe20000000000 */
[----:B------:R0:W-:Y:S04]  /*2150*/  ST.E desc[UR36][R14.64], RZ ;  /* 0x000000ff0e007985 */ /* 0x0001e8000c101924 */
[----:B------:R-:W-:-:S13]  /*2160*/  ISETP.NE.AND P0, PT, R17, R0, PT ;  /* 0x000000001100720c */ /* 0x000fda0003f05270 */
[----:B0-----:R-:W-:Y:S05]  /*2170*/  @P0 BRA `(.L_x_24) ;  /* 0xfffffff400f00947 */ /* 0x001fea000383ffff */
.L_x_23:
[----:B------:R-:W-:Y:S05]  /*2180*/  BSYNC.RECONVERGENT B1 ;  /* 0x0000000000017941 */ /* 0x000fea0003800200 */
.L_x_22:
[----:B------:R-:W-:Y:S05]  /*2190*/  @!P1 BRA `(.L_x_21) ;  /* 0x0000000400fc9947 */ /* 0x000fea0003800000 */
[----:B------:R-:W-:Y:S01]  /*21a0*/  ISETP.GE.U32.AND P0, PT, R18, 0x8, PT ;  /* 0x000000081200780c */ /* 0x000fe20003f06070 */
[----:B------:R-:W-:Y:S01]  /*21b0*/  BSSY.RECONVERGENT B1, `(.L_x_25) ;  /* 0x0000045000017945 */ /* 0x000fe20003800200 */
[----:B------:R-:W-:-:S11]  /*21c0*/  LOP3.LUT P1, R17, R3, 0x7, RZ, 0xc0, !PT ;  /* 0x0000000703117812 */ /* 0x000fd6000782c0ff */
[----:B------:R-:W-:Y:S05]  /*21d0*/  @!P0 BRA `(.L_x_26) ;  /* 0x0000000400088947 */ /* 0x000fea0003800000 */
[----:B------:R-:W2:Y:S01]  /*21e0*/  LDG.E.64 R6, desc[UR36][R4.64] ;  /* 0x0000002404067981 */ /* 0x000ea2000c1e1b00 */
[----:B------:R-:W0:Y:S03]  /*21f0*/  LDC.64 R14, c[0x4][0x10] ;  /* 0x01000400ff0e7b82 */ /* 0x000e260000000a00 */
[----:B0-----:R-:W3:Y:S01]  /*2200*/  LDG.E.64 R8, desc[UR36][R14.64] ;  /* 0x000000240e087981 */ /* 0x001ee2000c1e1b00 */
[----:B--2---:R-:W-:-:S06]  /*2210*/  IMAD.WIDE.U32 R6, R2, 0x20, R6 ;  /* 0x0000002002067825 */ /* 0x004fcc00078e0006 */
[----:B------:R-:W2:Y:S02]  /*2220*/  LD.E.U16 R7, desc[UR36][R6.64+0x16] ;  /* 0x0000162406077980 */ /* 0x000ea4000c101500 */
[----:B--2---:R-:W-:-:S04]  /*2230*/  IADD3 R10, PT, PT, R0, R7, RZ ;  /* 0x00000007000a7210 */ /* 0x004fc80007ffe0ff */
        /* <DEDUP_REMOVED lines=58> */
[----:B------:R0:W-:Y:S01]  /*25e0*/  ST.E desc[UR36][R12.64], RZ ;  /* 0x000000ff0c007985 */ /* 0x0001e2000c101924 */
[----:B------:R-:W-:-:S07]  /*25f0*/  VIADD R0, R0, 0x8 ;  /* 0x0000000800007836 */ /* 0x000fce0000000000 */
.L_x_26:
[----:B------:R-:W-:Y:S05]  /*2600*/  BSYNC.RECONVERGENT B1 ;  /* 0x0000000000017941 */ /* 0x000fea0003800200 */
.L_x_25:
[----:B------:R-:W-:Y:S05]  /*2610*/  @!P1 BRA `(.L_x_21) ;  /* 0x0000000000dc9947 */ /* 0x000fea0003800000 */
[----:B------:R-:W-:Y:S01]  /*2620*/  ISETP.GE.U32.AND P0, PT, R17, 0x4, PT ;  /* 0x000000041100780c */ /* 0x000fe20003f06070 */
[----:B------:R-:W-:Y:S01]  /*2630*/  BSSY.RECONVERGENT B1, `(.L_x_27) ;  /* 0x0000026000017945 */ /* 0x000fe20003800200 */
[----:B------:R-:W-:-:S04]  /*2640*/  LOP3.LUT R16, R3, 0x3, RZ, 0xc0, !PT ;  /* 0x0000000303107812 */ /* 0x000fc800078ec0ff */
[----:B------:R-:W-:-:S07]  /*2650*/  ISETP.NE.AND P1, PT, R16, RZ, PT ;  /* 0x000000ff1000720c */ /* 0x000fce0003f25270 */
[----:B------:R-:W-:Y:S06]  /*2660*/  @!P0 BRA `(.L_x_28) ;  /* 0x0000000000888947 */ /* 0x000fec0003800000 */
        /* <DEDUP_REMOVED lines=25> */
[----:B------:R-:W3:Y:S04]  /*2800*/  LDG.E.64 R10, desc[UR36][R4.64] ;  /* 0x00000024040a7981 */ /* 0x000ee8000c1e1b00 */
[----:B-1----:R-:W4:Y:S01]  /*2810*/  LDG.E.64 R12, desc[UR36][R14.64] ;  /* 0x000000240e0c7981 */ /* 0x002f22000c1e1b00 */
[----:B---3--:R-:W-:-:S06]  /*2820*/  IMAD.WIDE.U32 R10, R2, 0x20, R10 ;  /* 0x00000020020a7825 */ /* 0x008fcc00078e000a */
[----:B------:R-:W3:Y:S02]  /*2830*/  LD.E.U16 R11, desc[UR36][R10.64+0x16] ;  /* 0x000016240a0b7980 */ /* 0x000ee4000c101500 */
[----:B---3--:R-:W-:-:S04]  /*2840*/  IADD3 R3, PT, PT, R0, 0x3, R11 ;  /* 0x0000000300037810 */ /* 0x008fc80007ffe00b */
[----:B------:R-:W-:-:S05]  /*2850*/  SHF.R.U32.HI R3, RZ, 0x5, R3 ;  /* 0x00000005ff037819 */ /* 0x000fca0000011603 */
[----:B----4-:R-:W-:-:S05]  /*2860*/  IMAD.WIDE.U32 R12, R3, 0x4, R12 ;  /* 0x00000004030c7825 */ /* 0x010fca00078e000c */
[----:B------:R2:W-:Y:S01]  /*2870*/  ST.E desc[UR36][R12.64], RZ ;  /* 0x000000ff0c007985 */ /* 0x0005e2000c101924 */
[----:B------:R-:W-:-:S07]  /*2880*/  VIADD R0, R0, 0x4 ;  /* 0x0000000400007836 */ /* 0x000fce0000000000 */
.L_x_28:
[----:B------:R-:W-:Y:S05]  /*2890*/  BSYNC.RECONVERGENT B1 ;  /* 0x0000000000017941 */ /* 0x000fea0003800200 */
.L_x_27:
[----:B------:R-:W-:Y:S05]  /*28a0*/  @!P1 BRA `(.L_x_21) ;  /* 0x0000000000389947 */ /* 0x000fea0003800000 */
[----:B------:R-:W1:Y:S01]  /*28b0*/  LDC.64 R10, c[0x4][0x10] ;  /* 0x01000400ff0a7b82 */ /* 0x000e620000000a00 */
[----:B------:R-:W-:-:S07]  /*28c0*/  IMAD.MOV.U32 R3, RZ, RZ, RZ ;  /* 0x000000ffff037224 */ /* 0x000fce00078e00ff */
.L_x_29:
[----:B---3--:R-:W3:Y:S04]  /*28d0*/  LDG.E.64 R6, desc[UR36][R4.64] ;  /* 0x0000002404067981 */ /* 0x008ee8000c1e1b00 */
[----:B012---:R-:W2:Y:S01]  /*28e0*/  LDG.E.64 R8, desc[UR36][R10.64] ;  /* 0x000000240a087981 */ /* 0x007ea2000c1e1b00 */
[----:B---3--:R-:W-:-:S06]  /*28f0*/  IMAD.WIDE.U32 R6, R2, 0x20, R6 ;  /* 0x0000002002067825 */ /* 0x008fcc00078e0006 */
[----:B------:R-:W3:Y:S01]  /*2900*/  LD.E.U16 R7, desc[UR36][R6.64+0x16] ;  /* 0x0000162406077980 */ /* 0x000ee2000c101500 */
[----:B------:R-:W-:-:S05]  /*2910*/  VIADD R3, R3, 0x1 ;  /* 0x0000000103037836 */ /* 0x000fca0000000000 */
[----:B------:R-:W-:Y:S02]  /*2920*/  ISETP.NE.AND P0, PT, R3, R16, PT ;  /* 0x000000100300720c */ /* 0x000fe40003f05270 */
[----:B---3--:R-:W-:-:S04]  /*2930*/  IADD3 R12, PT, PT, R7, R0, RZ ;  /* 0x00000000070c7210 */ /* 0x008fc80007ffe0ff */
[----:B------:R-:W-:-:S05]  /*2940*/  SHF.R.U32.HI R13, RZ, 0x5, R12 ;  /* 0x00000005ff0d7819 */ /* 0x000fca000001160c */
[----:B--2---:R-:W-:-:S05]  /*2950*/  IMAD.WIDE.U32 R8, R13, 0x4, R8 ;  /* 0x000000040d087825 */ /* 0x004fca00078e0008 */
[----:B------:R3:W-:Y:S01]  /*2960*/  ST.E desc[UR36][R8.64], RZ ;  /* 0x000000ff08007985 */ /* 0x0007e2000c101924 */
[----:B------:R-:W-:Y:S01]  /*2970*/  VIADD R0, R0, 0x1 ;  /* 0x0000000100007836 */ /* 0x000fe20000000000 */
[----:B------:R-:W-:Y:S06]  /*2980*/  @P0 BRA `(.L_x_29) ;  /* 0xfffffffc00d00947 */ /* 0x000fec000383ffff */
.L_x_21:
[----:B------:R-:W-:Y:S05]  /*2990*/  BSYNC.RECONVERGENT B0 ;  /* 0x0000000000007941 */ /* 0x000fea0003800200 */
.L_x_20:
[----:B------:R-:W4:Y:S01]  /*29a0*/  LDG.E.64 R4, desc[UR36][R4.64] ;  /* 0x0000002404047981 */ /* 0x000f22000c1e1b00 */
[----:B------:R-:W1:Y:S01]  /*29b0*/  LDC.64 R10, c[0x4][0x10] ;  /* 0x01000400ff0a7b82 */ /* 0x000e620000000a00 */
[----:B----4-:R-:W-:-:S05]  /*29c0*/  IMAD.WIDE.U32 R6, R2, 0x20, R4 ;  /* 0x0000002002067825 */ /* 0x010fca00078e0004 */
[----:B------:R4:W-:Y:S04]  /*29d0*/  ST.E.U8 desc[UR36][R6.64+0x14], RZ ;  /* 0x000014ff06007985 */ /* 0x0009e8000c101124 */
[----:B-1----:R-:W5:Y:S01]  /*29e0*/  LDG.E.64 R10, desc[UR36][R10.64] ;  /* 0x000000240a0a7981 */ /* 0x002f62000c1e1b00 */
[----:B------:R-:W-:Y:S01]  /*29f0*/  BSSY.RECONVERGENT B0, `(.L_x_30) ;  /* 0x000006a000007945 */ /* 0x000fe20003800200 */
[----:B0-23--:R-:W-:Y:S02]  /*2a00*/  IMAD.MOV.U32 R9, RZ, RZ, RZ ;  /* 0x000000ffff097224 */ /* 0x00dfe400078e00ff */
[----:B------:R-:W-:-:S07]  /*2a10*/  IMAD.MOV.U32 R3, RZ, RZ, RZ ;  /* 0x000000ffff037224 */ /* 0x000fce00078e00ff */
.L_x_48:
[----:B------:R-:W-:-:S05]  /*2a20*/  SHF.R.U32.HI R5, RZ, 0x5, R3 ;  /* 0x00000005ff057819 */ /* 0x000fca0000011603 */
[----:B-----5:R-:W-:-:S06]  /*2a30*/  IMAD.WIDE.U32 R4, R5, 0x4, R10 ;  /* 0x0000000405047825 */ /* 0x020fcc00078e000a */
[----:B------:R-:W4:Y:S01]  /*2a40*/  LD.E R4, desc[UR36][R4.64] ;  /* 0x0000002404047980 */ /* 0x000f22000c101900 */
[----:B------:R-:W-:Y:S01]  /*2a50*/  HFMA2 R19, -RZ, RZ, 0, 5.9604644775390625e-08 ;  /* 0x00000001ff137431 */ /* 0x000fe200000001ff */
[----:B------:R-:W-:Y:S04]  /*2a60*/  BSSY.RELIABLE B1, `(.L_x_31) ;  /* 0x0000009000017945 */ /* 0x000fe80003800100 */
[----:B------:R-:W-:-:S04]  /*2a70*/  SHF.L.W.U32 R0, R19, R3, RZ ;  /* 0x0000000313007219 */ /* 0x000fc80000000eff */
[----:B----4-:R-:W-:Y:S01]  /*2a80*/  LOP3.LUT P0, R6, R4, RZ, R0, 0xa0, !PT ;  /* 0x000000ff04067212 */ /* 0x010fe2000780a000 */
[----:B------:R-:W-:-:S12]  /*2a90*/  VIADD R0, R3, 0x1 ;  /* 0x0000000103007836 */ /* 0x000fd80000000000 */
[----:B------:R-:W-:Y:S05]  /*2aa0*/  @P0 BRA `(.L_x_32) ;  /* 0x0000000000100947 */ /* 0x000fea0003800000 */
[----:B------:R-:W-:Y:S01]  /*2ab0*/  ISETP.NE.AND P0, PT, R9, 0x1, PT ;  /* 0x000000010900780c */ /* 0x000fe20003f05270 */
[----:B------:R-:W-:-:S12]  /*2ac0*/  IMAD.MOV.U32 R9, RZ, RZ, 0x2 ;  /* 0x00000002ff097424 */ /* 0x000fd800078e00ff */
[----:B------:R-:W-:Y:S05]  /*2ad0*/  @!P0 BREAK.RELIABLE B1 ;  /* 0x0000000000018942 */ /* 0x000fea0003800100 */
[----:B------:R-:W-:Y:S05]  /*2ae0*/  @!P0 BRA `(.L_x_33) ;  /* 0x0000000400688947 */ /* 0x000fea0003800000 */
.L_x_32:
[----:B------:R-:W-:Y:S05]  /*2af0*/  BSYNC.RELIABLE B1 ;  /* 0x0000000000017941 */ /* 0x000fea0003800100 */
.L_x_31:
[----:B------:R-:W-:Y:S01]  /*2b00*/  SHF.L.W.U32 R3, R19, R0, RZ ;  /* 0x0000000013037219 */ /* 0x000fe20000000eff */
[----:B------:R-:W-:Y:S03]  /*2b10*/  BSSY.RELIABLE B1, `(.L_x_34) ;  /* 0x0000009000017945 */ /* 0x000fe60003800100 */
[----:B------:R-:W-:-:S13]  /*2b20*/  LOP3.LUT P0, R5, R4, RZ, R3, 0xa0, !PT ;  /* 0x000000ff04057212 */ /* 0x000fda000780a003 */
[----:B------:R-:W-:Y:S01]  /*2b30*/  @P0 VIADD R0, R0, 0x1 ;  /* 0x0000000100000836 */ /* 0x000fe20000000000 */
[----:B------:R-:W-:Y:S06]  /*2b40*/  @P0 BRA `(.L_x_35) ;  /* 0x0000000000140947 */ /* 0x000fec0003800000 */
[----:B------:R-:W-:Y:S01]  /*2b50*/  ISETP.NE.AND P0, PT, R6, RZ, PT ;  /* 0x000000ff0600720c */ /* 0x000fe20003f05270 */
[----:B------:R-:W-:Y:S01]  /*2b60*/  VIADD R0, R0, 0x1 ;  /* 0x0000000100007836 */ /* 0x000fe20000000000 */
[----:B------:R-:W-:-:S11]  /*2b70*/  MOV R9, 0x2 ;  /* 0x0000000200097802 */ /* 0x000fd60000000f00 */
[----:B------:R-:W-:Y:S05]  /*2b80*/  @!P0 BREAK.RELIABLE B1 ;  /* 0x0000000000018942 */ /* 0x000fea0003800100 */
[----:B------:R-:W-:Y:S05]  /*2b90*/  @!P0 BRA `(.L_x_33) ;  /* 0x00000004003c8947 */ /* 0x000fea0003800000 */
.L_x_35:
[----:B------:R-:W-:Y:S05]  /*2ba0*/  BSYNC.RELIABLE B1 ;  /* 0x0000000000017941 */ /* 0x000fea0003800100 */
.L_x_34:
[----:B------:R-:W-:Y:S01]  /*2bb0*/  SHF.L.W.U32 R3, R19, R0, RZ ;  /* 0x0000000013037219 */ /* 0x000fe20000000eff */
[----:B------:R-:W-:Y:S03]  /*2bc0*/  BSSY.RELIABLE B1, `(.L_x_36) ;  /* 0x000000a000017945 */ /* 0x000fe60003800100 */
[----:B------:R-:W-:Y:S01]  /*2bd0*/  LOP3.LUT P0, R6, R4, RZ, R3, 0xa0, !PT ;  /* 0x000000ff04067212 */ /* 0x000fe2000780a003 */
[----:B------:R-:W-:-:S12]  /*2be0*/  IMAD.MOV.U32 R3, RZ, RZ, R0 ;  /* 0x000000ffff037224 */ /* 0x000fd800078e0000 */
[----:B------:R-:W-:Y:S01]  /*2bf0*/  @P0 VIADD R0, R0, 0x1 ;  /* 0x0000000100000836 */ /* 0x000fe20000000000 */
[----:B------:R-:W-:Y:S06]  /*2c00*/  @P0 BRA `(.L_x_37) ;  /* 0x0000000000140947 */ /* 0x000fec0003800000 */
[----:B------:R-:W-:Y:S01]  /*2c10*/  ISETP.NE.AND P0, PT, R5, RZ, PT ;  /* 0x000000ff0500720c */ /* 0x000fe20003f05270 */
[----:B------:R-:W-:Y:S02]  /*2c20*/  VIADD R0, R3, 0x1 ;  /* 0x0000000103007836 */ /* 0x000fe40000000000 */
[----:B------:R-:W-:-:S10]  /*2c30*/  IMAD.MOV.U32 R9, RZ, RZ, 0x2 ;  /* 0x00000002ff097424 */ /* 0x000fd400078e00ff */
[----:B------:R-:W-:Y:S05]  /*2c40*/  @!P0 BREAK.RELIABLE B1 ;  /* 0x0000000000018942 */ /* 0x000fea0003800100 */
[----:B------:R-:W-:Y:S05]  /*2c50*/  @!P0 BRA `(.L_x_33) ;  /* 0x00000004000c8947 */ /* 0x000fea0003800000 */
.L_x_37:
[----:B------:R-:W-:Y:S05]  /*2c60*/  BSYNC.RELIABLE B1 ;  /* 0x0000000000017941 */ /* 0x000fea0003800100 */
.L_x_36:
[-C--:B------:R-:W-:Y:S01]  /*2c70*/  SHF.L.W.U32 R3, R19, R0.reuse, RZ ;  /* 0x0000000013037219 */ /* 0x080fe20000000eff */
[----:B------:R-:W-:Y:S03]  /*2c80*/  BSSY.RELIABLE B1, `(.L_x_38) ;  /* 0x000000a000017945 */ /* 0x000fe60003800100 */
[----:B------:R-:W-:Y:S02]  /*2c90*/  LOP3.LUT P0, R5, R4, RZ, R3, 0xa0, !PT ;  /* 0x000000ff04057212 */ /* 0x000fe4000780a003 */
[----:B------:R-:W-:-:S11]  /*2ca0*/  MOV R3, R0 ;  /* 0x0000000000037202 */ /* 0x000fd60000000f00 */
[----:B------:R-:W-:Y:S01]  /*2cb0*/  @P0 VIADD R0, R0, 0x1 ;  /* 0x0000000100000836 */ /* 0x000fe20000000000 */
[----:B------:R-:W-:Y:S06]  /*2cc0*/  @P0 BRA `(.L_x_39) ;  /* 0x0000000000140947 */ /* 0x000fec0003800000 */
[----:B------:R-:W-:Y:S01]  /*2cd0*/  ISETP.NE.AND P0, PT, R6, RZ, PT ;  /* 0x000000ff0600720c */ /* 0x000fe20003f05270 */
[----:B------:R-:W-:Y:S02]  /*2ce0*/  VIADD R0, R3, 0x1 ;  /* 0x0000000103007836 */ /* 0x000fe40000000000 */
[----:B------:R-:W-:-:S10]  /*2cf0*/  IMAD.MOV.U32 R9, RZ, RZ, 0x2 ;  /* 0x00000002ff097424 */ /* 0x000fd400078e00ff */
[----:B------:R-:W-:Y:S05]  /*2d00*/  @!P0 BREAK.RELIABLE B1 ;  /* 0x0000000000018942 */ /* 0x000fea0003800100 */
[----:B------:R-:W-:Y:S05]  /*2d10*/  @!P0 BRA `(.L_x_33) ;  /* 0x0000000000dc8947 */ /* 0x000fea0003800000 */
.L_x_39:
[----:B------:R-:W-:Y:S05]  /*2d20*/  BSYNC.RELIABLE B1 ;  /* 0x0000000000017941 */ /* 0x000fea0003800100 */
.L_x_38:
[----:B------:R-:W-:Y:S01]  /*2d30*/  SHF.L.W.U32 R3, R19, R0, RZ ;  /* 0x0000000013037219 */ /* 0x000fe20000000eff */
[----:B------:R-:W-:Y:S03]  /*2d40*/  BSSY.RELIABLE B1, `(.L_x_40) ;  /* 0x000000a000017945 */ /* 0x000fe60003800100 */
[----:B------:R-:W-:Y:S01]  /*2d50*/  LOP3.LUT P0, R6, R4, RZ, R3, 0xa0, !PT ;  /* 0x000000ff04067212 */ /* 0x000fe2000780a003 */
[----:B------:R-:W-:-:S12]  /*2d60*/  IMAD.MOV.U32 R3, RZ, RZ, R0 ;  /* 0x000000ffff037224 */ /* 0x000fd800078e0000 */
[----:B------:R-:W-:Y:S01]  /*2d70*/  @P0 IADD3 R0, PT, PT, R0, 0x1, RZ ;  /* 0x0000000100000810 */ /* 0x000fe20007ffe0ff */
[----:B------:R-:W-:Y:S06]  /*2d80*/  @P0 BRA `(.L_x_41) ;  /* 0x0000000000140947 */ /* 0x000fec0003800000 */
[----:B------:R-:W-:Y:S01]  /*2d90*/  ISETP.NE.AND P0, PT, R5, RZ, PT ;  /* 0x000000ff0500720c */ /* 0x000fe20003f05270 */
[----:B------:R-:W-:Y:S02]  /*2da0*/  VIADD R0, R3, 0x1 ;  /* 0x0000000103007836 */ /* 0x000fe40000000000 */
[----:B------:R-:W-:-:S10]  /*2db0*/  IMAD.MOV.U32 R9, RZ, RZ, 0x2 ;  /* 0x00000002ff097424 */ /* 0x000fd400078e00ff */
[----:B------:R-:W-:Y:S05]  /*2dc0*/  @!P0 BREAK.RELIABLE B1 ;  /* 0x0000000000018942 */ /* 0x000fea0003800100 */
[----:B------:R-:W-:Y:S05]  /*2dd0*/  @!P0 BRA `(.L_x_33) ;  /* 0x0000000000ac8947 */ /* 0x000fea0003800000 */
.L_x_41:
[----:B------:R-:W-:Y:S05]  /*2de0*/  BSYNC.RELIABLE B1 ;  /* 0x0000000000017941 */ /* 0x000fea0003800100 */
.L_x_40:
[----:B------:R-:W-:Y:S01]  /*2df0*/  SHF.L.W.U32 R3, R19, R0, RZ ;  /* 0x0000000013037219 */ /* 0x000fe20000000eff */
[----:B------:R-:W-:Y:S03]  /*2e00*/  BSSY.RELIABLE B1, `(.L_x_42) ;  /* 0x000000a000017945 */ /* 0x000fe60003800100 */
[----:B------:R-:W-:Y:S01]  /*2e10*/  LOP3.LUT P0, R5, R4, RZ, R3, 0xa0, !PT ;  /* 0x000000ff04057212 */ /* 0x000fe2000780a003 */
[----:B------:R-:W-:-:S12]  /*2e20*/  IMAD.MOV.U32 R3, RZ, RZ, R0 ;  /* 0x000000ffff037224 */ /* 0x000fd800078e0000 */
[----:B------:R-:W-:Y:S01]  /*2e30*/  @P0 VIADD R0, R0, 0x1 ;  /* 0x0000000100000836 */ /* 0x000fe20000000000 */
[----:B------:R-:W-:Y:S06]  /*2e40*/  @P0 BRA `(.L_x_43) ;  /* 0x0000000000140947 */ /* 0x000fec0003800000 */
[----:B------:R-:W-:Y:S01]  /*2e50*/  ISETP.NE.AND P0, PT, R6, RZ, PT ;  /* 0x000000ff0600720c */ /* 0x000fe20003f05270 */
[----:B------:R-:W-:Y:S01]  /*2e60*/  IMAD.MOV.U32 R9, RZ, RZ, 0x2 ;  /* 0x00000002ff097424 */ /* 0x000fe200078e00ff */
[----:B------:R-:W-:-:S11]  /*2e70*/  IADD3 R0, PT, PT, R3, 0x1, RZ ;  /* 0x0000000103007810 */ /* 0x000fd60007ffe0ff */
[----:B------:R-:W-:Y:S05]  /*2e80*/  @!P0 BREAK.RELIABLE B1 ;  /* 0x0000000000018942 */ /* 0x000fea0003800100 */
[----:B------:R-:W-:Y:S05]  /*2e90*/  @!P0 BRA `(.L_x_33) ;  /* 0x00000000007c8947 */ /* 0x000fea0003800000 */
.L_x_43:
[----:B------:R-:W-:Y:S05]  /*2ea0*/  BSYNC.RELIABLE B1 ;  /* 0x0000000000017941 */ /* 0x000fea0003800100 */
.L_x_42:
[----:B------:R-:W-:Y:S01]  /*2eb0*/  SHF.L.W.U32 R3, R19, R0, RZ ;  /* 0x0000000013037219 */ /* 0x000fe20000000eff */
[----:B------:R-:W-:Y:S03]  /*2ec0*/  BSSY.RELIABLE B1, `(.L_x_44) ;  /* 0x000000a000017945 */ /* 0x000fe60003800100 */
[----:B------:R-:W-:Y:S01]  /*2ed0*/  LOP3.LUT P0, R6, R4, RZ, R3, 0xa0, !PT ;  /* 0x000000ff04067212 */ /* 0x000fe2000780a003 */
[----:B------:R-:W-:-:S12]  /*2ee0*/  IMAD.MOV.U32 R3, RZ, RZ, R0 ;  /* 0x000000ffff037224 */ /* 0x000fd800078e0000 */
[----:B------:R-:W-:Y:S01]  /*2ef0*/  @P0 VIADD R0, R0, 0x1 ;  /* 0x0000000100000836 */ /* 0x000fe20000000000 */
[----:B------:R-:W-:Y:S06]  /*2f00*/  @P0 BRA `(.L_x_45) ;  /* 0x0000000000140947 */ /* 0x000fec0003800000 */
[----:B------:R-:W-:Y:S01]  /*2f10*/  ISETP.NE.AND P0, PT, R5, RZ, PT ;  /* 0x000000ff0500720c */ /* 0x000fe20003f05270 */
[----:B------:R-:W-:Y:S02]  /*2f20*/  HFMA2 R9, -RZ, RZ, 0, 1.1920928955078125e-07 ;  /* 0x00000002ff097431 */ /* 0x000fe400000001ff */
[----:B------:R-:W-:-:S10]  /*2f30*/  VIADD R0, R3, 0x1 ;  /* 0x0000000103007836 */ /* 0x000fd40000000000 */
[----:B------:R-:W-:Y:S05]  /*2f40*/  @!P0 BREAK.RELIABLE B1 ;  /* 0x0000000000018942 */ /* 0x000fea0003800100 */
[----:B------:R-:W-:Y:S05]  /*2f50*/  @!P0 BRA `(.L_x_33) ;  /* 0x00000000004c8947 */ /* 0x000fea0003800000 */
.L_x_45:
[----:B------:R-:W-:Y:S05]  /*2f60*/  BSYNC.RELIABLE B1 ;  /* 0x0000000000017941 */ /* 0x000fea0003800100 */
.L_x_44:
[----:B------:R-:W-:Y:S01]  /*2f70*/  SHF.R.W.U32.HI R3, RZ, R0, R4 ;  /* 0x00000000ff037219 */ /* 0x000fe20000011e04 */
[----:B------:R-:W-:Y:S03]  /*2f80*/  BSSY.RELIABLE B1, `(.L_x_46) ;  /* 0x000000d000017945 */ /* 0x000fe60003800100 */
[----:B------:R-:W-:-:S04]  /*2f90*/  LOP3.LUT R3, R3, 0x1, RZ, 0xc0, !PT ;  /* 0x0000000103037812 */ /* 0x000fc800078ec0ff */
[----:B------:R-:W-:-:S13]  /*2fa0*/  ISETP.NE.U32.AND P0, PT, R3, 0x1, PT ;  /* 0x000000010300780c */ /* 0x000fda0003f05070 */
[----:B------:R-:W-:Y:S02]  /*2fb0*/  @!P0 VIADD R3, R0, 0x1 ;  /* 0x0000000100038836 */ /* 0x000fe40000000000 */
[----:B------:R-:W-:Y:S01]  /*2fc0*/  @!P0 IMAD.MOV.U32 R9, RZ, RZ, RZ ;  /* 0x000000ffff098224 */ /* 0x000fe200078e00ff */
[----:B------:R-:W-:Y:S06]  /*2fd0*/  @!P0 BRA `(.L_x_47) ;  /* 0x00000000001c8947 */ /* 0x000fec0003800000 */
[----:B------:R-:W-:Y:S01]  /*2fe0*/  ISETP.NE.AND P0, PT, R6, RZ, PT ;  /* 0x000000ff0600720c */ /* 0x000fe20003f05270 */
[----:B------:R-:W-:Y:S02]  /*2ff0*/  VIADD R0, R0, 0x1 ;  /* 0x0000000100007836 */ /* 0x000fe40000000000 */
[----:B------:R-:W-:-:S10]  /*3000*/  IMAD.MOV.U32 R9, RZ, RZ, 0x2 ;  /* 0x00000002ff097424 */ /* 0x000fd400078e00ff */
[----:B------:R-:W-:Y:S05]  /*3010*/  @!P0 BREAK.RELIABLE B1 ;  /* 0x0000000000018942 */ /* 0x000fea0003800100 */
[----:B------:R-:W-:Y:S05]  /*3020*/  @!P0 BRA `(.L_x_33) ;  /* 0x0000000000188947 */ /* 0x000fea0003800000 */
[----:B------:R-:W-:Y:S01]  /*3030*/  MOV R3, R0 ;  /* 0x0000000000037202 */ /* 0x000fe20000000f00 */
[----:B------:R-:W-:-:S07]  /*3040*/  IMAD.MOV.U32 R9, RZ, RZ, 0x1 ;  /* 0x00000001ff097424 */ /* 0x000fce00078e00ff */
.L_x_47:
[----:B------:R-:W-:Y:S05]  /*3050*/  BSYNC.RELIABLE B1 ;  /* 0x0000000000017941 */ /* 0x000fea0003800100 */
.L_x_46:
[----:B------:R-:W-:-:S13]  /*3060*/  ISETP.GE.U32.AND P0, PT, R3, 0x8000, PT ;  /* 0x000080000300780c */ /* 0x000fda0003f06070 */
[----:B------:R-:W-:Y:S05]  /*3070*/  @!P0 BRA `(.L_x_48) ;  /* 0xfffffff800688947 */ /* 0x000fea000383ffff */
[----:B------:R-:W-:-:S07]  /*3080*/  IMAD.MOV.U32 R0, RZ, RZ, 0x8000 ;  /* 0x00008000ff007424 */ /* 0x000fce00078e00ff */
.L_x_33:
[----:B------:R-:W-:Y:S05]  /*3090*/  BSYNC.RECONVERGENT B0 ;  /* 0x0000000000007941 */ /* 0x000fea0003800200 */
.L_x_30:
[----:B------:R-:W-:-:S04]  /*30a0*/  ISETP.GE.U32.AND P0, PT, R0, 0x8000, PT ;  /* 0x000080000000780c */ /* 0x000fc80003f06070 */
[----:B------:R-:W-:-:S13]  /*30b0*/  ISETP.GT.U32.OR P0, PT, R9, 0x1, !P0 ;  /* 0x000000010900780c */ /* 0x000fda0004704470 */
[----:B------:R-:W-:Y:S05]  /*30c0*/  @P0 BRA `(.L_x_49) ;  /* 0x00000000006c0947 */ /* 0x000fea0003800000 */
[----:B------:R-:W-:Y:S01]  /*30d0*/  IMAD.MOV.U32 R8, RZ, RZ, 0x2 ;  /* 0x00000002ff087424 */ /* 0x000fe200078e00ff */
[----:B------:R-:W-:Y:S01]  /*30e0*/  MOV R16, 0x0 ;  /* 0x0000000000107802 */ /* 0x000fe20000000f00 */
[----:B------:R0:W-:Y:S01]  /*30f0*/  STL [R1+0x8], R0 ;  /* 0x0000080001007387 */ /* 0x0001e20000100800 */
[----:B------:R-:W1:Y:S01]  /*3100*/  LDCU.64 UR4, c[0x4][0x40] ;  /* 0x01000800ff0477ac */ /* 0x000e620008000a00 */
[----:B------:R-:W-:Y:S01]  /*3110*/  IMAD.MOV.U32 R6, RZ, RZ, R94 ;  /* 0x000000ffff067224 */ /* 0x000fe200078e005e */
[----:B------:R0:W2:Y:S01]  /*3120*/  LDC.64 R10, c[0x4][R16] ;  /* 0x01000000100a7b82 */ /* 0x0000a20000000a00 */
[----:B------:R0:W-:Y:S01]  /*3130*/  STL.64 [R1], R8 ;  /* 0x0000000801007387 */ /* 0x0001e20000100a00 */
[----:B------:R-:W-:Y:S02]  /*3140*/  IMAD.MOV.U32 R7, RZ, RZ, R95 ;  /* 0x000000ffff077224 */ /* 0x000fe400078e005f */
[----:B-1----:R-:W-:Y:S01]  /*3150*/  IMAD.U32 R4, RZ, RZ, UR4 ;  /* 0x00000004ff047e24 */ /* 0x002fe2000f8e00ff */
[----:B0-----:R-:W-:-:S07]  /*3160*/  MOV R5, UR5 ;  /* 0x0000000500057c02 */ /* 0x001fce0008000f00 */
[----:B------:R-:W-:-:S07]  /*3170*/  LEPC R20, `(.L_x_50) ;  /* 0x000000001014794e */ /* 0x000fce0000000000 */
[----:B--2---:R-:W-:Y:S05]  /*3180*/  CALL.ABS.NOINC R10 ;  /* 0x000000000a007343 */ /* 0x004fea0003c00000 */
.L_x_50:
[----:B------:R-:W-:Y:S01]  /*3190*/  IMAD.MOV.U32 R0, RZ, RZ, 0x40 ;  /* 0x00000040ff007424 */ /* 0x000fe200078e00ff */
[----:B------:R-:W0:Y:S01]  /*31a0*/  LDC.64 R16, c[0x4][R16] ;  /* 0x0100000010107b82 */ /* 0x000e220000000a00 */
[----:B------:R-:W1:Y:S01]  /*31b0*/  LDCU.64 UR4, c[0x4][0x48] ;  /* 0x01000900ff0477ac */ /* 0x000e620008000a00 */
[----:B------:R-:W-:Y:S02]  /*31c0*/  IMAD.MOV.U32 R6, RZ, RZ, R94 ;  /* 0x000000ffff067224 */ /* 0x000fe400078e005e */
[----:B------:R2:W-:Y:S01]  /*31d0*/  STL [R1], R0 ;  /* 0x0000000001007387 */ /* 0x0005e20000100800 */
[----:B------:R-:W-:Y:S02]  /*31e0*/  IMAD.MOV.U32 R7, RZ, RZ, R95 ;  /* 0x000000ffff077224 */ /* 0x000fe400078e005f */
[----:B-1----:R-:W-:Y:S01]  /*31f0*/  IMAD.U32 R4, RZ, RZ, UR4 ;  /* 0x00000004ff047e24 */ /* 0x002fe2000f8e00ff */
[----:B--2---:R-:W-:-:S07]  /*3200*/  MOV R5, UR5 ;  /* 0x0000000500057c02 */ /* 0x004fce0008000f00 */
[----:B------:R-:W-:-:S07]  /*3210*/  LEPC R20, `(.L_x_51) ;  /* 0x000000001014794e */ /* 0x000fce0000000000 */
[----:B0-----:R-:W-:Y:S05]  /*3220*/  CALL.ABS.NOINC R16 ;  /* 0x0000000010007343 */ /* 0x001fea0003c00000 */
.L_x_51:
[----:B------:R-:W0:Y:S02]  /*3230*/  LDC.64 R6, c[0x4][0x18] ;  /* 0x01000600ff067b82 */ /* 0x000e240000000a00 */
[----:B0-----:R-:W2:Y:S02]  /*3240*/  LDG.E.64 R4, desc[UR36][R6.64] ;  /* 0x0000002406047981 */ /* 0x001ea4000c1e1b00 */
[----:B--2---:R-:W-:-:S05]  /*3250*/  IMAD.WIDE.U32 R4, R2, 0x20, R4 ;  /* 0x0000002002047825 */ /* 0x004fca00078e0004 */
[----:B------:R0:W-:Y:S01]  /*3260*/  ST.E.U8 desc[UR36][R4.64+0x14], RZ ;  /* 0x000014ff04007985 */ /* 0x0001e2000c101124 */
[----:B------:R-:W-:Y:S05]  /*3270*/  BRA `(.L_x_16) ;  /* 0x0000001c006c7947 */ /* 0x000fea0003800000 */
.L_x_49:
[----:B------:R-:W0:Y:S02]  /*3280*/  LDC.64 R4, c[0x4][0x18] ;  /* 0x01000600ff047b82 */ /* 0x000e240000000a00 */
[----:B0-----:R-:W2:Y:S01]  /*3290*/  LDG.E.64 R6, desc[UR36][R4.64] ;  /* 0x0000002404067981 */ /* 0x001ea2000c1e1b00 */
[----:B------:R-:W-:Y:S02]  /*32a0*/  IMAD.MOV.U32 R11, RZ, RZ, 0x1 ;  /* 0x00000001ff0b7424 */ /* 0x000fe400078e00ff */
[----:B--2---:R-:W-:-:S05]  /*32b0*/  IMAD.WIDE.U32 R8, R2, 0x20, R6 ;  /* 0x0000002002087825 */ /* 0x004fca00078e0006 */
[----:B------:R0:W-:Y:S04]  /*32c0*/  ST.E.U8 desc[UR36][R8.64+0x14], R11 ;  /* 0x0000140b08007985 */ /* 0x0001e8000c101124 */
[----:B------:R-:W0:Y:S01]  /*32d0*/  LDG.E.64 R6, desc[UR36][R4.64] ;  /* 0x0000002404067981 */ /* 0x000e22000c1e1b00 */
[----:B------:R-:W-:Y:S02]  /*32e0*/  VIADD R3, R0, 0xfffffffe ;  /* 0xfffffffe00037836 */ /* 0x000fe40000000000 */
[----:B0-----:R-:W-:-:S05]  /*32f0*/  IMAD.WIDE.U32 R10, R2, 0x20, R6 ;  /* 0x00000020020a7825 */ /* 0x001fca00078e0006 */
[----:B------:R0:W-:Y:S04]  /*3300*/  ST.E.U16 desc[UR36][R10.64+0x16], R3 ;  /* 0x000016030a007985 */ /* 0x0001e8000c101524 */
[----:B------:R-:W2:Y:S01]  /*3310*/  LDG.E.64 R12, desc[UR36][R4.64] ;  /* 0x00000024040c7981 */ /* 0x000ea2000c1e1b00 */
[----:B------:R-:W1:Y:S01]  /*3320*/  LDC.64 R6, c[0x4][0x20] ;  /* 0x01000800ff067b82 */ /* 0x000e620000000a00 */
[----:B------:R-:W-:Y:S02]  /*3330*/  HFMA2 R21, -RZ, RZ, 0, 3.814697265625e-06 ;  /* 0x00000040ff157431 */ /* 0x000fe400000001ff */
[----:B--2---:R-:W-:-:S05]  /*3340*/  IMAD.WIDE.U32 R12, R2, 0x20, R12 ;  /* 0x00000020020c7825 */ /* 0x004fca00078e000c */
[----:B------:R2:W-:Y:S04]  /*3350*/  ST.E desc[UR36][R12.64+0x18], R21 ;  /* 0x000018150c007985 */ /* 0x0005e8000c101924 */
[----:B-1----:R-:W3:Y:S02]  /*3360*/  LDG.E.U16 R0, desc[UR36][R6.64] ;  /* 0x0000002406007981 */ /* 0x002ee4000c1e1500 */
[----:B---3--:R-:W-:-:S05]  /*3370*/  VIADD R15, R0, 0x1 ;  /* 0x00000001000f7836 */ /* 0x008fca0000000000 */
[----:B------:R-:W-:Y:S04]  /*3380*/  STG.E.U16 desc[UR36][R6.64], R15 ;  /* 0x0000000f06007986 */ /* 0x000fe8000c101524 */
[----:B------:R-:W3:Y:S01]  /*3390*/  LDG.E.64 R8, desc[UR36][R4.64] ;  /* 0x0000002404087981 */ /* 0x000ee2000c1e1b00 */
[----:B------:R-:W2:Y:S01]  /*33a0*/  LDC.64 R16, c[0x4][0x10] ;  /* 0x01000400ff107b82 */ /* 0x000ea20000000a00 */
[----:B---3--:R-:W-:-:S05]  /*33b0*/  IMAD.WIDE.U32 R8, R2, 0x20, R8 ;  /* 0x0000002002087825 */ /* 0x008fca00078e0008 */
[----:B------:R1:W-:Y:S04]  /*33c0*/  ST.E.U16 desc[UR36][R8.64+0x1e], R15 ;  /* 0x00001e0f08007985 */ /* 0x0003e8000c101524 */
[----:B0-----:R-:W3:Y:S04]  /*33d0*/  LDG.E.64 R10, desc[UR36][R4.64] ;  /* 0x00000024040a7981 */ /* 0x001ee8000c1e1b00 */
[----:B--2---:R-:W2:Y:S01]  /*33e0*/  LDG.E.64 R12, desc[UR36][R16.64] ;  /* 0x00000024100c7981 */ /* 0x004ea2000c1e1b00 */
[----:B---3--:R-:W-:-:S06]  /*33f0*/  IMAD.WIDE.U32 R10, R2, 0x20, R10 ;  /* 0x00000020020a7825 */ /* 0x008fcc00078e000a */
[----:B------:R-:W3:Y:S02]  /*3400*/  LD.E.U16 R10, desc[UR36][R10.64+0x16] ;  /* 0x000016240a0a7980 */ /* 0x000ee4000c101500 */
[----:B---3--:R-:W-:-:S05]  /*3410*/  SHF.R.U32.HI R3, RZ, 0x5, R10 ;  /* 0x00000005ff037819 */ /* 0x008fca000001160a */
[----:B--2---:R-:W-:-:S05]  /*3420*/  IMAD.WIDE.U32 R12, R3, 0x4, R12 ;  /* 0x00000004030c7825 */ /* 0x004fca00078e000c */
[----:B------:R-:W2:Y:S01]  /*3430*/  LD.E R3, desc[UR36][R12.64] ;  /* 0x000000240c037980 */ /* 0x000ea2000c101900 */
[----:B------:R-:W-:-:S04]  /*3440*/  SHF.L.W.U32 R0, R19, R10, RZ ;  /* 0x0000000a13007219 */ /* 0x000fc80000000eff */
[----:B--2---:R-:W-:-:S05]  /*3450*/  LOP3.LUT R3, R0, R3, RZ, 0xfc, !PT ;  /* 0x0000000300037212 */ /* 0x004fca00078efcff */
[----:B------:R0:W-:Y:S04]  /*3460*/  ST.E desc[UR36][R12.64], R3 ;  /* 0x000000030c007985 */ /* 0x0001e8000c101924 */
[----:B-1----:R-:W2:Y:S04]  /*3470*/  LDG.E.64 R8, desc[UR36][R4.64] ;  /* 0x0000002404087981 */ /* 0x002ea8000c1e1b00 */
[----:B------:R-:W3:Y:S01]  /*3480*/  LDG.E.64 R10, desc[UR36][R16.64] ;  /* 0x00000024100a7981 */ /* 0x000ee2000c1e1b00 */
[----:B--2---:R-:W-:-:S06]  /*3490*/  IMAD.WIDE.U32 R8, R2, 0x20, R8 ;  /* 0x0000002002087825 */ /* 0x004fcc00078e0008 */
[----:B------:R-:W2:Y:S02]  /*34a0*/  LD.E.U16 R8, desc[UR36][R8.64+0x16] ;  /* 0x0000162408087980 */ /* 0x000ea4000c101500 */
[----:B--2---:R-:W-:-:S05]  /*34b0*/  VIADD R0, R8, 0x1 ;  /* 0x0000000108007836 */ /* 0x004fca0000000000 */
[----:B------:R-:W-:-:S05]  /*34c0*/  SHF.R.U32.HI R15, RZ, 0x5, R0 ;  /* 0x00000005ff0f7819 */ /* 0x000fca0000011600 */
[----:B---3--:R-:W-:-:S05]  /*34d0*/  IMAD.WIDE.U32 R14, R15, 0x4, R10 ;  /* 0x000000040f0e7825 */ /* 0x008fca00078e000a */
[----:B------:R-:W2:Y:S01]  /*34e0*/  LD.E R11, desc[UR36][R14.64] ;  /* 0x000000240e0b7980 */ /* 0x000ea2000c101900 */
[----:B------:R-:W-:Y:S01]  /*34f0*/  SHF.L.W.U32 R0, R19, R0, RZ ;  /* 0x0000000013007219 */ /* 0x000fe20000000eff */
[----:B------:R-:W1:Y:S03]  /*3500*/  LDC.64 R8, c[0x0][0x380] ;  /* 0x0000e000ff087b82 */ /* 0x000e660000000a00 */
[----:B--2---:R-:W-:-:S05]  /*3510*/  LOP3.LUT R19, R0, R11, RZ, 0xfc, !PT ;  /* 0x0000000b00137212 */ /* 0x004fca00078efcff */
[----:B------:R2:W-:Y:S04]  /*3520*/  ST.E desc[UR36][R14.64], R19 ;  /* 0x000000130e007985 */ /* 0x0005e8000c101924 */
[----:B0-----:R-:W3:Y:S01]  /*3530*/  LDG.E.64 R12, desc[UR36][R4.64] ;  /* 0x00000024040c7981 */ /* 0x001ee2000c1e1b00 */
[----:B------:R-:W0:Y:S03]  /*3540*/  LDC.64 R10, c[0x4][0x8] ;  /* 0x01000200ff0a7b82 */ /* 0x000e260000000a00 */
[----:B-1----:R-:W4:Y:S01]  /*3550*/  LDG.E.U8 R21, desc[UR36][R8.64] ;  /* 0x0000002408157981 */ /* 0x002f22000c1e1100 */
[----:B---3--:R-:W-:-:S03]  /*3560*/  IMAD.WIDE.U32 R12, R2, 0x20, R12 ;  /* 0x00000020020c7825 */ /* 0x008fc600078e000c */
[----:B0-----:R-:W3:Y:S04]  /*3570*/  LDG.E.64 R2, desc[UR36][R10.64] ;  /* 0x000000240a027981 */ /* 0x001ee8000c1e1b00 */
[----:B------:R-:W3:Y:S02]  /*3580*/  LD.E.U16 R0, desc[UR36][R12.64+0x16] ;  /* 0x000016240c007980 */ /* 0x000ee4000c101500 */
[----:B---3--:R-:W-:-:S05]  /*3590*/  IMAD.WIDE.U32 R2, R0, 0x20, R2 ;  /* 0x0000002000027825 */ /* 0x008fca00078e0002 */
[----:B----4-:R0:W-:Y:S04]  /*35a0*/  ST.E.U8 desc[UR36][R2.64+0x9000], R21 ;  /* 0x0090001502007985 */ /* 0x0101e8000c101124 */
[----:B------:R-:W3:Y:S04]  /*35b0*/  LDG.E.64 R16, desc[UR36][R10.64] ;  /* 0x000000240a107981 */ /* 0x000ee8000c1e1b00 */
[----:B--2---:R-:W2:Y:S01]  /*35c0*/  LDG.E.U8 R19, desc[UR36][R8.64+0x1] ;  /* 0x0000012408137981 */ /* 0x004ea2000c1e1100 */
[----:B---3--:R-:W-:-:S05]  /*35d0*/  IMAD.WIDE.U32 R16, R0, 0x20, R16 ;  /* 0x0000002000107825 */ /* 0x008fca00078e0010 */
[----:B--2---:R1:W-:Y:S04]  /*35e0*/  ST.E.U8 desc[UR36][R16.64+0x9001], R19 ;  /* 0x0090011310007985 */ /* 0x0043e8000c101124 */
[----:B------:R-:W2:Y:S04]  /*35f0*/  LDG.E.64 R14, desc[UR36][R10.64] ;  /* 0x000000240a0e7981 */ /* 0x000ea8000c1e1b00 */
[----:B------:R-:W3:Y:S01]  /*3600*/  LDG.E.U8 R23, desc[UR36][R8.64+0x2] ;  /* 0x0000022408177981 */ /* 0x000ee2000c1e1100 */
[----:B--2---:R-:W-:-:S05]  /*3610*/  IMAD.WIDE.U32 R14, R0, 0x20, R14 ;  /* 0x00000020000e7825 */ /* 0x004fca00078e000e */
[----:B---3--:R2:W-:Y:S04]  /*3620*/  ST.E.U8 desc[UR36][R14.64+0x9002], R23 ;  /* 0x009002170e007985 */ /* 0x0085e8000c101124 */
[----:B------:R-:W3:Y:S04]  /*3630*/  LDG.E.64 R12, desc[UR36][R10.64] ;  /* 0x000000240a0c7981 */ /* 0x000ee8000c1e1b00 */
[----:B------:R-:W4:Y:S01]  /*3640*/  LDG.E.U8 R25, desc[UR36][R8.64+0x3] ;  /* 0x0000032408197981 */ /* 0x000f22000c1e1100 */
[----:B---3--:R-:W-:-:S05]  /*3650*/  IMAD.WIDE.U32 R12, R0, 0x20, R12 ;  /* 0x00000020000c7825 */ /* 0x008fca00078e000c */
[----:B----4-:R3:W-:Y:S04]  /*3660*/  ST.E.U8 desc[UR36][R12.64+0x9003], R25 ;  /* 0x009003190c007985 */ /* 0x0107e8000c101124 */
[----:B0-----:R-:W4:Y:S04]  /*3670*/  LDG.E.64 R2, desc[UR36][R10.64] ;  /* 0x000000240a027981 */ /* 0x001f28000c1e1b00 */
[----:B------:R-:W5:Y:S01]  /*3680*/  LDG.E.U8 R21, desc[UR36][R8.64+0x4] ;  /* 0x0000042408157981 */ /* 0x000f62000c1e1100 */
[----:B----4-:R-:W-:-:S05]  /*3690*/  IMAD.WIDE.U32 R2, R0, 0x20, R2 ;  /* 0x0000002000027825 */ /* 0x010fca00078e0002 */
[----:B-----5:R0:W-:Y:S04]  /*36a0*/  ST.E.U8 desc[UR36][R2.64+0x9004], R21 ;  /* 0x0090041502007985 */ /* 0x0201e8000c101124 */
[----:B-1----:R-:W4:Y:S04]  /*36b0*/  LDG.E.64 R16, desc[UR36][R10.64] ;  /* 0x000000240a107981 */ /* 0x002f28000c1e1b00 */
[----:B------:R-:W5:Y:S01]  /*36c0*/  LDG.E.U8 R19, desc[UR36][R8.64+0x5] ;  /* 0x0000052408137981 */ /* 0x000f62000c1e1100 */
[----:B----4-:R-:W-:-:S05]  /*36d0*/  IMAD.WIDE.U32 R16, R0, 0x20, R16 ;  /* 0x0000002000107825 */ /* 0x010fca00078e0010 */
[----:B-----5:R1:W-:Y:S04]  /*36e0*/  ST.E.U8 desc[UR36][R16.64+0x9005], R19 ;  /* 0x0090051310007985 */ /* 0x0203e8000c101124 */
[----:B--2---:R-:W2:Y:S04]  /*36f0*/  LDG.E.64 R14, desc[UR36][R10.64] ;  /* 0x000000240a0e7981 */ /* 0x004ea8000c1e1b00 */
[----:B------:R-:W4:Y:S01]  /*3700*/  LDG.E.U8 R23, desc[UR36][R8.64+0x6] ;  /* 0x0000062408177981 */ /* 0x000f22000c1e1100 */
[----:B--2---:R-:W-:-:S05]  /*3710*/  IMAD.WIDE.U32 R14, R0, 0x20, R14 ;  /* 0x00000020000e7825 */ /* 0x004fca00078e000e */
[----:B----4-:R2:W-:Y:S04]  /*3720*/  ST.E.U8 desc[UR36][R14.64+0x9006], R23 ;  /* 0x009006170e007985 */ /* 0x0105e8000c101124 */
[----:B---3--:R-:W3:Y:S04]  /*3730*/  LDG.E.64 R12, desc[UR36][R10.64] ;  /* 0x000000240a0c7981 */ /* 0x008ee8000c1e1b00 */
        /* <DEDUP_REMOVED lines=215> */
[----:B-1----:R-:W5:Y:S04]  /*44b0*/  LDG.E.64 R16, desc[UR36][R10.64] ;  /* 0x000000240a107981 */ /* 0x002f68000c1e1b00 */
[----:B------:R-:W2:Y:S01]  /*44c0*/  LDG.E.U8 R19, desc[UR36][R8.64+0x3d] ;  /* 0x00003d2408137981 */ /* 0x000ea2000c1e1100 */
[----:B-----5:R-:W-:-:S05]  /*44d0*/  IMAD.WIDE.U32 R16, R0, 0x20, R16 ;  /* 0x0000002000107825 */ /* 0x020fca00078e0010 */
[----:B--2---:R4:W-:Y:S04]  /*44e0*/  ST.E.U8 desc[UR36][R16.64+0x903d], R19 ;  /* 0x00903d1310007985 */ /* 0x0049e8000c101124 */
[----:B------:R-:W2:Y:S04]  /*44f0*/  LDG.E.64 R14, desc[UR36][R10.64] ;  /* 0x000000240a0e7981 */ /* 0x000ea8000c1e1b00 */
[----:B------:R-:W5:Y:S01]  /*4500*/  LDG.E.U8 R23, desc[UR36][R8.64+0x3e] ;  /* 0x00003e2408177981 */ /* 0x000f62000c1e1100 */
[----:B--2---:R-:W-:-:S05]  /*4510*/  IMAD.WIDE.U32 R14, R0, 0x20, R14 ;  /* 0x00000020000e7825 */ /* 0x004fca00078e000e */
[----:B-----5:R4:W-:Y:S04]  /*4520*/  ST.E.U8 desc[UR36][R14.64+0x903e], R23 ;  /* 0x00903e170e007985 */ /* 0x0209e8000c101124 */
[----:B---3--:R-:W2:Y:S04]  /*4530*/  LDG.E.64 R12, desc[UR36][R10.64] ;  /* 0x000000240a0c7981 */ /* 0x008ea8000c1e1b00 */
[----:B------:R-:W3:Y:S01]  /*4540*/  LDG.E.U8 R25, desc[UR36][R8.64+0x3f] ;  /* 0x00003f2408197981 */ /* 0x000ee2000c1e1100 */
[----:B--2---:R-:W-:-:S05]  /*4550*/  IMAD.WIDE.U32 R12, R0, 0x20, R12 ;  /* 0x00000020000c7825 */ /* 0x004fca00078e000c */
[----:B---3--:R4:W-:Y:S04]  /*4560*/  ST.E.U8 desc[UR36][R12.64+0x903f], R25 ;  /* 0x00903f190c007985 */ /* 0x0089e8000c101124 */
[----:B------:R-:W2:Y:S02]  /*4570*/  LDG.E.U16 R6, desc[UR36][R6.64] ;  /* 0x0000002406067981 */ /* 0x000ea4000c1e1500 */
[----:B--2---:R-:W-:-:S04]  /*4580*/  PRMT R0, R6, 0x9910, RZ ;  /* 0x0000991006007816 */ /* 0x004fc800000000ff */
[----:B------:R-:W-:-:S13]  /*4590*/  ISETP.NE.AND P0, PT, R0, -0x1, PT ;  /* 0xffffffff0000780c */ /* 0x000fda0003f05270 */
[----:B----4-:R-:W-:Y:S05]  /*45a0*/  @P0 BRA `(.L_x_16) ;  /* 0x0000000800a00947 */ /* 0x010fea0003800000 */
[----:B------:R-:W5:Y:S01]  /*45b0*/  LDG.E.64 R4, desc[UR36][R4.64] ;  /* 0x0000002404047981 */ /* 0x000f62000c1e1b00 */
[----:B------:R-:W-:-:S07]  /*45c0*/  IMAD.MOV.U32 R9, RZ, RZ, RZ ;  /* 0x000000ffff097224 */ /* 0x000fce00078e00ff */
.L_x_57:
[----:B0----5:R-:W-:-:S06]  /*45d0*/  IMAD.WIDE.U32 R2, R9, 0x20, R4 ;  /* 0x0000002009027825 */ /* 0x021fcc00078e0004 */
[----:B------:R-:W2:Y:S01]  /*45e0*/  LD.E.U8 R2, desc[UR36][R2.64+0x14] ;  /* 0x0000142402027980 */ /* 0x000ea2000c101100 */
[----:B------:R-:W-:Y:S01]  /*45f0*/  BSSY.RECONVERGENT B0, `(.L_x_52) ;  /* 0x0000040000007945 */ /* 0x000fe20003800200 */
[----:B--2---:R-:W-:-:S13]  /*4600*/  ISETP.NE.AND P0, PT, R2, 0x1, PT ;  /* 0x000000010200780c */ /* 0x004fda0003f05270 */
[----:B------:R-:W-:Y:S05]  /*4610*/  @P0 BRA `(.L_x_53) ;  /* 0x0000000000f40947 */ /* 0x000fea0003800000 */
[----:B------:R-:W-:-:S07]  /*4620*/  IMAD.MOV.U32 R11, RZ, RZ, RZ ;  /* 0x000000ffff0b7224 */ /* 0x000fce00078e00ff */
.L_x_56:
[----:B0----5:R-:W-:-:S05]  /*4630*/  IMAD.WIDE.U32 R6, R9, 0x20, R4 ;  /* 0x0000002009067825 */ /* 0x021fca00078e0004 */
[----:B------:R-:W2:Y:S01]  /*4640*/  LD.E.U8 R0, desc[UR36][R6.64+0x14] ;  /* 0x0000142406007980 */ /* 0x000ea2000c101100 */
[----:B------:R-:W-:Y:S01]  /*4650*/  BSSY.RECONVERGENT B1, `(.L_x_54) ;  /* 0x0000036000017945 */ /* 0x000fe20003800200 */
[----:B--2---:R-:W-:-:S04]  /*4660*/  ISETP.NE.AND P0, PT, R0, 0x1, PT ;  /* 0x000000010000780c */ /* 0x004fc80003f05270 */
[----:B------:R-:W-:-:S13]  /*4670*/  ISETP.EQ.OR P0, PT, R9, R11, P0 ;  /* 0x0000000b0900720c */ /* 0x000fda0000702670 */
[----:B------:R-:W-:Y:S05]  /*4680*/  @P0 BRA `(.L_x_55) ;  /* 0x0000000000c80947 */ /* 0x000fea0003800000 */
[----:B------:R-:W-:Y:S01]  /*4690*/  IMAD.WIDE.U32 R2, R11, 0x20, R4 ;  /* 0x000000200b027825 */ /* 0x000fe200078e0004 */
[----:B------:R-:W2:Y:S04]  /*46a0*/  LD.E.U16 R41, desc[UR36][R6.64+0x1e] ;  /* 0x00001e2406297980 */ /* 0x000ea8000c101500 */
[----:B------:R-:W2:Y:S02]  /*46b0*/  LD.E.U16 R37, desc[UR36][R2.64+0x1e] ;  /* 0x00001e2402257980 */ /* 0x000ea4000c101500 */
[----:B--2---:R-:W-:-:S13]  /*46c0*/  ISETP.GE.U32.AND P0, PT, R41, R37, PT ;  /* 0x000000252900720c */ /* 0x004fda0003f06070 */
[----:B------:R-:W-:Y:S05]  /*46d0*/  @P0 BRA `(.L_x_55) ;  /* 0x0000000000b40947 */ /* 0x000fea0003800000 */
[----:B------:R-:W2:Y:S04]  /*46e0*/  LD.E.U16 R0, desc[UR36][R2.64+0x1c] ;  /* 0x00001c2402007980 */ /* 0x000ea8000c101500 */
[----:B------:R-:W3:Y:S04]  /*46f0*/  LD.E.U16 R8, desc[UR36][R2.64+0x14] ;  /* 0x0000142402087980 */ /* 0x000ee8000c101500 */
[----:B------:R-:W4:Y:S04]  /*4700*/  LD.E R23, desc[UR36][R2.64] ;  /* 0x0000002402177980 */ /* 0x000f28000c101900 */
[----:B------:R-:W4:Y:S04]  /*4710*/  LD.E R25, desc[UR36][R2.64+0x4] ;  /* 0x0000042402197980 */ /* 0x000f28000c101900 */
[----:B------:R-:W4:Y:S04]  /*4720*/  LD.E R27, desc[UR36][R2.64+0x8] ;  /* 0x00000824021b7980 */ /* 0x000f28000c101900 */
[----:B------:R-:W4:Y:S04]  /*4730*/  LD.E R29, desc[UR36][R2.64+0xc] ;  /* 0x00000c24021d7980 */ /* 0x000f28000c101900 */
[----:B------:R-:W4:Y:S04]  /*4740*/  LD.E R31, desc[UR36][R2.64+0x10] ;  /* 0x00001024021f7980 */ /* 0x000f28000c101900 */
[----:B------:R-:W4:Y:S04]  /*4750*/  LD.E.U16 R33, desc[UR36][R2.64+0x16] ;  /* 0x0000162402217980 */ /* 0x000f28000c101500 */
[----:B------:R-:W4:Y:S01]  /*4760*/  LD.E R35, desc[UR36][R2.64+0x18] ;  /* 0x0000182402237980 */ /* 0x000f22000c101900 */
[----:B------:R-:W0:Y:S03]  /*4770*/  LDC.64 R4, c[0x4][0x18] ;  /* 0x01000600ff047b82 */ /* 0x000e260000000a00 */
[----:B------:R-:W4:Y:S04]  /*4780*/  LD.E R13, desc[UR36][R6.64] ;  /* 0x00000024060d7980 */ /* 0x000f28000c101900 */
[----:B------:R-:W4:Y:S04]  /*4790*/  LD.E R15, desc[UR36][R6.64+0x4] ;  /* 0x00000424060f7980 */ /* 0x000f28000c101900 */
[----:B------:R-:W4:Y:S04]  /*47a0*/  LD.E R17, desc[UR36][R6.64+0x8] ;  /* 0x0000082406117980 */ /* 0x000f28000c101900 */
[----:B------:R-:W4:Y:S04]  /*47b0*/  LD.E R19, desc[UR36][R6.64+0xc] ;  /* 0x00000c2406137980 */ /* 0x000f28000c101900 */
[----:B------:R-:W4:Y:S04]  /*47c0*/  LD.E R21, desc[UR36][R6.64+0x10] ;  /* 0x0000102406157980 */ /* 0x000f28000c101900 */
[----:B------:R-:W4:Y:S01]  /*47d0*/  LD.E.U16 R10, desc[UR36][R6.64+0x1c] ;  /* 0x00001c24060a7980 */ /* 0x000f22000c101500 */
[----:B--2---:R-:W-:-:S03]  /*47e0*/  PRMT R37, R0, 0x5410, R37 ;  /* 0x0000541000257816 */ /* 0x004fc60000000025 */
[----:B------:R-:W2:Y:S01]  /*47f0*/  LD.E.U8 R0, desc[UR36][R6.64+0x15] ;  /* 0x0000152406007980 */ /* 0x000ea2000c101100 */
[----:B---3--:R-:W-:-:S03]  /*4800*/  PRMT R39, R8, 0x7710, RZ ;  /* 0x0000771008277816 */ /* 0x008fc600000000ff */
[----:B------:R-:W3:Y:S04]  /*4810*/  LD.E.U16 R8, desc[UR36][R6.64+0x16] ;  /* 0x0000162406087980 */ /* 0x000ee8000c101500 */
[----:B----4-:R1:W-:Y:S04]  /*4820*/  ST.E desc[UR36][R6.64], R23 ;  /* 0x0000001706007985 */ /* 0x0103e8000c101924 */
[----:B------:R4:W-:Y:S04]  /*4830*/  ST.E desc[UR36][R6.64+0x4], R25 ;  /* 0x0000041906007985 */ /* 0x0009e8000c101924 */
[----:B------:R-:W-:Y:S04]  /*4840*/  ST.E desc[UR36][R6.64+0x8], R27 ;  /* 0x0000081b06007985 */ /* 0x000fe8000c101924 */
[----:B-1----:R1:W3:Y:S04]  /*4850*/  LD.E R23, desc[UR36][R6.64+0x18] ;  /* 0x0000182406177980 */ /* 0x0022e8000c101900 */
[----:B------:R-:W-:Y:S04]  /*4860*/  ST.E desc[UR36][R6.64+0xc], R29 ;  /* 0x00000c1d06007985 */ /* 0x000fe8000c101924 */
[----:B------:R-:W-:Y:S04]  /*4870*/  ST.E desc[UR36][R6.64+0x10], R31 ;  /* 0x0000101f06007985 */ /* 0x000fe8000c101924 */
[----:B------:R-:W-:Y:S04]  /*4880*/  ST.E.U16 desc[UR36][R6.64+0x14], R39 ;  /* 0x0000142706007985 */ /* 0x000fe8000c101524 */
[----:B------:R-:W-:Y:S04]  /*4890*/  ST.E.U16 desc[UR36][R6.64+0x16], R33 ;  /* 0x0000162106007985 */ /* 0x000fe8000c101524 */
[----:B------:R-:W-:Y:S04]  /*48a0*/  ST.E desc[UR36][R6.64+0x18], R35 ;  /* 0x0000182306007985 */ /* 0x000fe8000c101924 */
[----:B------:R1:W-:Y:S04]  /*48b0*/  ST.E desc[UR36][R6.64+0x1c], R37 ;  /* 0x00001c2506007985 */ /* 0x0003e8000c101924 */
[----:B0-----:R-:W3:Y:S01]  /*48c0*/  LDG.E.64 R2, desc[UR36][R4.64] ;  /* 0x0000002404027981 */ /* 0x001ee2000c1e1b00 */
[----:B----4-:R-:W-:Y:S01]  /*48d0*/  HFMA2 R25, -RZ, RZ, 0, 5.9604644775390625e-08 ;  /* 0x00000001ff197431 */ /* 0x010fe200000001ff */
[----:B-1----:R-:W-:-:S04]  /*48e0*/  PRMT R7, R10, 0x5410, R41 ;  /* 0x000054100a077816 */ /* 0x002fc80000000029 */
[----:B--2---:R-:W-:-:S04]  /*48f0*/  PRMT R0, R0, 0x7604, R25 ;  /* 0x0000760400007816 */ /* 0x004fc80000000019 */
[----:B---3--:R-:W-:Y:S01]  /*4900*/  PRMT R0, R0, 0x5410, R8 ;  /* 0x0000541000007816 */ /* 0x008fe20000000008 */
[----:B------:R-:W-:-:S05]  /*4910*/  IMAD.WIDE.U32 R2, R11, 0x20, R2 ;  /* 0x000000200b027825 */ /* 0x000fca00078e0002 */
[----:B------:R0:W-:Y:S04]  /*4920*/  ST.E desc[UR36][R2.64], R13 ;  /* 0x0000000d02007985 */ /* 0x0001e8000c101924 */
[----:B------:R0:W-:Y:S04]  /*4930*/  ST.E desc[UR36][R2.64+0x4], R15 ;  /* 0x0000040f02007985 */ /* 0x0001e8000c101924 */
[----:B------:R0:W-:Y:S04]  /*4940*/  ST.E desc[UR36][R2.64+0x8], R17 ;  /* 0x0000081102007985 */ /* 0x0001e8000c101924 */
[----:B------:R0:W-:Y:S04]  /*4950*/  ST.E desc[UR36][R2.64+0xc], R19 ;  /* 0x00000c1302007985 */ /* 0x0001e8000c101924 */
[----:B------:R0:W-:Y:S04]  /*4960*/  ST.E desc[UR36][R2.64+0x10], R21 ;  /* 0x0000101502007985 */ /* 0x0001e8000c101924 */
[----:B------:R0:W-:Y:S04]  /*4970*/  ST.E desc[UR36][R2.64+0x14], R0 ;  /* 0x0000140002007985 */ /* 0x0001e8000c101924 */
[----:B------:R0:W-:Y:S04]  /*4980*/  ST.E desc[UR36][R2.64+0x18], R23 ;  /* 0x0000181702007985 */ /* 0x0001e8000c101924 */
[----:B------:R0:W-:Y:S04]  /*4990*/  ST.E desc[UR36][R2.64+0x1c], R7 ;  /* 0x00001c0702007985 */ /* 0x0001e8000c101924 */
[----:B------:R-:W5:Y:S02]  /*49a0*/  LDG.E.64 R4, desc[UR36][R4.64] ;  /* 0x0000002404047981 */ /* 0x000f64000c1e1b00 */
.L_x_55:
[----:B------:R-:W-:Y:S05]  /*49b0*/  BSYNC.RECONVERGENT B1 ;  /* 0x0000000000017941 */ /* 0x000fea0003800200 */
.L_x_54:
[----:B------:R-:W-:-:S05]  /*49c0*/  VIADD R11, R11, 0x1 ;  /* 0x000000010b0b7836 */ /* 0x000fca0000000000 */
[----:B------:R-:W-:-:S13]  /*49d0*/  ISETP.NE.AND P0, PT, R11, 0x400, PT ;  /* 0x000004000b00780c */ /* 0x000fda0003f05270 */
[----:B------:R-:W-:Y:S05]  /*49e0*/  @P0 BRA `(.L_x_56) ;  /* 0xfffffffc00100947 */ /* 0x000fea000383ffff */
.L_x_53:
[----:B------:R-:W-:Y:S05]  /*49f0*/  BSYNC.RECONVERGENT B0 ;  /* 0x0000000000007941 */ /* 0x000fea0003800200 */
.L_x_52:
[----:B------:R-:W-:-:S05]  /*4a00*/  VIADD R9, R9, 0x1 ;  /* 0x0000000109097836 */ /* 0x000fca0000000000 */
[----:B------:R-:W-:-:S13]  /*4a10*/  ISETP.NE.AND P0, PT, R9, 0x400, PT ;  /* 0x000004000900780c */ /* 0x000fda0003f05270 */
[----:B------:R-:W-:Y:S05]  /*4a20*/  @P0 BRA `(.L_x_57) ;  /* 0xfffffff800e80947 */ /* 0x000fea000383ffff */
[----:B0-----:R-:W0:Y:S01]  /*4a30*/  LDC.64 R2, c[0x4][0x20] ;  /* 0x01000800ff027b82 */ /* 0x001e220000000a00 */
[----:B------:R-:W-:Y:S02]  /*4a40*/  IMAD.MOV.U32 R6, RZ, RZ, 0x1 ;  /* 0x00000001ff067424 */ /* 0x000fe400078e00ff */
[----:B------:R-:W-:Y:S02]  /*4a50*/  HFMA2 R15, -RZ, RZ, 0, 0 ;  /* 0x00000000ff0f7431 */ /* 0x000fe400000001ff */
[----:B------:R-:W-:Y:S01]  /*4a60*/  IMAD.MOV.U32 R0, RZ, RZ, 0x1 ;  /* 0x00000001ff007424 */ /* 0x000fe200078e00ff */
[----:B0-----:R0:W-:Y:S06]  /*4a70*/  STG.E.U16 desc[UR36][R2.64], R6 ;  /* 0x0000000602007986 */ /* 0x0011ec000c101524 */
.L_x_58:
[----:B0-2--5:R-:W-:-:S05]  /*4a80*/  IMAD.WIDE.U32 R2, R15, 0x20, R4 ;  /* 0x000000200f027825 */ /* 0x025fca00078e0004 */
[----:B------:R-:W2:Y:S02]  /*4a90*/  LD.E.U8 R6, desc[UR36][R2.64+0x14] ;  /* 0x0000142402067980 */ /* 0x000ea4000c101100 */
[----:B--2---:R-:W-:-:S13]  /*4aa0*/  ISETP.NE.AND P0, PT, R6, RZ, PT ;  /* 0x000000ff0600720c */ /* 0x004fda0003f05270 */
[----:B------:R-:W0:Y:S01]  /*4ab0*/  @!P0 LDC.64 R6, c[0x4][0x20] ;  /* 0x01000800ff068b82 */ /* 0x000e220000000a00 */
[----:B------:R1:W-:Y:S04]  /*4ac0*/  @!P0 ST.E.U16 desc[UR36][R2.64+0x1e], R0 ;  /* 0x00001e0002008985 */ /* 0x0003e8000c101524 */
[----:B0-----:R-:W2:Y:S03]  /*4ad0*/  @!P0 LDG.E.U16 R10, desc[UR36][R6.64] ;  /* 0x00000024060a8981 */ /* 0x001ea6000c1e1500 */
[----:B------:R-:W0:Y:S01]  /*4ae0*/  @!P0 LDC.64 R8, c[0x4][0x18] ;  /* 0x01000600ff088b82 */ /* 0x000e220000000a00 */
[----:B--2---:R-:W-:-:S05]  /*4af0*/  @!P0 VIADD R17, R10, 0x1 ;  /* 0x000000010a118836 */ /* 0x004fca0000000000 */
[----:B------:R2:W-:Y:S04]  /*4b00*/  @!P0 STG.E.U16 desc[UR36][R6.64], R17 ;  /* 0x0000001106008986 */ /* 0x0005e8000c101524 */
[----:B0-----:R-:W3:Y:S02]  /*4b10*/  @!P0 LDG.E.64 R4, desc[UR36][R8.64] ;  /* 0x0000002408048981 */ /* 0x001ee4000c1e1b00 */
[----:B---3--:R-:W-:-:S05]  /*4b20*/  IMAD.WIDE.U32 R10, R15, 0x20, R4 ;  /* 0x000000200f0a7825 */ /* 0x008fca00078e0004 */
[----:B------:R-:W3:Y:S01]  /*4b30*/  LD.E.U8 R12, desc[UR36][R10.64+0x34] ;  /* 0x000034240a0c7980 */ /* 0x000ee2000c101100 */
[----:B-1----:R-:W-:Y:S02]  /*4b40*/  @!P0 PRMT R0, R17, 0x7610, R0 ;  /* 0x0000761011008816 */ /* 0x002fe40000000000 */
[----:B---3--:R-:W-:-:S13]  /*4b50*/  ISETP.NE.AND P1, PT, R12, RZ, PT ;  /* 0x000000ff0c00720c */ /* 0x008fda0003f25270 */
        /* <DEDUP_REMOVED lines=13> */
[----:B0-----:R-:W3:Y:S03]  /*4c30*/  @!P0 LDG.E.U16 R14, desc[UR36][R8.64] ;  /* 0x00000024080e8981 */ /* 0x001ee6000c1e1500 */
[----:B------:R-:W0:Y:S01]  /*4c40*/  @!P0 LDC.64 R10, c[0x4][0x18] ;  /* 0x01000600ff0a8b82 */ /* 0x000e220000000a00 */
[----:B---3--:R-:W-:-:S05]  /*4c50*/  @!P0 VIADD R19, R14, 0x1 ;  /* 0x000000010e138836 */ /* 0x008fca0000000000 */
[----:B------:R3:W-:Y:S04]  /*4c60*/  @!P0 STG.E.U16 desc[UR36][R8.64], R19 ;  /* 0x0000001308008986 */ /* 0x0007e8000c101524 */
[----:B0-----:R-:W4:Y:S02]  /*4c70*/  @!P0 LDG.E.64 R4, desc[UR36][R10.64] ;  /* 0x000000240a048981 */ /* 0x001f24000c1e1b00 */
[----:B----4-:R-:W-:-:S05]  /*4c80*/  IMAD.WIDE.U32 R2, R15, 0x20, R4 ;  /* 0x000000200f027825 */ /* 0x010fca00078e0004 */
[----:B--2---:R-:W2:Y:S01]  /*4c90*/  LD.E.U8 R12, desc[UR36][R2.64+0x74] ;  /* 0x00007424020c7980 */ /* 0x004ea2000c101100 */
[----:B-1----:R-:W-:Y:S02]  /*4ca0*/  @!P0 PRMT R0, R19, 0x7610, R0 ;  /* 0x0000761013008816 */ /* 0x002fe40000000000 */
        /* <DEDUP_REMOVED lines=16> */
[----:B---3--:R-:W-:-:S05]  /*4db0*/  @!P0 IADD3 R19, PT, PT, R14, 0x1, RZ ;  /* 0x000000010e138810 */ /* 0x008fca0007ffe0ff */
        /* <DEDUP_REMOVED lines=12> */
[----:B0-----:R-:W4:Y:S02]  /*4e80*/  @!P1 LDG.E.64 R4, desc[UR36][R8.64] ;  /* 0x0000002408049981 */ /* 0x001f24000c1e1b00 */
[----:B----4-:R-:W-:-:S05]  /*4e90*/  IMAD.WIDE.U32 R2, R15, 0x20, R4 ;  /* 0x000000200f027825 */ /* 0x010fca00078e0004 */
[----:B---3--:R-:W3:Y:S01]  /*4ea0*/  LD.E.U8 R10, desc[UR36][R2.64+0xd4] ;  /* 0x0000d424020a7980 */ /* 0x008ee2000c101100 */
[----:B-1----:R-:W-:Y:S02]  /*4eb0*/  @!P1 PRMT R0, R17, 0x7610, R0 ;  /* 0x0000761011009816 */ /* 0x002fe40000000000 */
[----:B---3--:R-:W-:-:S13]  /*4ec0*/  ISETP.NE.AND P0, PT, R10, RZ, PT ;  /* 0x000000ff0a00720c */ /* 0x008fda0003f05270 */
[----:B------:R-:W0:Y:S01]  /*4ed0*/  @!P0 LDC.64 R10, c[0x4][0x20] ;  /* 0x01000800ff0a8b82 */ /* 0x000e220000000a00 */
[----:B------:R1:W-:Y:S04]  /*4ee0*/  @!P0 ST.E.U16 desc[UR36][R2.64+0xde], R0 ;  /* 0x0000de0002008985 */ /* 0x0003e8000c101524 */
[----:B0-----:R-:W3:Y:S03]  /*4ef0*/  @!P0 LDG.E.U16 R14, desc[UR36][R10.64] ;  /* 0x000000240a0e8981 */ /* 0x001ee6000c1e1500 */
[----:B------:R-:W0:Y:S01]  /*4f00*/  @!P0 LDC.64 R6, c[0x4][0x18] ;  /* 0x01000600ff068b82 */ /* 0x000e220000000a00 */
[----:B---3--:R-:W-:-:S05]  /*4f10*/  @!P0 VIADD R19, R14, 0x1 ;  /* 0x000000010e138836 */ /* 0x008fca0000000000 */
[----:B------:R-:W-:Y:S04]  /*4f20*/  @!P0 STG.E.U16 desc[UR36][R10.64], R19 ;  /* 0x000000130a008986 */ /* 0x000fe8000c101524 */
[----:B0-----:R-:W3:Y:S02]  /*4f30*/  @!P0 LDG.E.64 R4, desc[UR36][R6.64] ;  /* 0x0000002406048981 */ /* 0x001ee4000c1e1b00 */
[----:B---3--:R-:W-:-:S05]  /*4f40*/  IMAD.WIDE.U32 R8, R15, 0x20, R4 ;  /* 0x000000200f087825 */ /* 0x008fca00078e0004 */
[----:B--2---:R-:W2:Y:S01]  /*4f50*/  LD.E.U8 R12, desc[UR36][R8.64+0xf4] ;  /* 0x0000f424080c7980 */ /* 0x004ea2000c101100 */
[----:B-1----:R-:W-:Y:S02]  /*4f60*/  @!P0 PRMT R0, R19, 0x7610, R0 ;  /* 0x0000761013008816 */ /* 0x002fe40000000000 */
[----:B--2---:R-:W-:-:S13]  /*4f70*/  ISETP.NE.AND P1, PT, R12, RZ, PT ;  /* 0x000000ff0c00720c */ /* 0x004fda0003f25270 */
[----:B------:R-:W0:Y:S01]  /*4f80*/  @!P1 LDC.64 R12, c[0x4][0x20] ;  /* 0x01000800ff0c9b82 */ /* 0x000e220000000a00 */
[----:B------:R1:W-:Y:S04]  /*4f90*/  @!P1 ST.E.U16 desc[UR36][R8.64+0xfe], R0 ;  /* 0x0000fe0008009985 */ /* 0x0003e8000c101524 */
[----:B0-----:R-:W2:Y:S03]  /*4fa0*/  @!P1 LDG.E.U16 R14, desc[UR36][R12.64] ;  /* 0x000000240c0e9981 */ /* 0x001ea6000c1e1500 */
[----:B------:R-:W0:Y:S01]  /*4fb0*/  @!P1 LDC.64 R2, c[0x4][0x18] ;  /* 0x01000600ff029b82 */ /* 0x000e220000000a00 */
[----:B------:R-:W-:-:S05]  /*4fc0*/  VIADD R15, R15, 0x8 ;  /* 0x000000080f0f7836 */ /* 0x000fca0000000000 */
[----:B------:R-:W-:Y:S01]  /*4fd0*/  ISETP.NE.AND P0, PT, R15, 0x400, PT ;  /* 0x000004000f00780c */ /* 0x000fe20003f05270 */
[----:B--2---:R-:W-:-:S05]  /*4fe0*/  @!P1 VIADD R17, R14, 0x1 ;  /* 0x000000010e119836 */ /* 0x004fca0000000000 */
[----:B------:R2:W-:Y:S04]  /*4ff0*/  @!P1 STG.E.U16 desc[UR36][R12.64], R17 ;  /* 0x000000110c009986 */ /* 0x0005e8000c101524 */
[----:B0-----:R2:W5:Y:S01]  /*5000*/  @!P1 LDG.E.64 R4, desc[UR36][R2.64] ;  /* 0x0000002402049981 */ /* 0x001562000c1e1b00 */
[----:B-1----:R-:W-:Y:S02]  /*5010*/  @!P1 PRMT R0, R17, 0x7610, R0 ;  /* 0x0000761011009816 */ /* 0x002fe40000000000 */
[----:B------:R-:W-:Y:S05]  /*5020*/  @P0 BRA `(.L_x_58) ;  /* 0xfffffff800940947 */ /* 0x000fea000383ffff */
.L_x_16:
[----:B------:R-:W-:Y:S05]  /*5030*/  BSYNC.RECONVERGENT B9 ;  /* 0x0000000000097941 */ /* 0x000fea0003800200 */
.L_x_0:
[----:B--2---:R-:W1:Y:S02]  /*5040*/  LDC.64 R2, c[0x4][0x18] ;  /* 0x01000600ff027b82 */ /* 0x004e640000000a00 */
[----:B-1----:R1:W5:Y:S01]  /*5050*/  LDG.E.64 R8, desc[UR36][R2.64] ;  /* 0x0000002402087981 */ /* 0x002362000c1e1b00 */
[----:B------:R-:W-:Y:S01]  /*5060*/  HFMA2 R7, -RZ, RZ, 0, 0 ;  /* 0x00000000ff077431 */ /* 0x000fe200000001ff */
[----:B------:R-:W-:Y:S06]  /*5070*/  BSSY.RECONVERGENT B9, `(.L_x_59) ;  /* 0x0000476000097945 */ /* 0x000fec0003800200 */
.L_x_68:
[----:B0----5:R-:W-:-:S05]  /*5080*/  IMAD.WIDE.U32 R4, R7, 0x20, R8 ;  /* 0x0000002007047825 */ /* 0x021fca00078e0008 */
        /* <DEDUP_REMOVED lines=19> */
[----:B-1----:R-:W-:Y:S01]  /*51c0*/  IMAD.MOV.U32 R2, RZ, RZ, R7 ;  /* 0x000000ffff027224 */ /* 0x002fe200078e0007 */
[----:B--2---:R-:W-:-:S13]  /*51d0*/  ISETP.NE.AND P0, PT, R0, 0x1, PT ;  /* 0x000000010000780c */ /* 0x004fda0003f05270 */
[----:B------:R-:W-:Y:S05]  /*51e0*/  @!P0 BRA `(.L_x_61) ;  /* 0x0000001000fc8947 */ /* 0x000fea0003800000 */
.L_x_60:
        /* <DEDUP_REMOVED lines=20> */
[----:B-1----:R-:W-:Y:S01]  /*5330*/  VIADD R2, R7, 0x1 ;  /* 0x0000000107027836 */ /* 0x002fe20000000000 */
[----:B--2---:R-:W-:-:S13]  /*5340*/  ISETP.NE.AND P0, PT, R0, 0x1, PT ;  /* 0x000000010000780c */ /* 0x004fda0003f05270 */
[----:B------:R-:W-:Y:S05]  /*5350*/  @!P0 BREAK.RELIABLE B7 ;  /* 0x0000000000078942 */ /* 0x000fea0003800100 */
[----:B------:R-:W-:Y:S05]  /*5360*/  @!P0 BRA `(.L_x_61) ;  /* 0x00000010009c8947 */ /* 0x000fea0003800000 */
.L_x_63:
[----:B------:R-:W-:Y:S05]  /*5370*/  BSYNC.RELIABLE B7 ;  /* 0x0000000000077941 */ /* 0x000fea0003800100 */
.L_x_62:
        /* <DEDUP_REMOVED lines=24> */
.L_x_65:
[----:B------:R-:W-:Y:S05]  /*5500*/  BSYNC.RELIABLE B6 ;  /* 0x0000000000067941 */ /* 0x000fea0003800100 */
.L_x_64:
        /* <DEDUP_REMOVED lines=24> */
.L_x_67:
[----:B------:R-:W-:Y:S05]  /*5690*/  BSYNC.RELIABLE B8 ;  /* 0x0000000000087941 */ /* 0x000fea0003800100 */
.L_x_66:
[----:B------:R-:W-:-:S04]  /*56a0*/  IADD3 R7, PT, PT, R7, 0x4, RZ ;  /* 0x0000000407077810 */ /* 0x000fc80007ffe0ff */
[----:B------:R-:W-:-:S13]  /*56b0*/  ISETP.NE.AND P0, PT, R7, 0x400, PT ;  /* 0x000004000700780c */ /* 0x000fda0003f05270 */
[----:B------:R-:W-:Y:S05]  /*56c0*/  @P0 BRA `(.L_x_68) ;  /* 0xfffffff8006c0947 */ /* 0x000fea000383ffff */
[----:B-1----:R-:W-:-:S07]  /*56d0*/  IMAD.MOV.U32 R3, RZ, RZ, RZ ;  /* 0x000000ffff037224 */ /* 0x002fce00078e00ff */
.L_x_70:
[----:B------:R-:W-:-:S05]  /*56e0*/  IMAD.WIDE.U32 R6, R3, 0x20, R8 ;  /* 0x0000002003067825 */ /* 0x000fca00078e0008 */
[----:B------:R-:W2:Y:S01]  /*56f0*/  LD.E.U8 R0, desc[UR36][R6.64+0x14] ;  /* 0x0000142406007980 */ /* 0x000ea2000c101100 */
[--C-:B------:R-:W-:Y:S02]  /*5700*/  IMAD.MOV.U32 R2, RZ, RZ, R3.reuse ;  /* 0x000000ffff027224 */ /* 0x100fe400078e0003 */
[----:B------:R-:W-:Y:S02]  /*5710*/  IMAD.MOV.U32 R4, RZ, RZ, R3 ;  /* 0x000000ffff047224 */ /* 0x000fe400078e0003 */
[----:B------:R-:W-:Y:S01]  /*5720*/  IMAD.MOV.U32 R5, RZ, RZ, RZ ;  /* 0x000000ffff057224 */ /* 0x000fe200078e00ff */
        /* <DEDUP_REMOVED lines=9> */
[----:B------:R-:W-:Y:S01]  /*57c0*/  VIADD R2, R3, 0x2 ;  /* 0x0000000203027836 */ /* 0x000fe20000000000 */
[----:B------:R-:W-:-:S03]  /*57d0*/  MOV R5, RZ ;  /* 0x000000ff00057202 */ /* 0x000fc60000000f00 */
        /* <DEDUP_REMOVED lines=182> */
.L_x_69:
[----:B------:R-:W0:Y:S01]  /*6340*/  LDC.64 R12, c[0x4][0x18] ;  /* 0x01000600ff0c7b82 */ /* 0x000e220000000a00 */
[C---:B------:R-:W-:Y:S01]  /*6350*/  SHF.L.U32 R17, R4.reuse, 0x5, RZ ;  /* 0x0000000504117819 */ /* 0x040fe200000006ff */
[----:B------:R-:W-:Y:S01]  /*6360*/  IMAD.MOV.U32 R0, RZ, RZ, 0x62 ;  /* 0x00000062ff007424 */ /* 0x000fe200078e00ff */
[----:B------:R-:W-:Y:S01]  /*6370*/  SHF.L.U64.HI R19, R4, 0x5, R5 ;  /* 0x0000000504137819 */ /* 0x000fe20000010205 */
[----:B------:R-:W-:Y:S01]  /*6380*/  IMAD.MOV.U32 R3, RZ, RZ, 0x2e ;  /* 0x0000002eff037424 */ /* 0x000fe200078e00ff */
[----:B------:R-:W-:Y:S02]  /*6390*/  IADD3 R4, P0, PT, R8, R17, RZ ;  /* 0x0000001108047210 */ /* 0x000fe40007f1e0ff */
[----:B------:R-:W-:-:S03]  /*63a0*/  MOV R7, 0x74 ;  /* 0x0000007400077802 */ /* 0x000fc60000000f00 */
[----:B------:R-:W-:Y:S02]  /*63b0*/  IMAD.X R5, R9, 0x1, R19, P0 ;  /* 0x0000000109057824 */ /* 0x000fe400000e0613 */
[----:B------:R-:W-:-:S03]  /*63c0*/  IMAD.MOV.U32 R9, RZ, RZ, 0x78 ;  /* 0x00000078ff097424 */ /* 0x000fc600078e00ff */
[----:B------:R-:W-:Y:S04]  /*63d0*/  ST.E.U8 desc[UR36][R4.64], R0 ;  /* 0x0000000004007985 */ /* 0x000fe8000c101124 */
[----:B------:R-:W-:Y:S04]  /*63e0*/  ST.E.U8 desc[UR36][R4.64+0x1], R3 ;  /* 0x0000010304007985 */ /* 0x000fe8000c101124 */
[----:B------:R-:W-:Y:S04]  /*63f0*/  ST.E.U8 desc[UR36][R4.64+0x3], R9 ;  /* 0x0000030904007985 */ /* 0x000fe8000c101124 */
[----:B------:R-:W-:Y:S04]  /*6400*/  ST.E.U8 desc[UR36][R4.64+0x2], R7 ;  /* 0x0000020704007985 */ /* 0x000fe8000c101124 */
[----:B------:R0:W-:Y:S04]  /*6410*/  ST.E.U8 desc[UR36][R4.64+0x4], R7 ;  /* 0x0000040704007985 */ /* 0x0001e8000c101124 */
[----:B0-----:R-:W2:Y:S02]  /*6420*/  LDG.E.64 R6, desc[UR36][R12.64] ;  /* 0x000000240c067981 */ /* 0x001ea4000c1e1b00 */
[----:B--2---:R-:W-:Y:S01]  /*6430*/  IADD3 R8, P0, PT, R6, R17, RZ ;  /* 0x0000001106087210 */ /* 0x004fe20007f1e0ff */
[----:B------:R-:W-:-:S04]  /*6440*/  IMAD.MOV.U32 R6, RZ, RZ, 0x1 ;  /* 0x00000001ff067424 */ /* 0x000fc800078e00ff */
[----:B------:R-:W-:Y:S01]  /*6450*/  IMAD.X R9, R7, 0x1, R19, P0 ;  /* 0x0000000107097824 */ /* 0x000fe200000e0613 */
[----:B------:R-:W-:-:S05]  /*6460*/  PRMT R5, R6, 0x7610, R5 ;  /* 0x0000761006057816 */ /* 0x000fca0000000005 */
[----:B------:R0:W-:Y:S04]  /*6470*/  ST.E.U8 desc[UR36][R8.64+0x14], R5 ;  /* 0x0000140508007985 */ /* 0x0001e8000c101124 */
[----:B------:R-:W2:Y:S01]  /*6480*/  LDG.E.64 R6, desc[UR36][R12.64] ;  /* 0x000000240c067981 */ /* 0x000ea2000c1e1b00 */
[----:B------:R-:W-:Y:S01]  /*6490*/  IMAD.MOV.U32 R3, RZ, RZ, 0xffff ;  /* 0x0000ffffff037424 */ /* 0x000fe200078e00ff */
[----:B--2---:R-:W-:-:S05]  /*64a0*/  IADD3 R6, P0, PT, R6, R17, RZ ;  /* 0x0000001106067210 */ /* 0x004fca0007f1e0ff */
[----:B------:R-:W-:-:S05]  /*64b0*/  IMAD.X R7, R7, 0x1, R19, P0 ;  /* 0x0000000107077824 */ /* 0x000fca00000e0613 */
[----:B------:R1:W-:Y:S04]  /*64c0*/  ST.E.U16 desc[UR36][R6.64+0x16], R3 ;  /* 0x0000160306007985 */ /* 0x0003e8000c101524 */
[----:B0-----:R-:W2:Y:S01]  /*64d0*/  LDG.E.64 R4, desc[UR36][R12.64] ;  /* 0x000000240c047981 */ /* 0x001ea2000c1e1b00 */
[----:B------:R-:W0:Y:S01]  /*64e0*/  LDC.64 R14, c[0x4][0x20] ;  /* 0x01000800ff0e7b82 */ /* 0x000e220000000a00 */
[----:B--2---:R-:W-:-:S04]  /*64f0*/  IADD3 R10, P0, PT, R4, R17, RZ ;  /* 0x00000011040a7210 */ /* 0x004fc80007f1e0ff */
[----:B------:R-:W-:-:S05]  /*6500*/  IADD3.X R11, PT, PT, R5, R19, RZ, P0, !PT ;  /* 0x00000013050b7210 */ /* 0x000fca00007fe4ff */
        /* <DEDUP_REMOVED lines=9> */
[----:B---3--:R-:W-:-:S05]  /*65a0*/  IADD3 R4, P0, PT, R4, R17, RZ ;  /* 0x0000001104047210 */ /* 0x008fca0007f1e0ff */
[----:B------:R-:W-:-:S05]  /*65b0*/  IMAD.X R5, R5, 0x1, R19, P0 ;  /* 0x0000000105057824 */ /* 0x000fca00000e0613 */
[----:B------:R2:W-:Y:S01]  /*65c0*/  ST.E.U16 desc[UR36][R4.64+0x1c], R3 ;  /* 0x00001c0304007985 */ /* 0x0005e2000c101524 */
[----:B------:R-:W-:Y:S05]  /*65d0*/  BRA `(.L_x_72) ;  /* 0x0000000000087947 */ /* 0x000fea0003800000 */
.L_x_61:
[----:B------:R-:W-:-:S05]  /*65e0*/  IMAD.WIDE.U32 R4, R2, 0x20, R8 ;  /* 0x0000002002047825 */ /* 0x000fca00078e0008 */
[----:B------:R0:W-:Y:S02]  /*65f0*/  ST.E.U8 desc[UR36][R4.64+0x15], RZ ;  /* 0x000015ff04007985 */ /* 0x0001e4000c101124 */
.L_x_72:
[----:B------:R-:W-:-:S13]  /*6600*/  ISETP.GE.U32.AND P0, PT, R2, 0x400, PT ;  /* 0x000004000200780c */ /* 0x000fda0003f06070 */
[----:B------:R-:W-:Y:S05]  /*6610*/  @!P0 BRA `(.L_x_73) ;  /* 0x00000000002c8947 */ /* 0x000fea0003800000 */
.L_x_71:
[----:B------:R-:W-:Y:S01]  /*6620*/  MOV R0, 0x0 ;  /* 0x0000000000007802 */ /* 0x000fe20000000f00 */
[----:B------:R1:W-:Y:S01]  /*6630*/  STL [R1], R2 ;  /* 0x0000000201007387 */ /* 0x0003e20000100800 */
[----:B------:R-:W0:Y:S01]  /*6640*/  LDCU.64 UR4, c[0x4][0x38] ;  /* 0x01000700ff0477ac */ /* 0x000e220008000a00 */
[----:B------:R-:W-:Y:S01]  /*6650*/  IMAD.MOV.U32 R6, RZ, RZ, R94 ;  /* 0x000000ffff067224 */ /* 0x000fe200078e005e */
[----:B--2---:R1:W2:Y:S01]  /*6660*/  LDC.64 R8, c[0x4][R0] ;  /* 0x0100000000087b82 */ /* 0x0042a20000000a00 */
[----:B------:R-:W-:Y:S02]  /*6670*/  IMAD.MOV.U32 R7, RZ, RZ, R95 ;  /* 0x000000ffff077224 */ /* 0x000fe400078e005f */
[----:B0-----:R-:W-:Y:S01]  /*6680*/  IMAD.U32 R4, RZ, RZ, UR4 ;  /* 0x00000004ff047e24 */ /* 0x001fe2000f8e00ff */
[----:B-1----:R-:W-:-:S07]  /*6690*/  MOV R5, UR5 ;  /* 0x0000000500057c02 */ /* 0x002fce0008000f00 */
[----:B------:R-:W-:-:S07]  /*66a0*/  LEPC R20, `(.L_x_74) ;  /* 0x000000001014794e */ /* 0x000fce0000000000 */
[----:B--2---:R-:W-:Y:S05]  /*66b0*/  CALL.ABS.NOINC R8 ;  /* 0x0000000008007343 */ /* 0x004fea0003c00000 */
.L_x_74:
[----:B------:R-:W-:Y:S05]  /*66c0*/  BRA `(.L_x_75) ;  /* 0x0000003000407947 */ /* 0x000fea0003800000 */
.L_x_73:
        /* <DEDUP_REMOVED lines=8> */
[----:B------:R-:W-:-:S05]  /*6750*/  @P0 VIADD R3, R3, 0x1 ;  /* 0x0000000103030836 */ /* 0x000fca0000000000 */
[----:B------:R-:W-:Y:S01]  /*6760*/  ISETP.NE.AND P0, PT, R3, RZ, PT ;  /* 0x000000ff0300720c */ /* 0x000fe20003f05270 */
[----:B------:R-:W-:-:S12]  /*6770*/  @!P1 BRA `(.L_x_77) ;  /* 0x0000000000409947 */ /* 0x000fd80003800000 */
[----:B------:R0:W5:Y:S01]  /*6780*/  LD.E.U16 R13, desc[UR36][R6.64+0x16] ;  /* 0x00001624060d7980 */ /* 0x000162000c101500 */
[----:B------:R-:W1:Y:S01]  /*6790*/  LDC.64 R10, c[0x4][0x8] ;  /* 0x01000200ff0a7b82 */ /* 0x000e620000000a00 */
[----:B------:R-:W-:-:S07]  /*67a0*/  IMAD.MOV.U32 R0, RZ, RZ, RZ ;  /* 0x000000ffff007224 */ /* 0x000fce00078e00ff */
.L_x_78:
[----:B01----:R-:W2:Y:S01]  /*67b0*/  LDG.E.64 R6, desc[UR36][R10.64] ;  /* 0x000000240a067981 */ /* 0x003ea2000c1e1b00 */
[----:B------:R-:W-:Y:S01]  /*67c0*/  MOV R8, R0 ;  /* 0x0000000000087202 */ /* 0x000fe20000000f00 */
[----:B------:R-:W-:-:S04]  /*67d0*/  IMAD.MOV.U32 R9, RZ, RZ, RZ ;  /* 0x000000ffff097224 */ /* 0x000fc800078e00ff */
[----:B-----5:R-:W-:-:S03]  /*67e0*/  IMAD.WIDE.U32 R8, R13, 0x20, R8 ;  /* 0x000000200d087825 */ /* 0x020fc600078e0008 */
[----:B--2---:R-:W-:-:S05]  /*67f0*/  IADD3 R8, P1, PT, R6, R8, RZ ;  /* 0x0000000806087210 */ /* 0x004fca0007f3e0ff */
[----:B------:R-:W-:-:S05]  /*6800*/  IMAD.X R9, R7, 0x1, R9, P1 ;  /* 0x0000000107097824 */ /* 0x000fca00008e0609 */
[----:B------:R2:W-:Y:S04]  /*6810*/  ST.E.U8 desc[UR36][R8.64+0x9000], RZ ;  /* 0x009000ff08007985 */ /* 0x0005e8000c101124 */
[----:B------:R-:W3:Y:S02]  /*6820*/  LDG.E.64 R6, desc[UR36][R4.64] ;  /* 0x0000002404067981 */ /* 0x000ee4000c1e1b00 */
[----:B---3--:R-:W-:-:S06]  /*6830*/  IMAD.WIDE.U32 R6, R2, 0x20, R6 ;  /* 0x0000002002067825 */ /* 0x008fcc00078e0006 */
[----:B------:R-:W3:Y:S01]  /*6840*/  LD.E R7, desc[UR36][R6.64+0x18] ;  /* 0x0000182406077980 */ /* 0x000ee2000c101900 */
[----:B------:R-:W-:-:S05]  /*6850*/  VIADD R0, R0, 0x1 ;  /* 0x0000000100007836 */ /* 0x000fca0000000000 */
[----:B---3--:R-:W-:-:S13]  /*6860*/  ISETP.GE.U32.AND P1, PT, R0, R7, PT ;  /* 0x000000070000720c */ /* 0x008fda0003f26070 */
[----:B--2---:R-:W-:Y:S05]  /*6870*/  @!P1 BRA `(.L_x_78) ;  /* 0xfffffffc00cc9947 */ /* 0x004fea000383ffff */
.L_x_77:
[----:B------:R-:W-:Y:S05]  /*6880*/  BSYNC.RECONVERGENT B0 ;  /* 0x0000000000007941 */ /* 0x000fea0003800200 */
.L_x_76:
[----:B------:R-:W-:Y:S04]  /*6890*/  BSSY.RECONVERGENT B0, `(.L_x_79) ;  /* 0x0000110000007945 */ /* 0x000fe80003800200 */
[----:B------:R-:W-:Y:S05]  /*68a0*/  @!P0 BRA `(.L_x_80) ;  /* 0x0000001000388947 */ /* 0x000fea0003800000 */
[C---:B------:R-:W-:Y:S01]  /*68b0*/  ISETP.GE.U32.AND P0, PT, R3.reuse, 0x10, PT ;  /* 0x000000100300780c */ /* 0x040fe20003f06070 */
[----:B------:R-:W-:Y:S01]  /*68c0*/  BSSY.RECONVERGENT B1, `(.L_x_81) ;  /* 0x000008b000017945 */ /* 0x000fe20003800200 */
[----:B------:R-:W-:Y:S01]  /*68d0*/  LOP3.LUT R18, R3, 0xf, RZ, 0xc0, !PT ;  /* 0x0000000f03127812 */ /* 0x000fe200078ec0ff */
[----:B------:R-:W-:-:S03]  /*68e0*/  IMAD.MOV.U32 R0, RZ, RZ, RZ ;  /* 0x000000ffff007224 */ /* 0x000fc600078e00ff */
[----:B------:R-:W-:-:S07]  /*68f0*/  ISETP.NE.AND P1, PT, R18, RZ, PT ;  /* 0x000000ff1200720c */ /* 0x000fce0003f25270 */
[----:B------:R-:W-:Y:S06]  /*6900*/  @!P0 BRA `(.L_x_82) ;  /* 0x0000000800188947 */ /* 0x000fec0003800000 */
[----:B------:R-:W-:Y:S01]  /*6910*/  HFMA2 R17, -RZ, RZ, 0, 0 ;  /* 0x00000000ff117431 */ /* 0x000fe200000001ff */
[----:B------:R-:W-:-:S07]  /*6920*/  LOP3.LUT R0, R3, 0xffffff0, RZ, 0xc0, !PT ;  /* 0x0ffffff003007812 */ /* 0x000fce00078ec0ff */
.L_x_83:
        /* <DEDUP_REMOVED lines=132> */
.L_x_82:
[----:B------:R-:W-:Y:S05]  /*7170*/  BSYNC.RECONVERGENT B1 ;  /* 0x0000000000017941 */ /* 0x000fea0003800200 */
.L_x_81:
        /* <DEDUP_REMOVED lines=72> */
.L_x_85:
[----:B------:R-:W-:Y:S05]  /*7600*/  BSYNC.RECONVERGENT B1 ;  /* 0x0000000000017941 */ /* 0x000fea0003800200 */
.L_x_84:
        /* <DEDUP_REMOVED lines=40> */
.L_x_87:
[----:B------:R-:W-:Y:S05]  /*7890*/  BSYNC.RECONVERGENT B1 ;  /* 0x0000000000017941 */ /* 0x000fea0003800200 */
.L_x_86:
[----:B------:R-:W-:Y:S05]  /*78a0*/  @!P1 BRA `(.L_x_80) ;  /* 0x0000000000389947 */ /* 0x000fea0003800000 */
[----:B------:R-:W1:Y:S01]  /*78b0*/  LDC.64 R10, c[0x4][0x10] ;  /* 0x01000400ff0a7b82 */ /* 0x000e620000000a00 */
[----:B------:R-:W-:-:S07]  /*78c0*/  IMAD.MOV.U32 R3, RZ, RZ, RZ ;  /* 0x000000ffff037224 */ /* 0x000fce00078e00ff */
.L_x_88:
[----:B---3--:R-:W3:Y:S04]  /*78d0*/  LDG.E.64 R6, desc[UR36][R4.64] ;  /* 0x0000002404067981 */ /* 0x008ee8000c1e1b00 */
[----:B012---:R-:W2:Y:S01]  /*78e0*/  LDG.E.64 R8, desc[UR36][R10.64] ;  /* 0x000000240a087981 */ /* 0x007ea2000c1e1b00 */
[----:B---3--:R-:W-:-:S06]  /*78f0*/  IMAD.WIDE.U32 R6, R2, 0x20, R6 ;  /* 0x0000002002067825 */ /* 0x008fcc00078e0006 */
[----:B------:R-:W3:Y:S01]  /*7900*/  LD.E.U16 R7, desc[UR36][R6.64+0x16] ;  /* 0x0000162406077980 */ /* 0x000ee2000c101500 */
[----:B------:R-:W-:-:S05]  /*7910*/  VIADD R3, R3, 0x1 ;  /* 0x0000000103037836 */ /* 0x000fca0000000000 */
[----:B------:R-:W-:Y:S01]  /*7920*/  ISETP.NE.AND P0, PT, R3, R16, PT ;  /* 0x000000100300720c */ /* 0x000fe20003f05270 */
[----:B---3--:R-:W-:-:S05]  /*7930*/  IMAD.IADD R12, R7, 0x1, R0 ;  /* 0x00000001070c7824 */ /* 0x008fca00078e0200 */
[----:B------:R-:W-:-:S05]  /*7940*/  SHF.R.U32.HI R13, RZ, 0x5, R12 ;  /* 0x00000005ff0d7819 */ /* 0x000fca000001160c */
[----:B--2---:R-:W-:-:S05]  /*7950*/  IMAD.WIDE.U32 R8, R13, 0x4, R8 ;  /* 0x000000040d087825 */ /* 0x004fca00078e0008 */
[----:B------:R3:W-:Y:S01]  /*7960*/  ST.E desc[UR36][R8.64], RZ ;  /* 0x000000ff08007985 */ /* 0x0007e2000c101924 */
[----:B------:R-:W-:Y:S01]  /*7970*/  IADD3 R0, PT, PT, R0, 0x1, RZ ;  /* 0x0000000100007810 */ /* 0x000fe20007ffe0ff */
[----:B------:R-:W-:Y:S06]  /*7980*/  @P0 BRA `(.L_x_88) ;  /* 0xfffffffc00d00947 */ /* 0x000fec000383ffff */
.L_x_80:
[----:B------:R-:W-:Y:S05]  /*7990*/  BSYNC.RECONVERGENT B0 ;  /* 0x0000000000007941 */ /* 0x000fea0003800200 */
.L_x_79:
[----:B------:R-:W4:Y:S01]  /*79a0*/  LDG.E.64 R4, desc[UR36][R4.64] ;  /* 0x0000002404047981 */ /* 0x000f22000c1e1b00 */
[----:B0-23--:R-:W0:Y:S01]  /*79b0*/  LDC.64 R8, c[0x4][0x10] ;  /* 0x01000400ff087b82 */ /* 0x00de220000000a00 */
[----:B----4-:R-:W-:-:S05]  /*79c0*/  IMAD.WIDE.U32 R6, R2, 0x20, R4 ;  /* 0x0000002002067825 */ /* 0x010fca00078e0004 */
[----:B------:R1:W-:Y:S04]  /*79d0*/  ST.E.U8 desc[UR36][R6.64+0x14], RZ ;  /* 0x000014ff06007985 */ /* 0x0003e8000c101124 */
[----:B0-----:R-:W5:Y:S01]  /*79e0*/  LDG.E.64 R8, desc[UR36][R8.64] ;  /* 0x0000002408087981 */ /* 0x001f62000c1e1b00 */
[----:B------:R-:W-:Y:S01]  /*79f0*/  BSSY.RECONVERGENT B0, `(.L_x_89) ;  /* 0x000006c000007945 */ /* 0x000fe20003800200 */
[----:B------:R-:W-:-:S07]  /*7a00*/  IMAD.MOV.U32 R0, RZ, RZ, RZ ;  /* 0x000000ffff007224 */ /* 0x000fce00078e00ff */
.L_x_91:
[----:B------:R-:W-:-:S05]  /*7a10*/  SHF.R.U32.HI R5, RZ, 0x5, R0 ;  /* 0x00000005ff057819 */ /* 0x000fca0000011600 */
[----:B-----5:R-:W-:-:S06]  /*7a20*/  IMAD.WIDE.U32 R4, R5, 0x4, R8 ;  /* 0x0000000405047825 */ /* 0x020fcc00078e0008 */
[----:B------:R-:W2:Y:S01]  /*7a30*/  LD.E R5, desc[UR36][R4.64] ;  /* 0x0000002404057980 */ /* 0x000ea2000c101900 */
[----:B------:R-:W-:-:S04]  /*7a40*/  LOP3.LUT R3, R0, 0x10, RZ, 0xc0, !PT ;  /* 0x0000001000037812 */ /* 0x000fc800078ec0ff */
[----:B--2---:R-:W-:-:S04]  /*7a50*/  SHF.R.U32.HI R3, RZ, R3, R5 ;  /* 0x00000003ff037219 */ /* 0x004fc80000011605 */
[----:B------:R-:W-:-:S04]  /*7a60*/  LOP3.LUT R3, R3, 0x1, RZ, 0xc0, !PT ;  /* 0x0000000103037812 */ /* 0x000fc800078ec0ff */
[----:B------:R-:W-:Y:S01]  /*7a70*/  ISETP.NE.U32.AND P0, PT, R3, 0x1, PT ;  /* 0x000000010300780c */ /* 0x000fe20003f05070 */
[----:B------:R-:W-:-:S12]  /*7a80*/  IMAD.MOV.U32 R3, RZ, RZ, R0 ;  /* 0x000000ffff037224 */ /* 0x000fd800078e0000 */
[----:B------:R-:W-:Y:S05]  /*7a90*/  @P0 BRA `(.L_x_90) ;  /* 0x00000004007c0947 */ /* 0x000fea0003800000 */
[----:B------:R-:W-:-:S05]  /*7aa0*/  VIADD R3, R0, 0x1 ;  /* 0x0000000100037836 */ /* 0x000fca0000000000 */
[----:B------:R-:W-:-:S04]  /*7ab0*/  LOP3.LUT R4, R3, 0x11, RZ, 0xc0, !PT ;  /* 0x0000001103047812 */ /* 0x000fc800078ec0ff */
[----:B------:R-:W-:-:S04]  /*7ac0*/  SHF.R.U32.HI R4, RZ, R4, R5 ;  /* 0x00000004ff047219 */ /* 0x000fc80000011605 */
[----:B------:R-:W-:-:S04]  /*7ad0*/  LOP3.LUT R4, R4, 0x1, RZ, 0xc0, !PT ;  /* 0x0000000104047812 */ /* 0x000fc800078ec0ff */
[----:B------:R-:W-:-:S13]  /*7ae0*/  ISETP.NE.U32.AND P0, PT, R4, 0x1, PT ;  /* 0x000000010400780c */ /* 0x000fda0003f05070 */
[----:B------:R-:W-:Y:S05]  /*7af0*/  @P0 BRA `(.L_x_90) ;  /* 0x0000000400640947 */ /* 0x000fea0003800000 */
[----:B------:R-:W-:-:S05]  /*7b00*/  VIADD R3, R0, 0x2 ;  /* 0x0000000200037836 */ /* 0x000fca0000000000 */
[----:B------:R-:W-:-:S04]  /*7b10*/  LOP3.LUT R4, R3, 0x12, RZ, 0xc0, !PT ;  /* 0x0000001203047812 */ /* 0x000fc800078ec0ff */
[----:B------:R-:W-:-:S04]  /*7b20*/  SHF.R.U32.HI R4, RZ, R4, R5 ;  /* 0x00000004ff047219 */ /* 0x000fc80000011605 */
[----:B------:R-:W-:-:S04]  /*7b30*/  LOP3.LUT R4, R4, 0x1, RZ, 0xc0, !PT ;  /* 0x0000000104047812 */ /* 0x000fc800078ec0ff */
[----:B------:R-:W-:-:S13]  /*7b40*/  ISETP.NE.U32.AND P0, PT, R4, 0x1, PT ;  /* 0x000000010400780c */ /* 0x000fda0003f05070 */
[----:B------:R-:W-:Y:S05]  /*7b50*/  @P0 BRA `(.L_x_90) ;  /* 0x00000004004c0947 */ /* 0x000fea0003800000 */
[----:B------:R-:W-:-:S04]  /*7b60*/  IADD3 R3, PT, PT, R0, 0x3, RZ ;  /* 0x0000000300037810 */ /* 0x000fc80007ffe0ff */
        /* <DEDUP_REMOVED lines=72> */
[----:B------:R-:W-:-:S04]  /*7ff0*/  SHF.R.W.U32.HI R4, RZ, R3, R5 ;  /* 0x00000003ff047219 */ /* 0x000fc80000011e05 */
[----:B------:R-:W-:-:S04]  /*8000*/  LOP3.LUT R4, R4, 0x1, RZ, 0xc0, !PT ;  /* 0x0000000104047812 */ /* 0x000fc800078ec0ff */
[----:B------:R-:W-:-:S13]  /*8010*/  ISETP.NE.U32.AND P0, PT, R4, 0x1, PT ;  /* 0x000000010400780c */ /* 0x000fda0003f05070 */
[----:B------:R-:W-:Y:S05]  /*8020*/  @P0 BRA `(.L_x_90) ;  /* 0x0000000000180947 */ /* 0x000fea0003800000 */
[----:B------:R-:W-:-:S05]  /*8030*/  VIADD R0, R0, 0x10 ;  /* 0x0000001000007836 */ /* 0x000fca0000000000 */
[----:B------:R-:W-:-:S13]  /*8040*/  ISETP.NE.AND P0, PT, R0, 0x8000, PT ;  /* 0x000080000000780c */ /* 0x000fda0003f05270 */
[----:B------:R-:W-:Y:S05]  /*8050*/  @P0 BRA `(.L_x_91) ;  /* 0xfffffff8006c0947 */ /* 0x000fea000383ffff */
[----:B------:R-:W-:Y:S01]  /*8060*/  PLOP3.LUT P0, PT, PT, PT, PT, 0x80, 0x8 ;  /* 0x000000000008781c */ /* 0x000fe20003f0f070 */
[----:B------:R-:W-:Y:S01]  /*8070*/  IMAD.MOV.U32 R0, RZ, RZ, 0x8000 ;  /* 0x00008000ff007424 */ /* 0x000fe200078e00ff */
[----:B------:R-:W-:Y:S11]  /*8080*/  BRA `(.L_x_92) ;  /* 0x0000000000087947 */ /* 0x000ff60003800000 */
.L_x_90:
[----:B------:R-:W-:Y:S02]  /*8090*/  PLOP3.LUT P0, PT, PT, PT, PT, 0x8, 0x80 ;  /* 0x000000000080781c */ /* 0x000fe40003f0e170 */
[----:B------:R-:W-:-:S11]  /*80a0*/  IADD3 R0, PT, PT, R3, 0x1, RZ ;  /* 0x0000000103007810 */ /* 0x000fd60007ffe0ff */
.L_x_92:
[----:B------:R-:W-:Y:S05]  /*80b0*/  BSYNC.RECONVERGENT B0 ;  /* 0x0000000000007941 */ /* 0x000fea0003800200 */
.L_x_89:
[----:B------:R-:W-:-:S13]  /*80c0*/  ISETP.LT.U32.OR P0, PT, R0, 0x8000, !P0 ;  /* 0x000080000000780c */ /* 0x000fda0004701470 */
[----:B------:R-:W-:Y:S05]  /*80d0*/  @P0 BRA `(.L_x_93) ;  /* 0x0000000000700947 */ /* 0x000fea0003800000 */
[----:B------:R-:W-:Y:S01]  /*80e0*/  IMAD.MOV.U32 R8, RZ, RZ, 0x1 ;  /* 0x00000001ff087424 */ /* 0x000fe200078e00ff */
[----:B------:R-:W-:Y:S01]  /*80f0*/  MOV R16, 0x0 ;  /* 0x0000000000107802 */ /* 0x000fe20000000f00 */
[----:B------:R-:W-:Y:S01]  /*8100*/  IMAD.MOV.U32 R9, RZ, RZ, RZ ;  /* 0x000000ffff097224 */ /* 0x000fe200078e00ff */
[----:B------:R0:W-:Y:S01]  /*8110*/  STL [R1+0x8], R0 ;  /* 0x0000080001007387 */ /* 0x0001e20000100800 */
[----:B------:R-:W2:Y:S01]  /*8120*/  LDCU.64 UR4, c[0x4][0x40] ;  /* 0x01000800ff0477ac */ /* 0x000ea20008000a00 */
[----:B------:R0:W3:Y:S01]  /*8130*/  LDC.64 R10, c[0x4][R16] ;  /* 0x01000000100a7b82 */ /* 0x0000e20000000a00 */
[----:B-1----:R-:W-:Y:S01]  /*8140*/  MOV R6, R94 ;  /* 0x0000005e00067202 */ /* 0x002fe20000000f00 */
[----:B------:R0:W-:Y:S01]  /*8150*/  STL.64 [R1], R8 ;  /* 0x0000000801007387 */ /* 0x0001e20000100a00 */
[----:B------:R-:W-:Y:S02]  /*8160*/  IMAD.MOV.U32 R7, RZ, RZ, R95 ;  /* 0x000000ffff077224 */ /* 0x000fe400078e005f */
[----:B--2---:R-:W-:-:S02]  /*8170*/  IMAD.U32 R4, RZ, RZ, UR4 ;  /* 0x00000004ff047e24 */ /* 0x004fc4000f8e00ff */
[----:B0-----:R-:W-:-:S07]  /*8180*/  IMAD.U32 R5, RZ, RZ, UR5 ;  /* 0x00000005ff057e24 */ /* 0x001fce000f8e00ff */
[----:B------:R-:W-:-:S07]  /*8190*/  LEPC R20, `(.L_x_94) ;  /* 0x000000001014794e */ /* 0x000fce0000000000 */
[----:B---3--:R-:W-:Y:S05]  /*81a0*/  CALL.ABS.NOINC R10 ;  /* 0x000000000a007343 */ /* 0x008fea0003c00000 */
.L_x_94:
[----:B------:R-:W-:Y:S01]  /*81b0*/  IMAD.MOV.U32 R0, RZ, RZ, 0x20 ;  /* 0x00000020ff007424 */ /* 0x000fe200078e00ff */
[----:B------:R-:W0:Y:S01]  /*81c0*/  LDC.64 R16, c[0x4][R16] ;  /* 0x0100000010107b82 */ /* 0x000e220000000a00 */
[----:B------:R-:W1:Y:S01]  /*81d0*/  LDCU.64 UR4, c[0x4][0x48] ;  /* 0x01000900ff0477ac */ /* 0x000e620008000a00 */
[----:B------:R-:W-:Y:S01]  /*81e0*/  MOV R6, R94 ;  /* 0x0000005e00067202 */ /* 0x000fe20000000f00 */
[----:B------:R-:W-:Y:S01]  /*81f0*/  IMAD.MOV.U32 R7, RZ, RZ, R95 ;  /* 0x000000ffff077224 */ /* 0x000fe200078e005f */
[----:B------:R2:W-:Y:S01]  /*8200*/  STL [R1], R0 ;  /* 0x0000000001007387 */ /* 0x0005e20000100800 */
[----:B-1----:R-:W-:Y:S02]  /*8210*/  IMAD.U32 R4, RZ, RZ, UR4 ;  /* 0x00000004ff047e24 */ /* 0x002fe4000f8e00ff */
[----:B--2---:R-:W-:-:S07]  /*8220*/  IMAD.U32 R5, RZ, RZ, UR5 ;  /* 0x00000005ff057e24 */ /* 0x004fce000f8e00ff */
[----:B------:R-:W-:-:S07]  /*8230*/  LEPC R20, `(.L_x_95) ;  /* 0x000000001014794e */ /* 0x000fce0000000000 */
[----:B0-----:R-:W-:Y:S05]  /*8240*/  CALL.ABS.NOINC R16 ;  /* 0x0000000010007343 */ /* 0x001fea0003c00000 */
.L_x_95:
[----:B------:R-:W0:Y:S02]  /*8250*/  LDC.64 R6, c[0x4][0x18] ;  /* 0x01000600ff067b82 */ /* 0x000e240000000a00 */
[----:B0-----:R-:W2:Y:S02]  /*8260*/  LDG.E.64 R4, desc[UR36][R6.64] ;  /* 0x0000002406047981 */ /* 0x001ea4000c1e1b00 */
[----:B--2---:R-:W-:-:S05]  /*8270*/  IMAD.WIDE.U32 R4, R2, 0x20, R4 ;  /* 0x0000002002047825 */ /* 0x004fca00078e0004 */
[----:B------:R0:W-:Y:S01]  /*8280*/  ST.E.U8 desc[UR36][R4.64+0x14], RZ ;  /* 0x000014ff04007985 */ /* 0x0001e2000c101124 */
[----:B------:R-:W-:Y:S05]  /*8290*/  BRA `(.L_x_75) ;  /* 0x00000014004c7947 */ /* 0x000fea0003800000 */
.L_x_93:
[----:B------:R-:W1:Y:S02]  /*82a0*/  LDC.64 R4, c[0x4][0x18] ;  /* 0x01000600ff047b82 */ /* 0x000e640000000a00 */
[----:B-1----:R-:W2:Y:S01]  /*82b0*/  LDG.E.64 R6, desc[UR36][R4.64] ;  /* 0x0000002404067981 */ /* 0x002ea2000c1e1b00 */
        /* <DEDUP_REMOVED lines=9> */
[----:B------:R-:W-:Y:S02]  /*8350*/  IMAD.MOV.U32 R19, RZ, RZ, 0x20 ;  /* 0x00000020ff137424 */ /* 0x000fe400078e00ff */
[----:B--2---:R-:W-:-:S05]  /*8360*/  IMAD.WIDE.U32 R12, R2, 0x20, R12 ;  /* 0x00000020020c7825 */ /* 0x004fca00078e000c */
[----:B------:R2:W-:Y:S04]  /*8370*/  ST.E desc[UR36][R12.64+0x18], R19 ;  /* 0x000018130c007985 */ /* 0x0005e8000c101924 */
[----:B-1----:R-:W3:Y:S02]  /*8380*/  LDG.E.U16 R0, desc[UR36][R6.64] ;  /* 0x0000002406007981 */ /* 0x002ee4000c1e1500 */
[----:B---3--:R-:W-:-:S05]  /*8390*/  IADD3 R17, PT, PT, R0, 0x1, RZ ;  /* 0x0000000100117810 */ /* 0x008fca0007ffe0ff */
        /* <DEDUP_REMOVED lines=12> */
[----:B------:R-:W-:-:S05]  /*8460*/  IMAD.MOV.U32 R19, RZ, RZ, 0x1 ;  /* 0x00000001ff137424 */ /* 0x000fca00078e00ff */
[----:B------:R-:W-:Y:S02]  /*8470*/  SHF.L.W.U32 R0, R19, R10, RZ ;  /* 0x0000000a13007219 */ /* 0x000fe40000000eff */
[----:B------:R-:W0:Y:S02]  /*8480*/  LDC.64 R18, c[0x4][0x8] ;  /* 0x01000200ff127b82 */ /* 0x000e240000000a00 */
[----:B--2---:R-:W-:-:S05]  /*8490*/  LOP3.LUT R21, R0, R3, RZ, 0xfc, !PT ;  /* 0x0000000300157212 */ /* 0x004fca00078efcff */
[----:B------:R2:W-:Y:S04]  /*84a0*/  ST.E desc[UR36][R12.64], R21 ;  /* 0x000000150c007985 */ /* 0x0005e8000c101924 */
[----:B-1----:R-:W3:Y:S01]  /*84b0*/  LDG.E.64 R8, desc[UR36][R4.64] ;  /* 0x0000002404087981 */ /* 0x002ee2000c1e1b00 */
[----:B------:R-:W1:Y:S03]  /*84c0*/  LDC.64 R16, c[0x0][0x380] ;  /* 0x0000e000ff107b82 */ /* 0x000e660000000a00 */
        /* <DEDUP_REMOVED lines=135> */
[----:B------:R-:W-:Y:S01]  /*8d40*/  BSSY.RECONVERGENT B0, `(.L_x_96) ;  /* 0x0000048000007945 */ /* 0x000fe20003800200 */
[----:B------:R-:W-:-:S07]  /*8d50*/  IMAD.MOV.U32 R9, RZ, RZ, RZ ;  /* 0x000000ffff097224 */ /* 0x000fce00078e00ff */
.L_x_102:
[----:B0----5:R-:W-:-:S06]  /*8d60*/  IMAD.WIDE.U32 R2, R9, 0x20, R4 ;  /* 0x0000002009027825 */ /* 0x021fcc00078e0004 */
[----:B------:R-:W2:Y:S01]  /*8d70*/  LD.E.U8 R2, desc[UR36][R2.64+0x14] ;  /* 0x0000142402027980 */ /* 0x000ea2000c101100 */
[----:B------:R-:W-:Y:S01]  /*8d80*/  BSSY.RECONVERGENT B1, `(.L_x_97) ;  /* 0x0000040000017945 */ /* 0x000fe20003800200 */
[----:B--2---:R-:W-:-:S13]  /*8d90*/  ISETP.NE.AND P0, PT, R2, 0x1, PT ;  /* 0x000000010200780c */ /* 0x004fda0003f05270 */
[----:B------:R-:W-:Y:S05]  /*8da0*/  @P0 BRA `(.L_x_98) ;  /* 0x0000000000f40947 */ /* 0x000fea0003800000 */
[----:B------:R-:W-:-:S07]  /*8db0*/  IMAD.MOV.U32 R11, RZ, RZ, RZ ;  /* 0x000000ffff0b7224 */ /* 0x000fce00078e00ff */
.L_x_101:
        /* <DEDUP_REMOVED lines=42> */
[----:B----4-:R-:W-:Y:S01]  /*9060*/  IMAD.MOV.U32 R25, RZ, RZ, 0x1 ;  /* 0x00000001ff197424 */ /* 0x010fe200078e00ff */
        /* <DEDUP_REMOVED lines=13> */
.L_x_100:
[----:B------:R-:W-:Y:S05]  /*9140*/  BSYNC.RECONVERGENT B2 ;  /* 0x0000000000027941 */ /* 0x000fea0003800200 */
.L_x_99:
[----:B------:R-:W-:-:S04]  /*9150*/  IADD3 R11, PT, PT, R11, 0x1, RZ ;  /* 0x000000010b0b7810 */ /* 0x000fc80007ffe0ff */
[----:B------:R-:W-:-:S13]  /*9160*/  ISETP.NE.AND P0, PT, R11, 0x400, PT ;  /* 0x000004000b00780c */ /* 0x000fda0003f05270 */
[----:B------:R-:W-:Y:S05]  /*9170*/  @P0 BRA `(.L_x_101) ;  /* 0xfffffffc00100947 */ /* 0x000fea000383ffff */
.L_x_98:
[----:B------:R-:W-:Y:S05]  /*9180*/  BSYNC.RECONVERGENT B1 ;  /* 0x0000000000017941 */ /* 0x000fea0003800200 */
.L_x_97:
[----:B------:R-:W-:-:S05]  /*9190*/  VIADD R9, R9, 0x1 ;  /* 0x0000000109097836 */ /* 0x000fca0000000000 */
[----:B------:R-:W-:-:S13]  /*91a0*/  ISETP.NE.AND P0, PT, R9, 0x400, PT ;  /* 0x000004000900780c */ /* 0x000fda0003f05270 */
[----:B------:R-:W-:Y:S05]  /*91b0*/  @P0 BRA `(.L_x_102) ;  /* 0xfffffff800e80947 */ /* 0x000fea000383ffff */
[----:B------:R-:W-:Y:S05]  /*91c0*/  BSYNC.RECONVERGENT B0 ;  /* 0x0000000000007941 */ /* 0x000fea0003800200 */
.L_x_96:
[----:B0-----:R-:W0:Y:S01]  /*91d0*/  LDC.64 R2, c[0x4][0x20] ;  /* 0x01000800ff027b82 */ /* 0x001e220000000a00 */
[----:B------:R-:W-:Y:S02]  /*91e0*/  IMAD.MOV.U32 R6, RZ, RZ, 0x1 ;  /* 0x00000001ff067424 */ /* 0x000fe400078e00ff */
[----:B------:R-:W-:Y:S02]  /*91f0*/  IMAD.MOV.U32 R0, RZ, RZ, 0x1 ;  /* 0x00000001ff007424 */ /* 0x000fe400078e00ff */
[----:B------:R-:W-:Y:S01]  /*9200*/  IMAD.MOV.U32 R15, RZ, RZ, RZ ;  /* 0x000000ffff0f7224 */ /* 0x000fe200078e00ff */
[----:B0-----:R0:W-:Y:S06]  /*9210*/  STG.E.U16 desc[UR36][R2.64], R6 ;  /* 0x0000000602007986 */ /* 0x0011ec000c101524 */
.L_x_103:
[----:B0-2--5:R-:W-:-:S05]  /*9220*/  IMAD.WIDE.U32 R2, R15, 0x20, R4 ;  /* 0x000000200f027825 */ /* 0x025fca00078e0004 */
[----:B------:R-:W2:Y:S02]  /*9230*/  LD.E.U8 R6, desc[UR36][R2.64+0x14] ;  /* 0x0000142402067980 */ /* 0x000ea4000c101100 */
[----:B--2---:R-:W-:-:S13]  /*9240*/  ISETP.NE.AND P0, PT, R6, RZ, PT ;  /* 0x000000ff0600720c */ /* 0x004fda0003f05270 */
[----:B------:R-:W0:Y:S01]  /*9250*/  @!P0 LDC.64 R6, c[0x4][0x20] ;  /* 0x01000800ff068b82 */ /* 0x000e220000000a00 */
[----:B------:R1:W-:Y:S04]  /*9260*/  @!P0 ST.E.U16 desc[UR36][R2.64+0x1e], R0 ;  /* 0x00001e0002008985 */ /* 0x0003e8000c101524 */
[----:B0-----:R-:W2:Y:S03]  /*9270*/  @!P0 LDG.E.U16 R10, desc[UR36][R6.64] ;  /* 0x00000024060a8981 */ /* 0x001ea6000c1e1500 */
[----:B------:R-:W0:Y:S01]  /*9280*/  @!P0 LDC.64 R8, c[0x4][0x18] ;  /* 0x01000600ff088b82 */ /* 0x000e220000000a00 */
[----:B--2---:R-:W-:-:S05]  /*9290*/  @!P0 IADD3 R17, PT, PT, R10, 0x1, RZ ;  /* 0x000000010a118810 */ /* 0x004fca0007ffe0ff */
        /* <DEDUP_REMOVED lines=54> */
[----:B--2---:R-:W-:-:S05]  /*9600*/  @!P1 IADD3 R17, PT, PT, R14, 0x1, RZ ;  /* 0x000000010e119810 */ /* 0x004fca0007ffe0ff */
        /* <DEDUP_REMOVED lines=28> */
.L_x_75:
[----:B------:R-:W-:Y:S05]  /*97d0*/  BSYNC.RECONVERGENT B9 ;  /* 0x0000000000097941 */ /* 0x000fea0003800200 */
.L_x_59:
[----:B--2---:R-:W1:Y:S02]  /*97e0*/  LDC.64 R2, c[0x4][0x18] ;  /* 0x01000600ff027b82 */ /* 0x004e640000000a00 */
[----:B-1----:R1:W5:Y:S01]  /*97f0*/  LDG.E.64 R8, desc[UR36][R2.64] ;  /* 0x0000002402087981 */ /* 0x002362000c1e1b00 */
[----:B------:R-:W-:Y:S01]  /*9800*/  BSSY.RECONVERGENT B6, `(.L_x_104) ;  /* 0x0000476000067945 */ /* 0x000fe20003800200 */
[----:B------:R-:W-:-:S07]  /*9810*/  IMAD.MOV.U32 R7, RZ, RZ, RZ ;  /* 0x000000ffff077224 */ /* 0x000fce00078e00ff */
.L_x_113:
        /* <DEDUP_REMOVED lines=20> */
[----:B-1----:R-:W-:Y:S02]  /*9960*/  MOV R2, R7 ;  /* 0x0000000700027202 */ /* 0x002fe40000000f00 */
[----:B--2---:R-:W-:-:S13]  /*9970*/  ISETP.NE.AND P0, PT, R0, 0x1, PT ;  /* 0x000000010000780c */ /* 0x004fda0003f05270 */
[----:B------:R-:W-:Y:S05]  /*9980*/  @!P0 BRA `(.L_x_106) ;  /* 0x0000001000f88947 */ /* 0x000fea0003800000 */
.L_x_105:
        /* <DEDUP_REMOVED lines=24> */
.L_x_108:
[----:B------:R-:W-:Y:S05]  /*9b10*/  BSYNC.RELIABLE B8 ;  /* 0x0000000000087941 */ /* 0x000fea0003800100 */
.L_x_107:
        /* <DEDUP_REMOVED lines=24> */
.L_x_110:
[----:B------:R-:W-:Y:S05]  /*9ca0*/  BSYNC.RELIABLE B9 ;  /* 0x0000000000097941 */ /* 0x000fea0003800100 */
.L_x_109:
        /* <DEDUP_REMOVED lines=24> */
.L_x_112:
[----:B------:R-:W-:Y:S05]  /*9e30*/  BSYNC.RELIABLE B7 ;  /* 0x0000000000077941 */ /* 0x000fea0003800100 */
.L_x_111:
[----:B------:R-:W-:-:S05]  /*9e40*/  VIADD R7, R7, 0x4 ;  /* 0x0000000407077836 */ /* 0x000fca0000000000 */
[----:B------:R-:W-:-:S13]  /*9e50*/  ISETP.NE.AND P0, PT, R7, 0x400, PT ;  /* 0x000004000700780c */ /* 0x000fda0003f05270 */
[----:B------:R-:W-:Y:S05]  /*9e60*/  @P0 BRA `(.L_x_113) ;  /* 0xfffffff8006c0947 */ /* 0x000fea000383ffff */
[----:B-1----:R-:W-:-:S07]  /*9e70*/  HFMA2 R3, -RZ, RZ, 0, 0 ;  /* 0x00000000ff037431 */ /* 0x002fce00000001ff */
.L_x_115:
        /* <DEDUP_REMOVED lines=193> */
[----:B------:R-:W-:-:S05]  /*aa90*/  VIADD R3, R3, 0x20 ;  /* 0x0000002003037836 */ /* 0x000fca0000000000 */
[----:B------:R-:W-:-:S13]  /*aaa0*/  ISETP.NE.AND P0, PT, R3, 0x400, PT ;  /* 0x000004000300780c */ /* 0x000fda0003f05270 */
[----:B------:R-:W-:Y:S05]  /*aab0*/  @P0 BRA `(.L_x_115) ;  /* 0xfffffff000f00947 */ /* 0x000fea000383ffff */
[----:B------:R-:W-:Y:S01]  /*aac0*/  IMAD.MOV.U32 R2, RZ, RZ, -0x1 ;  /* 0xffffffffff027424 */ /* 0x000fe200078e00ff */
[----:B------:R-:W-:Y:S06]  /*aad0*/  BRA `(.L_x_116) ;  /* 0x0000000000b47947 */ /* 0x000fec0003800000 */
.L_x_114:
        /* <DEDUP_REMOVED lines=15> */
[----:B------:R-:W-:-:S03]  /*abd0*/  IMAD.MOV.U32 R6, RZ, RZ, 0x1 ;  /* 0x00000001ff067424 */ /* 0x000fc600078e00ff */
[----:B------:R-:W-:Y:S02]  /*abe0*/  IADD3.X R9, PT, PT, R7, R19, RZ, P0, !PT ;  /* 0x0000001307097210 */ /* 0x000fe400007fe4ff */
[----:B-1----:R-:W-:-:S05]  /*abf0*/  PRMT R5, R6, 0x7610, R5 ;  /* 0x0000761006057816 */ /* 0x002fca0000000005 */
        /* <DEDUP_REMOVED lines=16> */
[----:B-1----:R-:W-:-:S05]  /*ad00*/  IADD3 R3, PT, PT, R0, 0x1, RZ ;  /* 0x0000000100037810 */ /* 0x002fca0007ffe0ff */
[----:B------:R2:W-:Y:S04]  /*ad10*/  STG.E.U16 desc[UR36][R14.64], R3 ;  /* 0x000000030e007986 */ /* 0x0005e8000c101524 */
[----:B------:R-:W3:Y:S02]  /*ad20*/  LDG.E.64 R4, desc[UR36][R12.64] ;  /* 0x000000240c047981 */ /* 0x000ee4000c1e1b00 */
[----:B---3--:R-:W-:-:S05]  /*ad30*/  IADD3 R4, P0, PT, R4, R17, RZ ;  /* 0x0000001104047210 */ /* 0x008fca0007f1e0ff */
[----:B------:R-:W-:-:S05]  /*ad40*/  IMAD.X R5, R5, 0x1, R19, P0 ;  /* 0x0000000105057824 */ /* 0x000fca00000e0613 */
[----:B------:R2:W-:Y:S01]  /*ad50*/  ST.E.U16 desc[UR36][R4.64+0x1c], R3 ;  /* 0x00001c0304007985 */ /* 0x0005e2000c101524 */
[----:B------:R-:W-:Y:S05]  /*ad60*/  BRA `(.L_x_117) ;  /* 0x0000000000087947 */ /* 0x000fea0003800000 */
.L_x_106:
[----:B------:R-:W-:-:S05]  /*ad70*/  IMAD.WIDE.U32 R4, R2, 0x20, R8 ;  /* 0x0000002002047825 */ /* 0x000fca00078e0008 */
[----:B------:R0:W-:Y:S02]  /*ad80*/  ST.E.U8 desc[UR36][R4.64+0x15], RZ ;  /* 0x000015ff04007985 */ /* 0x0001e4000c101124 */
.L_x_117:
[----:B------:R-:W-:-:S13]  /*ad90*/  ISETP.GE.U32.AND P0, PT, R2, 0x400, PT ;  /* 0x000004000200780c */ /* 0x000fda0003f06070 */
[----:B------:R-:W-:Y:S05]  /*ada0*/  @!P0 BRA `(.L_x_118) ;  /* 0x00000000002c8947 */ /* 0x000fea0003800000 */
.L_x_116:
[----:B------:R-:W-:Y:S01]  /*adb0*/  MOV R0, 0x0 ;  /* 0x0000000000007802 */ /* 0x000fe20000000f00 */
[----:B------:R1:W-:Y:S01]  /*adc0*/  STL [R1], R2 ;  /* 0x0000000201007387 */ /* 0x0003e20000100800 */
[----:B------:R-:W0:Y:S01]  /*add0*/  LDCU.64 UR4, c[0x4][0x38] ;  /* 0x01000700ff0477ac */ /* 0x000e220008000a00 */
[----:B------:R-:W-:Y:S01]  /*ade0*/  IMAD.MOV.U32 R6, RZ, RZ, R94 ;  /* 0x000000ffff067224 */ /* 0x000fe200078e005e */
[----:B--2---:R1:W2:Y:S01]  /*adf0*/  LDC.64 R8, c[0x4][R0] ;  /* 0x0100000000087b82 */ /* 0x0042a20000000a00 */
[----:B------:R-:W-:Y:S01]  /*ae00*/  MOV R7, R95 ;  /* 0x0000005f00077202 */ /* 0x000fe20000000f00 */
[----:B0-----:R-:W-:Y:S02]  /*ae10*/  IMAD.U32 R4, RZ, RZ, UR4 ;  /* 0x00000004ff047e24 */ /* 0x001fe4000f8e00ff */
[----:B-1----:R-:W-:-:S07]  /*ae20*/  IMAD.U32 R5, RZ, RZ, UR5 ;  /* 0x00000005ff057e24 */ /* 0x002fce000f8e00ff */
[----:B------:R-:W-:-:S07]  /*ae30*/  LEPC R20, `(.L_x_119) ;  /* 0x000000001014794e */ /* 0x000fce0000000000 */
[----:B--2---:R-:W-:Y:S05]  /*ae40*/  CALL.ABS.NOINC R8 ;  /* 0x0000000008007343 */ /* 0x004fea0003c00000 */
.L_x_119:
[----:B------:R-:W-:Y:S05]  /*ae50*/  BRA `(.L_x_120) ;  /* 0x0000003000407947 */ /* 0x000fea0003800000 */
.L_x_118:
        /* <DEDUP_REMOVED lines=14> */
.L_x_123:
[----:B01----:R-:W2:Y:S01]  /*af40*/  LDG.E.64 R6, desc[UR36][R10.64] ;  /* 0x000000240a067981 */ /* 0x003ea2000c1e1b00 */
[----:B------:R-:W-:Y:S02]  /*af50*/  IMAD.MOV.U32 R8, RZ, RZ, R0 ;  /* 0x000000ffff087224 */ /* 0x000fe400078e0000 */
[----:B------:R-:W-:Y:S02]  /*af60*/  IMAD.MOV.U32 R9, RZ, RZ, RZ ;  /* 0x000000ffff097224 */ /* 0x000fe400078e00ff */
[----:B-----5:R-:W-:-:S03]  /*af70*/  IMAD.WIDE.U32 R8, R13, 0x20, R8 ;  /* 0x000000200d087825 */ /* 0x020fc600078e0008 */
[----:B--2---:R-:W-:-:S04]  /*af80*/  IADD3 R8, P1, PT, R6, R8, RZ ;  /* 0x0000000806087210 */ /* 0x004fc80007f3e0ff */
[----:B------:R-:W-:-:S05]  /*af90*/  IADD3.X R9, PT, PT, R7, R9, RZ, P1, !PT ;  /* 0x0000000907097210 */ /* 0x000fca0000ffe4ff */
[----:B------:R2:W-:Y:S04]  /*afa0*/  ST.E.U8 desc[UR36][R8.64+0x9000], RZ ;  /* 0x009000ff08007985 */ /* 0x0005e8000c101124 */
[----:B------:R-:W3:Y:S02]  /*afb0*/  LDG.E.64 R6, desc[UR36][R4.64] ;  /* 0x0000002404067981 */ /* 0x000ee4000c1e1b00 */
[----:B---3--:R-:W-:-:S06]  /*afc0*/  IMAD.WIDE.U32 R6, R2, 0x20, R6 ;  /* 0x0000002002067825 */ /* 0x008fcc00078e0006 */
[----:B------:R-:W3:Y:S01]  /*afd0*/  LD.E R7, desc[UR36][R6.64+0x18] ;  /* 0x0000182406077980 */ /* 0x000ee2000c101900 */
[----:B------:R-:W-:-:S05]  /*afe0*/  VIADD R0, R0, 0x1 ;  /* 0x0000000100007836 */ /* 0x000fca0000000000 */
[----:B---3--:R-:W-:-:S13]  /*aff0*/  ISETP.GE.U32.AND P1, PT, R0, R7, PT ;  /* 0x000000070000720c */ /* 0x008fda0003f26070 */
[----:B--2---:R-:W-:Y:S05]  /*b000*/  @!P1 BRA `(.L_x_123) ;  /* 0xfffffffc00cc9947 */ /* 0x004fea000383ffff */
.L_x_122:
[----:B------:R-:W-:Y:S05]  /*b010*/  BSYNC.RECONVERGENT B0 ;  /* 0x0000000000007941 */ /* 0x000fea0003800200 */
.L_x_121:
        /* <DEDUP_REMOVED lines=8> */
[----:B------:R-:W-:Y:S01]  /*b0a0*/  LOP3.LUT R0, R3, 0xffffff0, RZ, 0xc0, !PT ;  /* 0x0ffffff003007812 */ /* 0x000fe200078ec0ff */
[----:B------:R-:W-:-:S07]  /*b0b0*/  IMAD.MOV.U32 R17, RZ, RZ, RZ ;  /* 0x000000ffff117224 */ /* 0x000fce00078e00ff */
.L_x_128:
        /* <DEDUP_REMOVED lines=127> */
[----:B---3--:R-:W-:Y:S01]  /*b8b0*/  IMAD.WIDE.U32 R12, R7, 0x4, R12 ;  /* 0x00000004070c7825 */ /* 0x008fe200078e000c */
[----:B------:R-:W-:-:S04]  /*b8c0*/  IADD3 R17, PT, PT, R17, 0x10, RZ ;  /* 0x0000001011117810 */ /* 0x000fc80007ffe0ff */
[----:B------:R0:W-:Y:S01]  /*b8d0*/  ST.E desc[UR36][R12.64], RZ ;  /* 0x000000ff0c007985 */ /* 0x0001e2000c101924 */
[----:B------:R-:W-:-:S13]  /*b8e0*/  ISETP.NE.AND P0, PT, R17, R0, PT ;  /* 0x000000001100720c */ /* 0x000fda0003f05270 */
[----:B0-----:R-:W-:Y:S05]  /*b8f0*/  @P0 BRA `(.L_x_128) ;  /* 0xfffffff400f00947 */ /* 0x001fea000383ffff */
.L_x_127:
[----:B------:R-:W-:Y:S05]  /*b900*/  BSYNC.RECONVERGENT B1 ;  /* 0x0000000000017941 */ /* 0x000fea0003800200 */
.L_x_126:
        /* <DEDUP_REMOVED lines=72> */
.L_x_130:
[----:B------:R-:W-:Y:S05]  /*bd90*/  BSYNC.RECONVERGENT B1 ;  /* 0x0000000000017941 */ /* 0x000fea0003800200 */
.L_x_129:
        /* <DEDUP_REMOVED lines=40> */
.L_x_132:
[----:B------:R-:W-:Y:S05]  /*c020*/  BSYNC.RECONVERGENT B1 ;  /* 0x0000000000017941 */ /* 0x000fea0003800200 */
.L_x_131:
[----:B------:R-:W-:Y:S05]  /*c030*/  @!P1 BRA `(.L_x_125) ;  /* 0x0000000000389947 */ /* 0x000fea0003800000 */
[----:B------:R-:W1:Y:S01]  /*c040*/  LDC.64 R10, c[0x4][0x10] ;  /* 0x01000400ff0a7b82 */ /* 0x000e620000000a00 */
[----:B------:R-:W-:-:S07]  /*c050*/  HFMA2 R3, -RZ, RZ, 0, 0 ;  /* 0x00000000ff037431 */ /* 0x000fce00000001ff */
.L_x_133:
        /* <DEDUP_REMOVED lines=10> */
[----:B------:R-:W-:Y:S01]  /*c100*/  VIADD R0, R0, 0x1 ;  /* 0x0000000100007836 */ /* 0x000fe20000000000 */
[----:B------:R-:W-:Y:S06]  /*c110*/  @P0 BRA `(.L_x_133) ;  /* 0xfffffffc00d00947 */ /* 0x000fec000383ffff */
.L_x_125:
[----:B------:R-:W-:Y:S05]  /*c120*/  BSYNC.RECONVERGENT B0 ;  /* 0x0000000000007941 */ /* 0x000fea0003800200 */
.L_x_124:
[----:B------:R-:W4:Y:S01]  /*c130*/  LDG.E.64 R4, desc[UR36][R4.64] ;  /* 0x0000002404047981 */ /* 0x000f22000c1e1b00 */
[----:B0-23--:R-:W0:Y:S01]  /*c140*/  LDC.64 R8, c[0x4][0x10] ;  /* 0x01000400ff087b82 */ /* 0x00de220000000a00 */
[----:B----4-:R-:W-:-:S05]  /*c150*/  IMAD.WIDE.U32 R6, R2, 0x20, R4 ;  /* 0x0000002002067825 */ /* 0x010fca00078e0004 */
[----:B------:R1:W-:Y:S04]  /*c160*/  ST.E.U8 desc[UR36][R6.64+0x14], RZ ;  /* 0x000014ff06007985 */ /* 0x0003e8000c101124 */
[----:B0-----:R-:W5:Y:S01]  /*c170*/  LDG.E.64 R8, desc[UR36][R8.64] ;  /* 0x0000002408087981 */ /* 0x001f62000c1e1b00 */
[----:B------:R-:W-:Y:S01]  /*c180*/  BSSY.RECONVERGENT B0, `(.L_x_134) ;  /* 0x000006c000007945 */ /* 0x000fe20003800200 */
[----:B------:R-:W-:-:S07]  /*c190*/  IMAD.MOV.U32 R0, RZ, RZ, RZ ;  /* 0x000000ffff007224 */ /* 0x000fce00078e00ff */
.L_x_136:
[----:B------:R-:W-:-:S05]  /*c1a0*/  SHF.R.U32.HI R5, RZ, 0x5, R0 ;  /* 0x00000005ff057819 */ /* 0x000fca0000011600 */
[----:B-----5:R-:W-:-:S06]  /*c1b0*/  IMAD.WIDE.U32 R4, R5, 0x4, R8 ;  /* 0x0000000405047825 */ /* 0x020fcc00078e0008 */
[----:B------:R-:W2:Y:S01]  /*c1c0*/  LD.E R5, desc[UR36][R4.64] ;  /* 0x0000002404057980 */ /* 0x000ea2000c101900 */
[----:B------:R-:W-:-:S04]  /*c1d0*/  LOP3.LUT R3, R0, 0x10, RZ, 0xc0, !PT ;  /* 0x0000001000037812 */ /* 0x000fc800078ec0ff */
[----:B--2---:R-:W-:-:S04]  /*c1e0*/  SHF.R.U32.HI R3, RZ, R3, R5 ;  /* 0x00000003ff037219 */ /* 0x004fc80000011605 */
[----:B------:R-:W-:-:S04]  /*c1f0*/  LOP3.LUT R3, R3, 0x1, RZ, 0xc0, !PT ;  /* 0x0000000103037812 */ /* 0x000fc800078ec0ff */
[----:B------:R-:W-:Y:S02]  /*c200*/  ISETP.NE.U32.AND P0, PT, R3, 0x1, PT ;  /* 0x000000010300780c */ /* 0x000fe40003f05070 */
[----:B------:R-:W-:-:S11]  /*c210*/  MOV R3, R0 ;  /* 0x0000000000037202 */ /* 0x000fd60000000f00 */
        /* <DEDUP_REMOVED lines=96> */
.L_x_135:
[----:B------:R-:W-:Y:S01]  /*c820*/  PLOP3.LUT P0, PT, PT, PT, PT, 0x8, 0x80 ;  /* 0x000000000080781c */ /* 0x000fe20003f0e170 */
[----:B------:R-:W-:-:S12]  /*c830*/  VIADD R0, R3, 0x1 ;  /* 0x0000000103007836 */ /* 0x000fd80000000000 */
.L_x_137:
[----:B------:R-:W-:Y:S05]  /*c840*/  BSYNC.RECONVERGENT B0 ;  /* 0x0000000000007941 */ /* 0x000fea0003800200 */
.L_x_134:
[----:B------:R-:W-:-:S13]  /*c850*/  ISETP.LT.U32.OR P0, PT, R0, 0x8000, !P0 ;  /* 0x000080000000780c */ /* 0x000fda0004701470 */
[----:B------:R-:W-:Y:S05]  /*c860*/  @P0 BRA `(.L_x_138) ;  /* 0x0000000000700947 */ /* 0x000fea0003800000 */
[----:B------:R-:W-:Y:S02]  /*c870*/  HFMA2 R9, -RZ, RZ, 0, 0 ;  /* 0x00000000ff097431 */ /* 0x000fe400000001ff */
[----:B------:R-:W-:Y:S01]  /*c880*/  IMAD.MOV.U32 R8, RZ, RZ, 0x1 ;  /* 0x00000001ff087424 */ /* 0x000fe200078e00ff */
[----:B------:R-:W-:Y:S01]  /*c890*/  MOV R16, 0x0 ;  /* 0x0000000000107802 */ /* 0x000fe20000000f00 */
[----:B------:R0:W-:Y:S01]  /*c8a0*/  STL [R1+0x8], R0 ;  /* 0x0000080001007387 */ /* 0x0001e20000100800 */
[----:B------:R-:W2:Y:S01]  /*c8b0*/  LDCU.64 UR4, c[0x4][0x40] ;  /* 0x01000800ff0477ac */ /* 0x000ea20008000a00 */
[----:B-1----:R-:W-:Y:S01]  /*c8c0*/  IMAD.MOV.U32 R6, RZ, RZ, R94 ;  /* 0x000000ffff067224 */ /* 0x002fe200078e005e */
[----:B------:R0:W1:Y:S01]  /*c8d0*/  LDC.64 R10, c[0x4][R16] ;  /* 0x01000000100a7b82 */ /* 0x0000620000000a00 */
[----:B------:R0:W-:Y:S01]  /*c8e0*/  STL.64 [R1], R8 ;  /* 0x0000000801007387 */ /* 0x0001e20000100a00 */
[----:B------:R-:W-:Y:S02]  /*c8f0*/  IMAD.MOV.U32 R7, RZ, RZ, R95 ;  /* 0x000000ffff077224 */ /* 0x000fe400078e005f */
[----:B--2---:R-:W-:-:S02]  /*c900*/  IMAD.U32 R4, RZ, RZ, UR4 ;  /* 0x00000004ff047e24 */ /* 0x004fc4000f8e00ff */
[----:B0-----:R-:W-:-:S07]  /*c910*/  IMAD.U32 R5, RZ, RZ, UR5 ;  /* 0x00000005ff057e24 */ /* 0x001fce000f8e00ff */
[----:B------:R-:W-:-:S07]  /*c920*/  LEPC R20, `(.L_x_139) ;  /* 0x000000001014794e */ /* 0x000fce0000000000 */
[----:B-1----:R-:W-:Y:S05]  /*c930*/  CALL.ABS.NOINC R10 ;  /* 0x000000000a007343 */ /* 0x002fea0003c00000 */
.L_x_139:
[----:B------:R-:W-:Y:S01]  /*c940*/  HFMA2 R0, -RZ, RZ, 0, 1.9073486328125e-06 ;  /* 0x00000020ff007431 */ /* 0x000fe200000001ff */
[----:B------:R-:W0:Y:S01]  /*c950*/  LDC.64 R16, c[0x4][R16] ;  /* 0x0100000010107b82 */ /* 0x000e220000000a00 */
[----:B------:R-:W1:Y:S01]  /*c960*/  LDCU.64 UR4, c[0x4][0x48] ;  /* 0x01000900ff0477ac */ /* 0x000e620008000a00 */
[----:B------:R-:W-:Y:S02]  /*c970*/  IMAD.MOV.U32 R6, RZ, RZ, R94 ;  /* 0x000000ffff067224 */ /* 0x000fe400078e005e */
[----:B------:R-:W-:Y:S01]  /*c980*/  IMAD.MOV.U32 R7, RZ, RZ, R95 ;  /* 0x000000ffff077224 */ /* 0x000fe200078e005f */
[----:B------:R2:W-:Y:S01]  /*c990*/  STL [R1], R0 ;  /* 0x0000000001007387 */ /* 0x0005e20000100800 */
[----:B-1----:R-:W-:Y:S02]  /*c9a0*/  IMAD.U32 R4, RZ, RZ, UR4 ;  /* 0x00000004ff047e24 */ /* 0x002fe4000f8e00ff */
[----:B--2---:R-:W-:-:S07]  /*c9b0*/  IMAD.U32 R5, RZ, RZ, UR5 ;  /* 0x00000005ff057e24 */ /* 0x004fce000f8e00ff */
[----:B------:R-:W-:-:S07]  /*c9c0*/  LEPC R20, `(.L_x_140) ;  /* 0x000000001014794e */ /* 0x000fce0000000000 */
[----:B0-----:R-:W-:Y:S05]  /*c9d0*/  CALL.ABS.NOINC R16 ;  /* 0x0000000010007343 */ /* 0x001fea0003c00000 */
.L_x_140:
[----:B------:R-:W0:Y:S02]  /*c9e0*/  LDC.64 R6, c[0x4][0x18] ;  /* 0x01000600ff067b82 */ /* 0x000e240000000a00 */
[----:B0-----:R-:W2:Y:S02]  /*c9f0*/  LDG.E.64 R4, desc[UR36][R6.64] ;  /* 0x0000002406047981 */ /* 0x001ea4000c1e1b00 */
[----:B--2---:R-:W-:-:S05]  /*ca00*/  IMAD.WIDE.U32 R4, R2, 0x20, R4 ;  /* 0x0000002002047825 */ /* 0x004fca00078e0004 */
[----:B------:R0:W-:Y:S01]  /*ca10*/  ST.E.U8 desc[UR36][R4.64+0x14], RZ ;  /* 0x000014ff04007985 */ /* 0x0001e2000c101124 */
[----:B------:R-:W-:Y:S05]  /*ca20*/  BRA `(.L_x_120) ;  /* 0x00000014004c7947 */ /* 0x000fea0003800000 */
.L_x_138:
[----:B------:R-:W1:Y:S02]  /*ca30*/  LDC.64 R4, c[0x4][0x18] ;  /* 0x01000600ff047b82 */ /* 0x000e640000000a00 */
[----:B-1----:R-:W2:Y:S01]  /*ca40*/  LDG.E.64 R6, desc[UR36][R4.64] ;  /* 0x0000002404067981 */ /* 0x002ea2000c1e1b00 */
[----:B------:R-:W-:Y:S02]  /*ca50*/  HFMA2 R11, -RZ, RZ, 0, 5.9604644775390625e-08 ;  /* 0x00000001ff0b7431 */ /* 0x000fe400000001ff */
        /* <DEDUP_REMOVED lines=158> */
[----:B---3--:R-:W2:Y:S04]  /*d440*/  LDG.E.64 R8, desc[UR36][R18.64] ;  /* 0x0000002412087981 */ /* 0x008ea8000c1e1b00 */
[----:B------:R-:W3:Y:S01]  /*d450*/  LDG.E.U8 R27, desc[UR36][R16.64+0x3f] ;  /* 0x00003f24101b7981 */ /* 0x000ee2000c1e1100 */
[----:B--2---:R-:W-:-:S05]  /*d460*/  IMAD.WIDE.U32 R8, R15, 0x20, R8 ;  /* 0x000000200f087825 */ /* 0x004fca00078e0008 */
[----:B---3--:R0:W-:Y:S04]  /*d470*/  ST.E.U8 desc[UR36][R8.64+0x901f], R27 ;  /* 0x00901f1b08007985 */ /* 0x0081e8000c101124 */
[----:B------:R-:W2:Y:S02]  /*d480*/  LDG.E.U16 R6, desc[UR36][R6.64] ;  /* 0x0000002406067981 */ /* 0x000ea4000c1e1500 */
[----:B--2---:R-:W-:-:S04]  /*d490*/  PRMT R0, R6, 0x9910, RZ ;  /* 0x0000991006007816 */ /* 0x004fc800000000ff */
[----:B------:R-:W-:-:S13]  /*d4a0*/  ISETP.NE.AND P0, PT, R0, -0x1, PT ;  /* 0xffffffff0000780c */ /* 0x000fda0003f05270 */
[----:B0-----:R-:W-:Y:S05]  /*d4b0*/  @P0 BRA `(.L_x_120) ;  /* 0x0000000800a80947 */ /* 0x001fea0003800000 */
[----:B------:R-:W5:Y:S01]  /*d4c0*/  LDG.E.64 R4, desc[UR36][R4.64] ;  /* 0x0000002404047981 */ /* 0x000f62000c1e1b00 */
[----:B------:R-:W-:Y:S01]  /*d4d0*/  BSSY.RECONVERGENT B0, `(.L_x_141) ;  /* 0x0000048000007945 */ /* 0x000fe20003800200 */
[----:B------:R-:W-:-:S07]  /*d4e0*/  MOV R9, RZ ;  /* 0x000000ff00097202 */ /* 0x000fce0000000f00 */
.L_x_147:
[----:B0----5:R-:W-:-:S06]  /*d4f0*/  IMAD.WIDE.U32 R2, R9, 0x20, R4 ;  /* 0x0000002009027825 */ /* 0x021fcc00078e0004 */
[----:B------:R-:W2:Y:S01]  /*d500*/  LD.E.U8 R2, desc[UR36][R2.64+0x14] ;  /* 0x0000142402027980 */ /* 0x000ea2000c101100 */
[----:B------:R-:W-:Y:S01]  /*d510*/  BSSY.RECONVERGENT B1, `(.L_x_142) ;  /* 0x0000040000017945 */ /* 0x000fe20003800200 */
[----:B--2---:R-:W-:-:S13]  /*d520*/  ISETP.NE.AND P0, PT, R2, 0x1, PT ;  /* 0x000000010200780c */ /* 0x004fda0003f05270 */
[----:B------:R-:W-:Y:S05]  /*d530*/  @P0 BRA `(.L_x_143) ;  /* 0x0000000000f40947 */ /* 0x000fea0003800000 */
[----:B------:R-:W-:-:S07]  /*d540*/  IMAD.MOV.U32 R11, RZ, RZ, RZ ;  /* 0x000000ffff0b7224 */ /* 0x000fce00078e00ff */
.L_x_146:
        /* <DEDUP_REMOVED lines=56> */
.L_x_145:
[----:B------:R-:W-:Y:S05]  /*d8d0*/  BSYNC.RECONVERGENT B2 ;  /* 0x0000000000027941 */ /* 0x000fea0003800200 */
.L_x_144:
[----:B------:R-:W-:-:S05]  /*d8e0*/  VIADD R11, R11, 0x1 ;  /* 0x000000010b0b7836 */ /* 0x000fca0000000000 */
[----:B------:R-:W-:-:S13]  /*d8f0*/  ISETP.NE.AND P0, PT, R11, 0x400, PT ;  /* 0x000004000b00780c */ /* 0x000fda0003f05270 */
[----:B------:R-:W-:Y:S05]  /*d900*/  @P0 BRA `(.L_x_146) ;  /* 0xfffffffc00100947 */ /* 0x000fea000383ffff */
.L_x_143:
[----:B------:R-:W-:Y:S05]  /*d910*/  BSYNC.RECONVERGENT B1 ;  /* 0x0000000000017941 */ /* 0x000fea0003800200 */
.L_x_142:
[----:B------:R-:W-:-:S05]  /*d920*/  VIADD R9, R9, 0x1 ;  /* 0x0000000109097836 */ /* 0x000fca0000000000 */
[----:B------:R-:W-:-:S13]  /*d930*/  ISETP.NE.AND P0, PT, R9, 0x400, PT ;  /* 0x000004000900780c */ /* 0x000fda0003f05270 */
[----:B------:R-:W-:Y:S05]  /*d940*/  @P0 BRA `(.L_x_147) ;  /* 0xfffffff800e80947 */ /* 0x000fea000383ffff */
[----:B------:R-:W-:Y:S05]  /*d950*/  BSYNC.RECONVERGENT B0 ;  /* 0x0000000000007941 */ /* 0x000fea0003800200 */
.L_x_141:
[----:B0-----:R-:W0:Y:S01]  /*d960*/  LDC.64 R2, c[0x4][0x20] ;  /* 0x01000800ff027b82 */ /* 0x001e220000000a00 */
[----:B------:R-:W-:Y:S02]  /*d970*/  HFMA2 R6, -RZ, RZ, 0, 5.9604644775390625e-08 ;  /* 0x00000001ff067431 */ /* 0x000fe400000001ff */
[----:B------:R-:W-:Y:S02]  /*d980*/  IMAD.MOV.U32 R0, RZ, RZ, 0x1 ;  /* 0x00000001ff007424 */ /* 0x000fe400078e00ff */
[----:B------:R-:W-:Y:S01]  /*d990*/  IMAD.MOV.U32 R15, RZ, RZ, RZ ;  /* 0x000000ffff0f7224 */ /* 0x000fe200078e00ff */
[----:B0-----:R0:W-:Y:S06]  /*d9a0*/  STG.E.U16 desc[UR36][R2.64], R6 ;  /* 0x0000000602007986 */ /* 0x0011ec000c101524 */
.L_x_148:
        /* <DEDUP_REMOVED lines=85> */
[----:B------:R-:W-:Y:S02]  /*df00*/  ISETP.NE.AND P0, PT, R15, 0x400, PT ;  /* 0x000004000f00780c */ /* 0x000fe40003f05270 */
[----:B--2---:R-:W-:-:S05]  /*df10*/  @!P1 IADD3 R17, PT, PT, R14, 0x1, RZ ;  /* 0x000000010e119810 */ /* 0x004fca0007ffe0ff */
[----:B------:R2:W-:Y:S04]  /*df20*/  @!P1 STG.E.U16 desc[UR36][R12.64], R17 ;  /* 0x000000110c009986 */ /* 0x0005e8000c101524 */
[----:B0-----:R2:W5:Y:S01]  /*df30*/  @!P1 LDG.E.64 R4, desc[UR36][R2.64] ;  /* 0x0000002402049981 */ /* 0x001562000c1e1b00 */
[----:B-1----:R-:W-:Y:S01]  /*df40*/  @!P1 PRMT R0, R17, 0x7610, R0 ;  /* 0x0000761011009816 */ /* 0x002fe20000000000 */
[----:B------:R-:W-:Y:S06]  /*df50*/  @P0 BRA `(.L_x_148) ;  /* 0xfffffff800940947 */ /* 0x000fec000383ffff */
.L_x_120:
[----:B------:R-:W-:Y:S05]  /*df60*/  BSYNC.RECONVERGENT B6 ;  /* 0x0000000000067941 */ /* 0x000fea0003800200 */
.L_x_104:
[----:B--2---:R-:W0:Y:S02]  /*df70*/  LDC.64 R2, c[0x4][0x18] ;  /* 0x01000600ff027b82 */ /* 0x004e240000000a00 */
[----:B0----5:R0:W5:Y:S01]  /*df80*/  LDG.E.64 R4, desc[UR36][R2.64] ;  /* 0x0000002402047981 */ /* 0x021162000c1e1b00 */
[----:B------:R-:W-:Y:S01]  /*df90*/  BSSY.RECONVERGENT B6, `(.L_x_149) ;  /* 0x00000d5000067945 */ /* 0x000fe20003800200 */
[----:B------:R-:W-:-:S07]  /*dfa0*/  IMAD.MOV.U32 R7, RZ, RZ, RZ ;  /* 0x000000ffff077224 */ /* 0x000fce00078e00ff */
.L_x_158:
        /* <DEDUP_REMOVED lines=23> */
.L_x_150:
        /* <DEDUP_REMOVED lines=24> */
.L_x_153:
[----:B------:R-:W-:Y:S05]  /*e2a0*/  BSYNC.RELIABLE B0 ;  /* 0x0000000000007941 */ /* 0x000fea0003800100 */
.L_x_152:
        /* <DEDUP_REMOVED lines=24> */
.L_x_155:
[----:B------:R-:W-:Y:S05]  /*e430*/  BSYNC.RELIABLE B0 ;  /* 0x0000000000007941 */ /* 0x000fea0003800100 */
.L_x_154:
        /* <DEDUP_REMOVED lines=24> */
.L_x_157:
[----:B------:R-:W-:Y:S05]  /*e5c0*/  BSYNC.RELIABLE B0 ;  /* 0x0000000000007941 */ /* 0x000fea0003800100 */
.L_x_156:
[----:B------:R-:W-:-:S05]  /*e5d0*/  VIADD R7, R7, 0x4 ;  /* 0x0000000407077836 */ /* 0x000fca0000000000 */
[----:B------:R-:W-:-:S13]  /*e5e0*/  ISETP.NE.AND P0, PT, R7, 0x400, PT ;  /* 0x000004000700780c */ /* 0x000fda0003f05270 */
[----:B------:R-:W-:Y:S05]  /*e5f0*/  @P0 BRA `(.L_x_158) ;  /* 0xfffffff8006c0947 */ /* 0x000fea000383ffff */
[----:B------:R-:W-:Y:S01]  /*e600*/  MOV R2, 0x0 ;  /* 0x0000000000027802 */ /* 0x000fe20000000f00 */
[----:B------:R-:W0:Y:S01]  /*e610*/  LDCU.64 UR4, c[0x4][0x28] ;  /* 0x01000500ff0477ac */ /* 0x000e220008000a00 */
[----:B------:R-:W-:Y:S02]  /*e620*/  CS2R R6, SRZ ;  /* 0x0000000000067805 */ /* 0x000fe4000001ff00 */
[----:B------:R1:W2:Y:S01]  /*e630*/  LDC.64 R8, c[0x4][R2] ;  /* 0x0100000002087b82 */ /* 0x0002a20000000a00 */
[----:B0-----:R-:W-:Y:S02]  /*e640*/  IMAD.U32 R4, RZ, RZ, UR4 ;  /* 0x00000004ff047e24 */ /* 0x001fe4000f8e00ff */
[----:B-1----:R-:W-:-:S07]  /*e650*/  IMAD.U32 R5, RZ, RZ, UR5 ;  /* 0x00000005ff057e24 */ /* 0x002fce000f8e00ff */
[----:B------:R-:W-:-:S07]  /*e660*/  LEPC R20, `(.L_x_159) ;  /* 0x000000001014794e */ /* 0x000fce0000000000 */
[----:B--2---:R-:W-:Y:S05]  /*e670*/  CALL.ABS.NOINC R8 ;  /* 0x0000000008007343 */ /* 0x004fea0003c00000 */
.L_x_159:
[----:B------:R-:W-:Y:S01]  /*e680*/  MOV R0, 0xffffffff ;  /* 0xffffffff00007802 */ /* 0x000fe20000000f00 */
[----:B------:R-:W0:Y:S01]  /*e690*/  LDC.64 R2, c[0x4][R2] ;  /* 0x0100000002027b82 */ /* 0x000e220000000a00 */
[----:B------:R-:W1:Y:S01]  /*e6a0*/  LDCU.64 UR4, c[0x4][0x30] ;  /* 0x01000600ff0477ac */ /* 0x000e620008000a00 */
[----:B------:R-:W-:Y:S02]  /*e6b0*/  IMAD.MOV.U32 R6, RZ, RZ, R94 ;  /* 0x000000ffff067224 */ /* 0x000fe400078e005e */
[----:B------:R2:W-:Y:S01]  /*e6c0*/  STL [R1], R0 ;  /* 0x0000000001007387 */ /* 0x0005e20000100800 */
[----:B------:R-:W-:Y:S02]  /*e6d0*/  IMAD.MOV.U32 R7, RZ, RZ, R95 ;  /* 0x000000ffff077224 */ /* 0x000fe400078e005f */
[----:B-1----:R-:W-:Y:S02]  /*e6e0*/  IMAD.U32 R4, RZ, RZ, UR4 ;  /* 0x00000004ff047e24 */ /* 0x002fe4000f8e00ff */
[----:B--2---:R-:W-:-:S07]  /*e6f0*/  IMAD.U32 R5, RZ, RZ, UR5 ;  /* 0x00000005ff057e24 */ /* 0x004fce000f8e00ff */
[----:B------:R-:W-:-:S07]  /*e700*/  LEPC R20, `(.L_x_160) ;  /* 0x000000001014794e */ /* 0x000fce0000000000 */
[----:B0-----:R-:W-:Y:S05]  /*e710*/  CALL.ABS.NOINC R2 ;  /* 0x0000000002007343 */ /* 0x001fea0003c00000 */
.L_x_160:
[----:B------:R-:W-:Y:S05]  /*e720*/  BRA `(.L_x_161) ;  /* 0x00000004006c7947 */ /* 0x000fea0003800000 */
.L_x_151:
[----:B------:R-:W0:Y:S01]  /*e730*/  LDC.64 R12, c[0x4][0x18] ;  /* 0x01000600ff0c7b82 */ /* 0x000e220000000a00 */
[----:B------:R-:W-:Y:S02]  /*e740*/  HFMA2 R0, -RZ, RZ, 0, 5.9604644775390625e-08 ;  /* 0x00000001ff007431 */ /* 0x000fe400000001ff */
[----:B------:R-:W-:-:S05]  /*e750*/  IMAD.WIDE.U32 R2, R9, 0x20, R4 ;  /* 0x0000002009027825 */ /* 0x000fca00078e0004 */
[----:B------:R1:W-:Y:S04]  /*e760*/  ST.E.U8 desc[UR36][R2.64+0x15], R0 ;  /* 0x0000150002007985 */ /* 0x0003e8000c101124 */
[----:B0-----:R-:W2:Y:S01]  /*e770*/  LDG.E.64 R4, desc[UR36][R12.64] ;  /* 0x000000240c047981 */ /* 0x001ea2000c1e1b00 */
[----:B------:R-:W0:Y:S03]  /*e780*/  LDC.64 R14, c[0x4][0x8] ;  /* 0x01000200ff0e7b82 */ /* 0x000e260000000a00 */
[----:B0-----:R-:W3:Y:S01]  /*e790*/  LDG.E.64 R6, desc[UR36][R14.64] ;  /* 0x000000240e067981 */ /* 0x001ee2000c1e1b00 */
[----:B--2---:R-:W-:-:S05]  /*e7a0*/  IMAD.WIDE.U32 R4, R9, 0x20, R4 ;  /* 0x0000002009047825 */ /* 0x004fca00078e0004 */
[----:B------:R-:W3:Y:S01]  /*e7b0*/  LD.E.U16 R17, desc[UR36][R4.64+0x16] ;  /* 0x0000162404117980 */ /* 0x000ee2000c101500 */
[----:B------:R-:W0:Y:S01]  /*e7c0*/  LDC.64 R8, c[0x0][0x388] ;  /* 0x0000e200ff087b82 */ /* 0x000e220000000a00 */
[----:B---3--:R-:W-:-:S06]  /*e7d0*/  IMAD.WIDE.U32 R6, R17, 0x20, R6 ;  /* 0x0000002011067825 */ /* 0x008fcc00078e0006 */
[----:B------:R-:W0:Y:S04]  /*e7e0*/  LD.E.U8 R7, desc[UR36][R6.64+0x9000] ;  /* 0x0090002406077980 */ /* 0x000e28000c101100 */
[----:B0-----:R0:W-:Y:S04]  /*e7f0*/  STG.E.U8 desc[UR36][R8.64], R7 ;  /* 0x0000000708007986 */ /* 0x0011e8000c101124 */
[----:B------:R-:W2:Y:S02]  /*e800*/  LDG.E.64 R10, desc[UR36][R14.64] ;  /* 0x000000240e0a7981 */ /* 0x000ea4000c1e1b00 */
[----:B--2---:R-:W-:-:S06]  /*e810*/  IMAD.WIDE.U32 R10, R17, 0x20, R10 ;  /* 0x00000020110a7825 */ /* 0x004fcc00078e000a */
[----:B------:R-:W2:Y:S04]  /*e820*/  LD.E.U8 R11, desc[UR36][R10.64+0x9001] ;  /* 0x009001240a0b7980 */ /* 0x000ea8000c101100 */
[----:B--2---:R2:W-:Y:S04]  /*e830*/  STG.E.U8 desc[UR36][R8.64+0x1], R11 ;  /* 0x0000010b08007986 */ /* 0x0045e8000c101124 */
[----:B-1----:R-:W3:Y:S02]  /*e840*/  LDG.E.64 R2, desc[UR36][R14.64] ;  /* 0x000000240e027981 */ /* 0x002ee4000c1e1b00 */
[----:B---3--:R-:W-:-:S06]  /*e850*/  IMAD.WIDE.U32 R2, R17, 0x20, R2 ;  /* 0x0000002011027825 */ /* 0x008fcc00078e0002 */
[----:B------:R-:W3:Y:S04]  /*e860*/  LD.E.U8 R3, desc[UR36][R2.64+0x9002] ;  /* 0x0090022402037980 */ /* 0x000ee8000c101100 */
[----:B---3--:R1:W-:Y:S04]  /*e870*/  STG.E.U8 desc[UR36][R8.64+0x2], R3 ;  /* 0x0000020308007986 */ /* 0x0083e8000c101124 */
[----:B------:R-:W3:Y:S02]  /*e880*/  LDG.E.64 R4, desc[UR36][R14.64] ;  /* 0x000000240e047981 */ /* 0x000ee4000c1e1b00 */
[----:B---3--:R-:W-:-:S06]  /*e890*/  IMAD.WIDE.U32 R4, R17, 0x20, R4 ;  /* 0x0000002011047825 */ /* 0x008fcc00078e0004 */
[----:B------:R-:W3:Y:S04]  /*e8a0*/  LD.E.U8 R5, desc[UR36][R4.64+0x9003] ;  /* 0x0090032404057980 */ /* 0x000ee8000c101100 */
[----:B---3--:R3:W-:Y:S04]  /*e8b0*/  STG.E.U8 desc[UR36][R8.64+0x3], R5 ;  /* 0x0000030508007986 */ /* 0x0087e8000c101124 */
[----:B0-----:R-:W4:Y:S02]  /*e8c0*/  LDG.E.64 R6, desc[UR36][R14.64] ;  /* 0x000000240e067981 */ /* 0x001f24000c1e1b00 */
[----:B----4-:R-:W-:-:S06]  /*e8d0*/  IMAD.WIDE.U32 R6, R17, 0x20, R6 ;  /* 0x0000002011067825 */ /* 0x010fcc00078e0006 */
[----:B------:R-:W4:Y:S04]  /*e8e0*/  LD.E.U8 R7, desc[UR36][R6.64+0x9004] ;  /* 0x0090042406077980 */ /* 0x000f28000c101100 */
[----:B----4-:R0:W-:Y:S04]  /*e8f0*/  STG.E.U8 desc[UR36][R8.64+0x4], R7 ;  /* 0x0000040708007986 */ /* 0x0101e8000c101124 */
[----:B--2---:R-:W2:Y:S02]  /*e900*/  LDG.E.64 R10, desc[UR36][R14.64] ;  /* 0x000000240e0a7981 */ /* 0x004ea4000c1e1b00 */
[----:B--2---:R-:W-:-:S06]  /*e910*/  IMAD.WIDE.U32 R10, R17, 0x20, R10 ;  /* 0x00000020110a7825 */ /* 0x004fcc00078e000a */
[----:B------:R-:W2:Y:S04]  /*e920*/  LD.E.U8 R11, desc[UR36][R10.64+0x9005] ;  /* 0x009005240a0b7980 */ /* 0x000ea8000c101100 */
[----:B--2---:R2:W-:Y:S04]  /*e930*/  STG.E.U8 desc[UR36][R8.64+0x5], R11 ;  /* 0x0000050b08007986 */ /* 0x0045e8000c101124 */
[----:B-1----:R-:W4:Y:S02]  /*e940*/  LDG.E.64 R2, desc[UR36][R14.64] ;  /* 0x000000240e027981 */ /* 0x002f24000c1e1b00 */
[----:B----4-:R-:W-:-:S06]  /*e950*/  IMAD.WIDE.U32 R2, R17, 0x20, R2 ;  /* 0x0000002011027825 */ /* 0x010fcc00078e0002 */
[----:B------:R-:W4:Y:S04]  /*e960*/  LD.E.U8 R3, desc[UR36][R2.64+0x9006] ;  /* 0x0090062402037980 */ /* 0x000f28000c101100 */
[----:B----4-:R1:W-:Y:S04]  /*e970*/  STG.E.U8 desc[UR36][R8.64+0x6], R3 ;  /* 0x0000060308007986 */ /* 0x0103e8000c101124 */
[----:B---3--:R-:W3:Y:S02]  /*e980*/  LDG.E.64 R4, desc[UR36][R14.64] ;  /* 0x000000240e047981 */ /* 0x008ee4000c1e1b00 */
[----:B---3--:R-:W-:-:S06]  /*e990*/  IMAD.WIDE.U32 R4, R17, 0x20, R4 ;  /* 0x0000002011047825 */ /* 0x008fcc00078e0004 */
[----:B------:R-:W3:Y:S04]  /*e9a0*/  LD.E.U8 R5, desc[UR36][R4.64+0x9007] ;  /* 0x0090072404057980 */ /* 0x000ee8000c101100 */
[----:B---3--:R3:W-:Y:S04]  /*e9b0*/  STG.E.U8 desc[UR36][R8.64+0x7], R5 ;  /* 0x0000070508007986 */ /* 0x0087e8000c101124 */
[----:B0-----:R-:W4:Y:S02]  /*e9c0*/  LDG.E.64 R6, desc[UR36][R14.64] ;  /* 0x000000240e067981 */ /* 0x001f24000c1e1b00 */
[----:B----4-:R-:W-:-:S05]  /*e9d0*/  IMAD.WIDE.U32 R6, R17, 0x20, R6 ;  /* 0x0000002011067825 */ /* 0x010fca00078e0006 */
[----:B--2---:R-:W2:Y:S04]  /*e9e0*/  LD.E.U8 R11, desc[UR36][R6.64+0x9008] ;  /* 0x00900824060b7980 */ /* 0x004ea8000c101100 */
[----:B--2---:R0:W-:Y:S04]  /*e9f0*/  STG.E.U8 desc[UR36][R8.64+0x8], R11 ;  /* 0x0000080b08007986 */ /* 0x0041e8000c101124 */
[----:B------:R-:W2:Y:S04]  /*ea00*/  LD.E.U8 R13, desc[UR36][R6.64+0x9009] ;  /* 0x00900924060d7980 */ /* 0x000ea8000c101100 */
[----:B--2---:R2:W-:Y:S04]  /*ea10*/  STG.E.U8 desc[UR36][R8.64+0x9], R13 ;  /* 0x0000090d08007986 */ /* 0x0045e8000c101124 */
[----:B-1----:R-:W4:Y:S04]  /*ea20*/  LD.E.U8 R3, desc[UR36][R6.64+0x900a] ;  /* 0x00900a2406037980 */ /* 0x002f28000c101100 */
[----:B----4-:R1:W-:Y:S04]  /*ea30*/  STG.E.U8 desc[UR36][R8.64+0xa], R3 ;  /* 0x00000a0308007986 */ /* 0x0103e8000c101124 */
[----:B------:R-:W4:Y:S04]  /*ea40*/  LD.E.U8 R17, desc[UR36][R6.64+0x900b] ;  /* 0x00900b2406117980 */ /* 0x000f28000c101100 */
[----:B----4-:R4:W-:Y:S04]  /*ea50*/  STG.E.U8 desc[UR36][R8.64+0xb], R17 ;  /* 0x00000b1108007986 */ /* 0x0109e8000c101124 */
[----:B---3--:R-:W3:Y:S04]  /*ea60*/  LD.E.U8 R5, desc[UR36][R6.64+0x900c] ;  /* 0x00900c2406057980 */ /* 0x008ee8000c101100 */
[----:B---3--:R3:W-:Y:S04]  /*ea70*/  STG.E.U8 desc[UR36][R8.64+0xc], R5 ;  /* 0x00000c0508007986 */ /* 0x0087e8000c101124 */
[----:B------:R-:W5:Y:S04]  /*ea80*/  LD.E.U8 R15, desc[UR36][R6.64+0x900d] ;  /* 0x00900d24060f7980 */ /* 0x000f68000c101100 */
[----:B-----5:R5:W-:Y:S04]  /*ea90*/  STG.E.U8 desc[UR36][R8.64+0xd], R15 ;  /* 0x00000d0f08007986 */ /* 0x020be8000c101124 */
[----:B0-----:R-:W2:Y:S04]  /*eaa0*/  LD.E.U8 R11, desc[UR36][R6.64+0x900e] ;  /* 0x00900e24060b7980 */ /* 0x001ea8000c101100 */
        /* <DEDUP_REMOVED lines=9> */
[----:B-----5:R-:W5:Y:S04]  /*eb40*/  LD.E.U8 R15, desc[UR36][R6.64+0x9013] ;  /* 0x00901324060f7980 */ /* 0x020f68000c101100 */
        /* <DEDUP_REMOVED lines=17> */
[----:B-1----:R-:W2:Y:S04]  /*ec60*/  LD.E.U8 R3, desc[UR36][R6.64+0x901c] ;  /* 0x00901c2406037980 */ /* 0x002ea8000c101100 */
[----:B--2---:R0:W-:Y:S04]  /*ec70*/  STG.E.U8 desc[UR36][R8.64+0x1c], R3 ;  /* 0x00001c0308007986 */ /* 0x0041e8000c101124 */
[----:B----4-:R-:W2:Y:S04]  /*ec80*/  LD.E.U8 R17, desc[UR36][R6.64+0x901d] ;  /* 0x00901d2406117980 */ /* 0x010ea8000c101100 */
[----:B--2---:R0:W-:Y:S04]  /*ec90*/  STG.E.U8 desc[UR36][R8.64+0x1d], R17 ;  /* 0x00001d1108007986 */ /* 0x0041e8000c101124 */
[----:B---3--:R-:W2:Y:S04]  /*eca0*/  LD.E.U8 R5, desc[UR36][R6.64+0x901e] ;  /* 0x00901e2406057980 */ /* 0x008ea8000c101100 */
[----:B--2---:R0:W-:Y:S04]  /*ecb0*/  STG.E.U8 desc[UR36][R8.64+0x1e], R5 ;  /* 0x00001e0508007986 */ /* 0x0041e8000c101124 */
[----:B-----5:R-:W2:Y:S04]  /*ecc0*/  LD.E.U8 R15, desc[UR36][R6.64+0x901f] ;  /* 0x00901f24060f7980 */ /* 0x020ea8000c101100 */
[----:B--2---:R0:W-:Y:S02]  /*ecd0*/  STG.E.U8 desc[UR36][R8.64+0x1f], R15 ;  /* 0x00001f0f08007986 */ /* 0x0041e4000c101124 */
.L_x_161:
[----:B------:R-:W-:Y:S05]  /*ece0*/  BSYNC.RECONVERGENT B6 ;  /* 0x0000000000067941 */ /* 0x000fea0003800200 */
.L_x_149:
[----:B------:R-:W-:Y:S01]  /*ecf0*/  MOV R0, 0x0 ;  /* 0x0000000000007802 */ /* 0x000fe20000000f00 */
[----:B------:R-:W1:Y:S01]  /*ed00*/  LDCU.64 UR4, c[0x4][0x50] ;  /* 0x01000a00ff0477ac */ /* 0x000e620008000a00 */
[----:B------:R-:W-:Y:S02]  /*ed10*/  CS2R R6, SRZ ;  /* 0x0000000000067805 */ /* 0x000fe4000001ff00 */
[----:B0-----:R0:W2:Y:S01]  /*ed20*/  LDC.64 R2, c[0x4][R0] ;  /* 0x0100000000027b82 */ /* 0x0010a20000000a00 */
[----:B-1----:R-:W-:Y:S02]  /*ed30*/  IMAD.U32 R4, RZ, RZ, UR4 ;  /* 0x00000004ff047e24 */ /* 0x002fe4000f8e00ff */
[----:B0-----:R-:W-:-:S07]  /*ed40*/  IMAD.U32 R5, RZ, RZ, UR5 ;  /* 0x00000005ff057e24 */ /* 0x001fce000f8e00ff */
[----:B------:R-:W-:-:S07]  /*ed50*/  LEPC R20, `(.L_x_162) ;  /* 0x000000001014794e */ /* 0x000fce0000000000 */
[----:B--2---:R-:W-:Y:S05]  /*ed60*/  CALL.ABS.NOINC R2 ;  /* 0x0000000002007343 */ /* 0x004fea0003c00000 */
.L_x_162:
[----:B------:R-:W0:Y:S02]  /*ed70*/  LDC.64 R4, c[0x4][0x18] ;  /* 0x01000600ff047b82 */ /* 0x000e240000000a00 */
[----:B0-----:R-:W5:Y:S01]  /*ed80*/  LDG.E.64 R4, desc[UR36][R4.64] ;  /* 0x0000002404047981 */ /* 0x001f62000c1e1b00 */
[----:B------:R-:W-:Y:S01]  /*ed90*/  BSSY.RECONVERGENT B0, `(.L_x_163) ;  /* 0x0000049000007945 */ /* 0x000fe20003800200 */
[----:B------:R-:W-:-:S07]  /*eda0*/  IMAD.MOV.U32 R9, RZ, RZ, RZ ;  /* 0x000000ffff097224 */ /* 0x000fce00078e00ff */
.L_x_169:
[----:B0----5:R-:W-:-:S06]  /*edb0*/  IMAD.WIDE.U32 R2, R9, 0x20, R4 ;  /* 0x0000002009027825 */ /* 0x021fcc00078e0004 */
[----:B------:R-:W2:Y:S01]  /*edc0*/  LD.E.U8 R2, desc[UR36][R2.64+0x14] ;  /* 0x0000142402027980 */ /* 0x000ea2000c101100 */
[----:B------:R-:W-:Y:S01]  /*edd0*/  BSSY.RECONVERGENT B1, `(.L_x_164) ;  /* 0x0000041000017945 */ /* 0x000fe20003800200 */
[----:B--2---:R-:W-:-:S13]  /*ede0*/  ISETP.NE.AND P0, PT, R2, 0x1, PT ;  /* 0x000000010200780c */ /* 0x004fda0003f05270 */
[----:B------:R-:W-:Y:S05]  /*edf0*/  @P0 BRA `(.L_x_165) ;  /* 0x0000000000f80947 */ /* 0x000fea0003800000 */
[----:B------:R-:W-:-:S07]  /*ee00*/  IMAD.MOV.U32 R0, RZ, RZ, RZ ;  /* 0x000000ffff007224 */ /* 0x000fce00078e00ff */
.L_x_168:
[----:B0----5:R-:W-:-:S05]  /*ee10*/  IMAD.WIDE.U32 R2, R0, 0x20, R4 ;  /* 0x0000002000027825 */ /* 0x021fca00078e0004 */
[----:B------:R-:W2:Y:S01]  /*ee20*/  LD.E.U8 R6, desc[UR36][R2.64+0x14] ;  /* 0x0000142402067980 */ /* 0x000ea2000c101100 */
[----:B------:R-:W-:Y:S01]  /*ee30*/  MOV R39, R0 ;  /* 0x0000000000277202 */ /* 0x000fe20000000f00 */
[----:B------:R-:W-:Y:S01]  /*ee40*/  BSSY.RECONVERGENT B2, `(.L_x_166) ;  /* 0x0000038000027945 */ /* 0x000fe20003800200 */
[----:B--2---:R-:W-:-:S04]  /*ee50*/  ISETP.NE.AND P0, PT, R6, 0x1, PT ;  /* 0x000000010600780c */ /* 0x004fc80003f05270 */
[----:B------:R-:W-:Y:S01]  /*ee60*/  ISETP.EQ.OR P0, PT, R9, R0, P0 ;  /* 0x000000000900720c */ /* 0x000fe20000702670 */
[----:B------:R-:W-:-:S05]  /*ee70*/  VIADD R0, R0, 0x1 ;  /* 0x0000000100007836 */ /* 0x000fca0000000000 */
[----:B------:R-:W-:-:S07]  /*ee80*/  ISETP.NE.AND P1, PT, R0, 0x400, PT ;  /* 0x000004000000780c */ /* 0x000fce0003f25270 */
[----:B------:R-:W-:Y:S06]  /*ee90*/  @P0 BRA `(.L_x_167) ;  /* 0x0000000000c80947 */ /* 0x000fec0003800000 */
[----:B------:R-:W-:Y:S01]  /*eea0*/  IMAD.WIDE.U32 R6, R9, 0x20, R4 ;  /* 0x0000002009067825 */ /* 0x000fe200078e0004 */
[----:B------:R-:W2:Y:S04]  /*eeb0*/  LD.E.U16 R35, desc[UR36][R2.64+0x1e] ;  /* 0x00001e2402237980 */ /* 0x000ea8000c101500 */
[----:B------:R-:W2:Y:S02]  /*eec0*/  LD.E.U16 R41, desc[UR36][R6.64+0x1e] ;  /* 0x00001e2406297980 */ /* 0x000ea4000c101500 */
[----:B--2---:R-:W-:-:S13]  /*eed0*/  ISETP.GT.U32.AND P0, PT, R41, R35, PT ;  /* 0x000000232900720c */ /* 0x004fda0003f04070 */
[----:B------:R-:W-:Y:S05]  /*eee0*/  @!P0 BRA `(.L_x_167) ;  /* 0x0000000000b48947 */ /* 0x000fea0003800000 */
[----:B------:R-:W2:Y:S04]  /*eef0*/  LD.E.U16 R10, desc[UR36][R2.64+0x1c] ;  /* 0x00001c24020a7980 */ /* 0x000ea8000c101500 */
[----:B------:R-:W3:Y:S04]  /*ef00*/  LD.E.U8 R8, desc[UR36][R2.64+0x15] ;  /* 0x0000152402087980 */ /* 0x000ee8000c101100 */
[----:B------:R-:W4:Y:S04]  /*ef10*/  LD.E R21, desc[UR36][R2.64] ;  /* 0x0000002402157980 */ /* 0x000f28000c101900 */
[----:B------:R-:W4:Y:S04]  /*ef20*/  LD.E R23, desc[UR36][R2.64+0x4] ;  /* 0x0000042402177980 */ /* 0x000f28000c101900 */
[----:B------:R-:W4:Y:S04]  /*ef30*/  LD.E R25, desc[UR36][R2.64+0x8] ;  /* 0x0000082402197980 */ /* 0x000f28000c101900 */
[----:B------:R-:W4:Y:S04]  /*ef40*/  LD.E R27, desc[UR36][R2.64+0xc] ;  /* 0x00000c24021b7980 */ /* 0x000f28000c101900 */
[----:B------:R-:W4:Y:S04]  /*ef50*/  LD.E R29, desc[UR36][R2.64+0x10] ;  /* 0x00001024021d7980 */ /* 0x000f28000c101900 */
[----:B------:R-:W4:Y:S04]  /*ef60*/  LD.E.U16 R31, desc[UR36][R2.64+0x16] ;  /* 0x00001624021f7980 */ /* 0x000f28000c101500 */
[----:B------:R-:W4:Y:S01]  /*ef70*/  LD.E R33, desc[UR36][R2.64+0x18] ;  /* 0x0000182402217980 */ /* 0x000f22000c101900 */
[----:B------:R-:W0:Y:S01]  /*ef80*/  LDC.64 R4, c[0x4][0x18] ;  /* 0x01000600ff047b82 */ /* 0x000e220000000a00 */
[----:B------:R-:W-:-:S02]  /*ef90*/  IMAD.MOV.U32 R37, RZ, RZ, 0x1 ;  /* 0x00000001ff257424 */ /* 0x000fc400078e00ff */
[----:B------:R-:W4:Y:S04]  /*efa0*/  LD.E R11, desc[UR36][R6.64] ;  /* 0x00000024060b7980 */ /* 0x000f28000c101900 */
[----:B------:R-:W4:Y:S04]  /*efb0*/  LD.E.U16 R12, desc[UR36][R6.64+0x14] ;  /* 0x00001424060c7980 */ /* 0x000f28000c101500 */
[----:B------:R-:W4:Y:S04]  /*efc0*/  LD.E R13, desc[UR36][R6.64+0x4] ;  /* 0x00000424060d7980 */ /* 0x000f28000c101900 */
[----:B------:R-:W4:Y:S04]  /*efd0*/  LD.E R15, desc[UR36][R6.64+0x8] ;  /* 0x00000824060f7980 */ /* 0x000f28000c101900 */
[----:B------:R-:W4:Y:S04]  /*efe0*/  LD.E R17, desc[UR36][R6.64+0xc] ;  /* 0x00000c2406117980 */ /* 0x000f28000c101900 */
[----:B------:R-:W4:Y:S01]  /*eff0*/  LD.E R19, desc[UR36][R6.64+0x10] ;  /* 0x0000102406137980 */ /* 0x000f22000c101900 */
[----:B--2---:R-:W-:-:S03]  /*f000*/  PRMT R35, R10, 0x5410, R35 ;  /* 0x000054100a237816 */ /* 0x004fc60000000023 */
[----:B------:R-:W2:Y:S01]  /*f010*/  LD.E.U16 R10, desc[UR36][R6.64+0x1c] ;  /* 0x00001c24060a7980 */ /* 0x000ea2000c101500 */
[----:B---3--:R-:W-:-:S03]  /*f020*/  PRMT R37, R8, 0x7604, R37 ;  /* 0x0000760408257816 */ /* 0x008fc60000000025 */
[----:B------:R-:W3:Y:S04]  /*f030*/  LD.E.U16 R8, desc[UR36][R6.64+0x16] ;  /* 0x0000162406087980 */ /* 0x000ee8000c101500 */
[----:B----4-:R1:W-:Y:S04]  /*f040*/  ST.E desc[UR36][R6.64], R21 ;  /* 0x0000001506007985 */ /* 0x0103e8000c101924 */
[----:B------:R-:W-:Y:S04]  /*f050*/  ST.E desc[UR36][R6.64+0x4], R23 ;  /* 0x0000041706007985 */ /* 0x000fe8000c101924 */
[----:B------:R-:W-:Y:S04]  /*f060*/  ST.E desc[UR36][R6.64+0x8], R25 ;  /* 0x0000081906007985 */ /* 0x000fe8000c101924 */
[----:B-1----:R2:W4:Y:S04]  /*f070*/  LD.E R21, desc[UR36][R6.64+0x18] ;  /* 0x0000182406157980 */ /* 0x002528000c101900 */
[----:B------:R-:W-:Y:S04]  /*f080*/  ST.E desc[UR36][R6.64+0xc], R27 ;  /* 0x00000c1b06007985 */ /* 0x000fe8000c101924 */
[----:B------:R-:W-:Y:S04]  /*f090*/  ST.E desc[UR36][R6.64+0x10], R29 ;  /* 0x0000101d06007985 */ /* 0x000fe8000c101924 */
[----:B------:R-:W-:Y:S04]  /*f0a0*/  ST.E.U16 desc[UR36][R6.64+0x14], R37 ;  /* 0x0000142506007985 */ /* 0x000fe8000c101524 */
[----:B------:R-:W-:Y:S04]  /*f0b0*/  ST.E.U16 desc[UR36][R6.64+0x16], R31 ;  /* 0x0000161f06007985 */ /* 0x000fe8000c101524 */
[----:B------:R-:W-:Y:S04]  /*f0c0*/  ST.E desc[UR36][R6.64+0x18], R33 ;  /* 0x0000182106007985 */ /* 0x000fe8000c101924 */
[----:B------:R2:W-:Y:S04]  /*f0d0*/  ST.E desc[UR36][R6.64+0x1c], R35 ;  /* 0x00001c2306007985 */ /* 0x0005e8000c101924 */
[----:B0-----:R-:W4:Y:S01]  /*f0e0*/  LDG.E.64 R2, desc[UR36][R4.64] ;  /* 0x0000002404027981 */ /* 0x001f22000c1e1b00 */
[----:B------:R-:W-:-:S02]  /*f0f0*/  PRMT R12, R12, 0x7710, RZ ;  /* 0x000077100c0c7816 */ /* 0x000fc400000000ff */
[----:B--2---:R-:W-:Y:S02]  /*f100*/  PRMT R7, R10, 0x5410, R41 ;  /* 0x000054100a077816 */ /* 0x004fe40000000029 */
[----:B---3--:R-:W-:Y:S01]  /*f110*/  PRMT R12, R12, 0x5410, R8 ;  /* 0x000054100c0c7816 */ /* 0x008fe20000000008 */
[----:B----4-:R-:W-:-:S05]  /*f120*/  IMAD.WIDE.U32 R2, R39, 0x20, R2 ;  /* 0x0000002027027825 */ /* 0x010fca00078e0002 */
        /* <DEDUP_REMOVED lines=9> */
.L_x_167:
[----:B------:R-:W-:Y:S05]  /*f1c0*/  BSYNC.RECONVERGENT B2 ;  /* 0x0000000000027941 */ /* 0x000fea0003800200 */
.L_x_166:
[----:B------:R-:W-:Y:S05]  /*f1d0*/  @P1 BRA `(.L_x_168) ;  /* 0xfffffffc000c1947 */ /* 0x000fea000383ffff */
.L_x_165:
[----:B------:R-:W-:Y:S05]  /*f1e0*/  BSYNC.RECONVERGENT B1 ;  /* 0x0000000000017941 */ /* 0x000fea0003800200 */
.L_x_164:
[----:B------:R-:W-:-:S05]  /*f1f0*/  VIADD R9, R9, 0x1 ;  /* 0x0000000109097836 */ /* 0x000fca0000000000 */
[----:B------:R-:W-:-:S13]  /*f200*/  ISETP.NE.AND P0, PT, R9, 0x400, PT ;  /* 0x000004000900780c */ /* 0x000fda0003f05270 */
[----:B------:R-:W-:Y:S05]  /*f210*/  @P0 BRA `(.L_x_169) ;  /* 0xfffffff800e40947 */ /* 0x000fea000383ffff */
[----:B------:R-:W-:Y:S05]  /*f220*/  BSYNC.RECONVERGENT B0 ;  /* 0x0000000000007941 */ /* 0x000fea0003800200 */
.L_x_163:
[----:B------:R-:W-:Y:S01]  /*f230*/  IADD3 R16, P0, PT, R94, 0x10, RZ ;  /* 0x000000105e107810 */ /* 0x000fe20007f1e0ff */
[----:B------:R-:W-:Y:S01]  /*f240*/  BSSY.RECONVERGENT B6, `(.L_x_170) ;  /* 0x00000d1000067945 */ /* 0x000fe20003800200 */
[----:B0-----:R-:W-:Y:S02]  /*f250*/  IMAD.MOV.U32 R19, RZ, RZ, RZ ;  /* 0x000000ffff137224 */ /* 0x001fe400078e00ff */
[----:B------:R-:W-:-:S09]  /*f260*/  IADD3.X R2, PT, PT, RZ, R95, RZ, P0, !PT ;  /* 0x0000005fff027210 */ /* 0x000fd200007fe4ff */
.L_x_195:
[----:B-----5:R-:W-:-:S05]  /*f270*/  IMAD.WIDE.U32 R8, R19, 0x20, R4 ;  /* 0x0000002013087825 */ /* 0x020fca00078e0004 */
[----:B------:R-:W2:Y:S01]  /*f280*/  LD.E.U8 R0, desc[UR36][R8.64] ;  /* 0x0000002408007980 */ /* 0x000ea2000c101100 */
[----:B------:R-:W0:Y:S01]  /*f290*/  LDCU UR4, c[0x0][0x2f8] ;  /* 0x00005f00ff0477ac */ /* 0x000e220008000800 */
[----:B------:R-:W-:Y:S01]  /*f2a0*/  IMAD.MOV.U32 R23, RZ, RZ, R19 ;  /* 0x000000ffff177224 */ /* 0x000fe200078e0013 */
[----:B------:R-:W-:Y:S01]  /*f2b0*/  BSSY.RECONVERGENT B7, `(.L_x_171) ;  /* 0x0000018000077945 */ /* 0x000fe20003800200 */
[----:B------:R-:W-:-:S05]  /*f2c0*/  VIADD R19, R19, 0x8 ;  /* 0x0000000813137836 */ /* 0x000fca0000000000 */
[----:B------:R-:W-:-:S04]  /*f2d0*/  ISETP.NE.AND P1, PT, R19, 0x400, PT ;  /* 0x000004001300780c */ /* 0x000fc80003f25270 */
[----:B------:R-:W-:Y:S01]  /*f2e0*/  P2R R18, PR, RZ, 0x2 ;  /* 0x00000002ff127803 */ /* 0x000fe20000000000 */
[----:B0-----:R-:W-:Y:S01]  /*f2f0*/  VIADD R17, R16, -UR4 ;  /* 0x8000000410117c36 */ /* 0x001fe20008000000 */
[----:B--2---:R-:W-:-:S13]  /*f300*/  ISETP.NE.AND P0, PT, R0, RZ, PT ;  /* 0x000000ff0000720c */ /* 0x004fda0003f05270 */
[----:B------:R-:W-:Y:S05]  /*f310*/  @!P0 BRA `(.L_x_172) ;  /* 0x0000000000448947 */ /* 0x000fea0003800000 */
[----:B------:R-:W2:Y:S02]  /*f320*/  LD.E.U8 R0, desc[UR36][R8.64+0x14] ;  /* 0x0000142408007980 */ /* 0x000ea4000c101100 */
[----:B--2---:R-:W-:-:S13]  /*f330*/  ISETP.NE.AND P0, PT, R0, 0x1, PT ;  /* 0x000000010000780c */ /* 0x004fda0003f05270 */
[----:B------:R-:W-:Y:S05]  /*f340*/  @P0 BRA `(.L_x_172) ;  /* 0x0000000000380947 */ /* 0x000fea0003800000 */
[----:B------:R-:W2:Y:S01]  /*f350*/  LD.E.U16 R0, desc[UR36][R8.64+0x1e] ;  /* 0x00001e2408007980 */ /* 0x000ea2000c101500 */
[----:B------:R-:W-:Y:S01]  /*f360*/  MOV R3, 0x0 ;  /* 0x0000000000037802 */ /* 0x000fe20000000f00 */
[----:B------:R-:W0:Y:S01]  /*f370*/  LDCU.64 UR4, c[0x4][0x68] ;  /* 0x01000d00ff0477ac */ /* 0x000e220008000a00 */
[----:B------:R-:W-:Y:S01]  /*f380*/  IMAD.MOV.U32 R6, RZ, RZ, R16 ;  /* 0x000000ffff067224 */ /* 0x000fe200078e0010 */
[----:B------:R1:W-:Y:S01]  /*f390*/  STL.64 [R17], R8 ;  /* 0x0000000811007387 */ /* 0x0003e20000100a00 */
[----:B------:R1:W3:Y:S01]  /*f3a0*/  LDC.64 R10, c[0x4][R3] ;  /* 0x01000000030a7b82 */ /* 0x0002e20000000a00 */
[----:B------:R-:W-:Y:S02]  /*f3b0*/  IMAD.MOV.U32 R7, RZ, RZ, R2 ;  /* 0x000000ffff077224 */ /* 0x000fe400078e0002 */
[----:B0-----:R-:W-:Y:S01]  /*f3c0*/  IMAD.U32 R4, RZ, RZ, UR4 ;  /* 0x00000004ff047e24 */ /* 0x001fe2000f8e00ff */
[----:B------:R-:W-:Y:S01]  /*f3d0*/  MOV R5, UR5 ;  /* 0x0000000500057c02 */ /* 0x000fe20008000f00 */
[----:B--23--:R1:W-:Y:S06]  /*f3e0*/  STL [R17+0x8], R0 ;  /* 0x0000080011007387 */ /* 0x00c3ec0000100800 */
[----:B------:R-:W-:-:S07]  /*f3f0*/  LEPC R20, `(.L_x_173) ;  /* 0x000000001014794e */ /* 0x000fce0000000000 */
[----:B-1----:R-:W-:Y:S05]  /*f400*/  CALL.ABS.NOINC R10 ;  /* 0x000000000a007343 */ /* 0x002fea0003c00000 */
.L_x_173:
[----:B------:R-:W0:Y:S02]  /*f410*/  LDC.64 R4, c[0x4][0x18] ;  /* 0x01000600ff047b82 */ /* 0x000e240000000a00 */
[----:B0-----:R-:W5:Y:S02]  /*f420*/  LDG.E.64 R4, desc[UR36][R4.64] ;  /* 0x0000002404047981 */ /* 0x001f64000c1e1b00 */
.L_x_172:
[----:B------:R-:W-:Y:S05]  /*f430*/  BSYNC.RECONVERGENT B7 ;  /* 0x0000000000077941 */ /* 0x000fea0003800200 */
.L_x_171:
[----:B-----5:R-:W-:-:S05]  /*f440*/  IMAD.WIDE.U32 R10, R23, 0x20, R4 ;  /* 0x00000020170a7825 */ /* 0x020fca00078e0004 */
[----:B------:R-:W2:Y:S01]  /*f450*/  LD.E.U8 R0, desc[UR36][R10.64+0x20] ;  /* 0x000020240a007980 */ /* 0x000ea2000c101100 */
[----:B------:R-:W-:Y:S01]  /*f460*/  IADD3 R8, P1, PT, R10, 0x20, RZ ;  /* 0x000000200a087810 */ /* 0x000fe20007f3e0ff */
[----:B------:R-:W-:Y:S04]  /*f470*/  BSSY.RECONVERGENT B7, `(.L_x_174) ;  /* 0x0000015000077945 */ /* 0x000fe80003800200 */
[----:B------:R-:W-:Y:S01]  /*f480*/  IMAD.X R9, RZ, RZ, R11, P1 ;  /* 0x000000ffff097224 */ /* 0x000fe200008e060b */
        /* <DEDUP_REMOVED lines=17> */
.L_x_176:
[----:B------:R-:W0:Y:S02]  /*f5a0*/  LDC.64 R4, c[0x4][0x18] ;  /* 0x01000600ff047b82 */ /* 0x000e240000000a00 */
[----:B0-----:R-:W5:Y:S02]  /*f5b0*/  LDG.E.64 R4, desc[UR36][R4.64] ;  /* 0x0000002404047981 */ /* 0x001f64000c1e1b00 */
.L_x_175:
[----:B------:R-:W-:Y:S05]  /*f5c0*/  BSYNC.RECONVERGENT B7 ;  /* 0x0000000000077941 */ /* 0x000fea0003800200 */
.L_x_174:
        /* <DEDUP_REMOVED lines=22> */
.L_x_179:
[----:B------:R-:W0:Y:S02]  /*f730*/  LDC.64 R4, c[0x4][0x18] ;  /* 0x01000600ff047b82 */ /* 0x000e240000000a00 */
[----:B0-----:R-:W5:Y:S02]  /*f740*/  LDG.E.64 R4, desc[UR36][R4.64] ;  /* 0x0000002404047981 */ /* 0x001f64000c1e1b00 */
.L_x_178:
[----:B------:R-:W-:Y:S05]  /*f750*/  BSYNC.RECONVERGENT B7 ;  /* 0x0000000000077941 */ /* 0x000fea0003800200 */
.L_x_177:
        /* <DEDUP_REMOVED lines=22> */
.L_x_182:
[----:B------:R-:W0:Y:S02]  /*f8c0*/  LDC.64 R4, c[0x4][0x18] ;  /* 0x01000600ff047b82 */ /* 0x000e240000000a00 */
[----:B0-----:R-:W5:Y:S02]  /*f8d0*/  LDG.E.64 R4, desc[UR36][R4.64] ;  /* 0x0000002404047981 */ /* 0x001f64000c1e1b00 */
.L_x_181:
[----:B------:R-:W-:Y:S05]  /*f8e0*/  BSYNC.RECONVERGENT B7 ;  /* 0x0000000000077941 */ /* 0x000fea0003800200 */
.L_x_180:
        /* <DEDUP_REMOVED lines=22> */
.L_x_185:
[----:B------:R-:W0:Y:S02]  /*fa50*/  LDC.64 R4, c[0x4][0x18] ;  /* 0x01000600ff047b82 */ /* 0x000e240000000a00 */
[----:B0-----:R-:W5:Y:S02]  /*fa60*/  LDG.E.64 R4, desc[UR36][R4.64] ;  /* 0x0000002404047981 */ /* 0x001f64000c1e1b00 */
.L_x_184:
[----:B------:R-:W-:Y:S05]  /*fa70*/  BSYNC.RECONVERGENT B7 ;  /* 0x0000000000077941 */ /* 0x000fea0003800200 */
.L_x_183:
        /* <DEDUP_REMOVED lines=22> */
.L_x_188:
[----:B------:R-:W0:Y:S02]  /*fbe0*/  LDC.64 R4, c[0x4][0x18] ;  /* 0x01000600ff047b82 */ /* 0x000e240000000a00 */
[----:B0-----:R-:W5:Y:S02]  /*fbf0*/  LDG.E.64 R4, desc[UR36][R4.64] ;  /* 0x0000002404047981 */ /* 0x001f64000c1e1b00 */
.L_x_187:
[----:B------:R-:W-:Y:S05]  /*fc00*/  BSYNC.RECONVERGENT B7 ;  /* 0x0000000000077941 */ /* 0x000fea0003800200 */
.L_x_186:
        /* <DEDUP_REMOVED lines=22> */
.L_x_191:
[----:B------:R-:W0:Y:S02]  /*fd70*/  LDC.64 R4, c[0x4][0x18] ;  /* 0x01000600ff047b82 */ /* 0x000e240000000a00 */
[----:B0-----:R-:W5:Y:S02]  /*fd80*/  LDG.E.64 R4, desc[UR36][R4.64] ;  /* 0x0000002404047981 */ /* 0x001f64000c1e1b00 */
.L_x_190:
[----:B------:R-:W-:Y:S05]  /*fd90*/  BSYNC.RECONVERGENT B7 ;  /* 0x0000000000077941 */ /* 0x000fea0003800200 */
.L_x_189:
        /* <DEDUP_REMOVED lines=22> */
.L_x_194:
[----:B------:R-:W0:Y:S02]  /*ff00*/  LDC.64 R4, c[0x4][0x18] ;  /* 0x01000600ff047b82 */ /* 0x000e240000000a00 */
[----:B0-----:R-:W5:Y:S02]  /*ff10*/  LDG.E.64 R4, desc[UR36][R4.64] ;  /* 0x0000002404047981 */ /* 0x001f64000c1e1b00 */
.L_x_193:
[----:B------:R-:W-:Y:S05]  /*ff20*/  BSYNC.RECONVERGENT B7 ;  /* 0x0000000000077941 */ /* 0x000fea0003800200 */
.L_x_192:
[----:B------:R-:W-:-:S13]  /*ff30*/  ISETP.NE.AND P0, PT, R18, RZ, PT ;  /* 0x000000ff1200720c */ /* 0x000fda0003f05270 */
[----:B------:R-:W-:Y:S05]  /*ff40*/  @P0 BRA `(.L_x_195) ;  /* 0xfffffff000c80947 */ /* 0x000fea000383ffff */
[----:B------:R-:W-:Y:S05]  /*ff50*/  BSYNC.RECONVERGENT B6 ;  /* 0x0000000000067941 */ /* 0x000fea0003800200 */
.L_x_170:
[----:B------:R-:W-:Y:S01]  /*ff60*/  MOV R0, 0x0 ;  /* 0x0000000000007802 */ /* 0x000fe20000000f00 */
[----:B------:R-:W0:Y:S01]  /*ff70*/  LDCU.64 UR4, c[0x4][0x58] ;  /* 0x01000b00ff0477ac */ /* 0x000e220008000a00 */
[----:B------:R-:W-:Y:S02]  /*ff80*/  CS2R R6, SRZ ;  /* 0x0000000000067805 */ /* 0x000fe4000001ff00 */
[----:B------:R1:W2:Y:S01]  /*ff90*/  LDC.64 R8, c[0x4][R0] ;  /* 0x0100000000087b82 */ /* 0x0002a20000000a00 */
[----:B0----5:R-:W-:Y:S02]  /*ffa0*/  IMAD.U32 R4, RZ, RZ, UR4 ;  /* 0x00000004ff047e24 */ /* 0x021fe4000f8e00ff */
[----:B-1----:R-:W-:-:S07]  /*ffb0*/  IMAD.U32 R5, RZ, RZ, UR5 ;  /* 0x00000005ff057e24 */ /* 0x002fce000f8e00ff */
[----:B------:R-:W-:-:S07]  /*ffc0*/  LEPC R20, `(.L_x_196) ;  /* 0x000000001014794e */ /* 0x000fce0000000000 */
[----:B--2---:R-:W-:Y:S05]  /*ffd0*/  CALL.ABS.NOINC R8 ;  /* 0x0000000008007343 */ /* 0x004fea0003c00000 */
.L_x_196:
[----:B------:R-:W-:Y:S01]  /*ffe0*/  HFMA2 R3, -RZ, RZ, 0, 0 ;  /* 0x00000000ff037431 */ /* 0x000fe200000001ff */
[----:B------:R-:W-:Y:S06]  /*fff0*/  BSSY.RECONVERGENT B0, `(.L_x_197) ;  /* 0x0000075000007945 */ /* 0x000fec0003800200 */
.L_x_204:
[----:B0-----:R-:W0:Y:S02]  /*10000*/  LDC.64 R10, c[0x4][0x18] ;  /* 0x01000600ff0a7b82 */ /* 0x001e240000000a00 */
[----:B01----:R-:W2:Y:S02]  /*10010*/  LDG.E.64 R4, desc[UR36][R10.64] ;  /* 0x000000240a047981 */ /* 0x003ea4000c1e1b00 */
[----:B--2---:R-:W-:-:S06]  /*10020*/  IMAD.WIDE.U32 R4, R3, 0x20, R4 ;  /* 0x0000002003047825 */ /* 0x004fcc00078e0004 */
[----:B------:R-:W2:Y:S01]  /*10030*/  LD.E.U8 R4, desc[UR36][R4.64+0x14] ;  /* 0x0000142404047980 */ /* 0x000ea2000c101100 */
[----:B------:R-:W-:Y:S01]  /*10040*/  BSSY.RECONVERGENT B1, `(.L_x_198) ;  /* 0x000006c000017945 */ /* 0x000fe20003800200 */
[----:B--2---:R-:W-:-:S13]  /*10050*/  ISETP.NE.AND P0, PT, R4, 0x1, PT ;  /* 0x000000010400780c */ /* 0x004fda0003f05270 */
[----:B------:R-:W-:Y:S05]  /*10060*/  @P0 BRA `(.L_x_199) ;  /* 0x0000000400a40947 */ /* 0x000fea0003800000 */
[----:B------:R-:W-:-:S07]  /*10070*/  IMAD.MOV.U32 R0, RZ, RZ, RZ ;  /* 0x000000ffff007224 */ /* 0x000fce00078e00ff */
.L_x_203:
[----:B01----:R-:W2:Y:S02]  /*10080*/  LDG.E.64 R4, desc[UR36][R10.64] ;  /* 0x000000240a047981 */ /* 0x003ea4000c1e1b00 */
[----:B--2---:R-:W-:-:S05]  /*10090*/  IMAD.WIDE.U32 R6, R0, 0x20, R4 ;  /* 0x0000002000067825 */ /* 0x004fca00078e0004 */
[----:B------:R-:W2:Y:S01]  /*100a0*/  LD.E.U8 R8, desc[UR36][R6.64+0x14] ;  /* 0x0000142406087980 */ /* 0x000ea2000c101100 */
[----:B------:R-:W-:Y:S01]  /*100b0*/  IMAD.MOV.U32 R31, RZ, RZ, R0 ;  /* 0x000000ffff1f7224 */ /* 0x000fe200078e0000 */
[----:B------:R-:W-:Y:S01]  /*100c0*/  BSSY.RECONVERGENT B2, `(.L_x_200) ;  /* 0x0000062000027945 */ /* 0x000fe20003800200 */
[----:B--2---:R-:W-:-:S04]  /*100d0*/  ISETP.NE.AND P0, PT, R8, 0x1, PT ;  /* 0x000000010800780c */ /* 0x004fc80003f05270 */
[----:B------:R-:W-:Y:S01]  /*100e0*/  ISETP.EQ.OR P0, PT, R3, R0, P0 ;  /* 0x000000000300720c */ /* 0x000fe20000702670 */
[----:B------:R-:W-:-:S05]  /*100f0*/  VIADD R0, R0, 0x1 ;  /* 0x0000000100007836 */ /* 0x000fca0000000000 */
[----:B------:R-:W-:-:S07]  /*10100*/  ISETP.NE.AND P1, PT, R0, 0x400, PT ;  /* 0x000004000000780c */ /* 0x000fce0003f25270 */
[----:B------:R-:W-:Y:S06]  /*10110*/  @P0 BRA `(.L_x_201) ;  /* 0x0000000400700947 */ /* 0x000fec0003800000 */
[----:B------:R-:W-:Y:S01]  /*10120*/  IMAD.WIDE.U32 R8, R3, 0x20, R4 ;  /* 0x0000002003087825 */ /* 0x000fe200078e0004 */
[----:B------:R-:W2:Y:S04]  /*10130*/  LD.E R14, desc[UR36][R6.64+0x18] ;  /* 0x00001824060e7980 */ /* 0x000ea8000c101900 */
[----:B------:R-:W2:Y:S02]  /*10140*/  LD.E R33, desc[UR36][R8.64+0x18] ;  /* 0x0000182408217980 */ /* 0x000ea4000c101900 */
[----:B--2---:R-:W-:-:S13]  /*10150*/  ISETP.GT.U32.AND P0, PT, R33, R14, PT ;  /* 0x0000000e2100720c */ /* 0x004fda0003f04070 */
[----:B------:R-:W-:Y:S05]  /*10160*/  @!P0 BRA `(.L_x_202) ;  /* 0x0000000000a08947 */ /* 0x000fea0003800000 */
[----:B------:R-:W2:Y:S04]  /*10170*/  LD.E.U8 R4, desc[UR36][R6.64+0x15] ;  /* 0x0000152406047980 */ /* 0x000ea8000c101100 */
[----:B------:R-:W3:Y:S04]  /*10180*/  LD.E.U16 R12, desc[UR36][R6.64+0x16] ;  /* 0x00001624060c7980 */ /* 0x000ee8000c101500 */
[----:B------:R-:W4:Y:S04]  /*10190*/  LD.E R21, desc[UR36][R6.64+0x4] ;  /* 0x0000042406157980 */ /* 0x000f28000c101900 */
[----:B------:R-:W5:Y:S04]  /*101a0*/  LD.E R5, desc[UR36][R6.64] ;  /* 0x0000002406057980 */ /* 0x000f68000c101900 */
[----:B------:R-:W5:Y:S04]  /*101b0*/  LD.E R23, desc[UR36][R6.64+0x8] ;  /* 0x0000082406177980 */ /* 0x000f68000c101900 */
[----:B------:R-:W5:Y:S04]  /*101c0*/  LD.E R25, desc[UR36][R6.64+0xc] ;  /* 0x00000c2406197980 */ /* 0x000f68000c101900 */
[----:B------:R-:W5:Y:S04]  /*101d0*/  LD.E R27, desc[UR36][R6.64+0x10] ;  /* 0x00001024061b7980 */ /* 0x000f68000c101900 */
[----:B------:R-:W5:Y:S01]  /*101e0*/  LD.E R29, desc[UR36][R6.64+0x1c] ;  /* 0x00001c24061d7980 */ /* 0x000f62000c101900 */
[----:B------:R-:W-:-:S03]  /*101f0*/  IMAD.MOV.U32 R13, RZ, RZ, 0x1 ;  /* 0x00000001ff0d7424 */ /* 0x000fc600078e00ff */
[----:B------:R-:W5:Y:S04]  /*10200*/  LD.E R15, desc[UR36][R8.64+0x4] ;  /* 0x00000424080f7980 */ /* 0x000f68000c101900 */
[----:B------:R-:W5:Y:S04]  /*10210*/  LD.E R17, desc[UR36][R8.64+0x8] ;  /* 0x0000082408117980 */ /* 0x000f68000c101900 */
[----:B------:R-:W5:Y:S04]  /*10220*/  LD.E R19, desc[UR36][R8.64+0xc] ;  /* 0x00000c2408137980 */ /* 0x000f68000c101900 */
[----:B------:R-:W5:Y:S04]  /*10230*/  LD.E R7, desc[UR36][R8.64+0x10] ;  /* 0x0000102408077980 */ /* 0x000f68000c101900 */
[----:B------:R-:W5:Y:S04]  /*10240*/  LD.E.U16 R6, desc[UR36][R8.64+0x16] ;  /* 0x0000162408067980 */ /* 0x000f68000c101500 */
[----:B------:R-:W-:Y:S01]  /*10250*/  ST.E desc[UR36][R8.64+0x18], R14 ;  /* 0x0000180e08007985 */ /* 0x000fe2000c101924 */
[----:B--2---:R-:W-:-:S03]  /*10260*/  PRMT R4, R4, 0x7604, R13 ;  /* 0x0000760404047816 */ /* 0x004fc6000000000d */
[----:B------:R-:W2:Y:S01]  /*10270*/  LD.E R13, desc[UR36][R8.64] ;  /* 0x00000024080d7980 */ /* 0x000ea2000c101900 */
[----:B---3--:R-:W-:-:S03]  /*10280*/  PRMT R18, R4, 0x5410, R12 ;  /* 0x0000541004127816 */ /* 0x008fc6000000000c */
[----:B------:R-:W3:Y:S04]  /*10290*/  LD.E.U16 R12, desc[UR36][R8.64+0x14] ;  /* 0x00001424080c7980 */ /* 0x000ee8000c101500 */
[----:B----4-:R0:W-:Y:S04]  /*102a0*/  ST.E desc[UR36][R8.64+0x4], R21 ;  /* 0x0000041508007985 */ /* 0x0101e8000c101924 */
[----:B-----5:R1:W-:Y:S04]  /*102b0*/  ST.E desc[UR36][R8.64], R5 ;  /* 0x0000000508007985 */ /* 0x0203e8000c101924 */
[----:B------:R4:W-:Y:S04]  /*102c0*/  ST.E desc[UR36][R8.64+0x8], R23 ;  /* 0x0000081708007985 */ /* 0x0009e8000c101924 */
[----:B0-----:R-:W5:Y:S04]  /*102d0*/  LD.E R21, desc[UR36][R8.64+0x1c] ;  /* 0x00001c2408157980 */ /* 0x001f68000c101900 */
[----:B------:R4:W-:Y:S04]  /*102e0*/  ST.E desc[UR36][R8.64+0xc], R25 ;  /* 0x00000c1908007985 */ /* 0x0009e8000c101924 */
[----:B------:R4:W-:Y:S04]  /*102f0*/  ST.E desc[UR36][R8.64+0x10], R27 ;  /* 0x0000101b08007985 */ /* 0x0009e8000c101924 */
[----:B------:R4:W-:Y:S04]  /*10300*/  ST.E desc[UR36][R8.64+0x14], R18 ;  /* 0x0000141208007985 */ /* 0x0009e8000c101924 */
[----:B------:R4:W-:Y:S04]  /*10310*/  ST.E desc[UR36][R8.64+0x1c], R29 ;  /* 0x00001c1d08007985 */ /* 0x0009e8000c101924 */
[----:B-1----:R-:W4:Y:S01]  /*10320*/  LDG.E.64 R4, desc[UR36][R10.64] ;  /* 0x000000240a047981 */ /* 0x002f22000c1e1b00 */
[----:B---3--:R-:W-:-:S04]  /*10330*/  PRMT R12, R12, 0x7710, RZ ;  /* 0x000077100c0c7816 */ /* 0x008fc800000000ff */
[----:B------:R-:W-:Y:S01]  /*10340*/  PRMT R12, R12, 0x5410, R6 ;  /* 0x000054100c0c7816 */ /* 0x000fe20000000006 */
[----:B----4-:R-:W-:-:S05]  /*10350*/  IMAD.WIDE.U32 R4, R31, 0x20, R4 ;  /* 0x000000201f047825 */ /* 0x010fca00078e0004 */
[----:B--2---:R1:W-:Y:S04]  /*10360*/  ST.E desc[UR36][R4.64], R13 ;  /* 0x0000000d04007985 */ /* 0x0043e8000c101924 */
[----:B------:R1:W-:Y:S04]  /*10370*/  ST.E desc[UR36][R4.64+0x4], R15 ;  /* 0x0000040f04007985 */ /* 0x0003e8000c101924 */
[----:B------:R1:W-:Y:S04]  /*10380*/  ST.E desc[UR36][R4.64+0x8], R17 ;  /* 0x0000081104007985 */ /* 0x0003e8000c101924 */
[----:B------:R1:W-:Y:S04]  /*10390*/  ST.E desc[UR36][R4.64+0xc], R19 ;  /* 0x00000c1304007985 */ /* 0x0003e8000c101924 */
[----:B------:R1:W-:Y:S04]  /*103a0*/  ST.E desc[UR36][R4.64+0x10], R7 ;  /* 0x0000100704007985 */ /* 0x0003e8000c101924 */
[----:B------:R1:W-:Y:S04]  /*103b0*/  ST.E desc[UR36][R4.64+0x14], R12 ;  /* 0x0000140c04007985 */ /* 0x0003e8000c101924 */
[----:B------:R1:W-:Y:S04]  /*103c0*/  ST.E desc[UR36][R4.64+0x18], R33 ;  /* 0x0000182104007985 */ /* 0x0003e8000c101924 */
[----:B-----5:R1:W-:Y:S01]  /*103d0*/  ST.E desc[UR36][R4.64+0x1c], R21 ;  /* 0x00001c1504007985 */ /* 0x0203e2000c101924 */
[----:B------:R-:W-:Y:S05]  /*103e0*/  BRA `(.L_x_201) ;  /* 0x0000000000bc7947 */ /* 0x000fea0003800000 */
.L_x_202:
[----:B------:R-:W-:-:S13]  /*103f0*/  ISETP.NE.AND P0, PT, R33, R14, PT ;  /* 0x0000000e2100720c */ /* 0x000fda0003f05270 */
[----:B------:R-:W-:Y:S05]  /*10400*/  @P0 BRA `(.L_x_201) ;  /* 0x0000000000b40947 */ /* 0x000fea0003800000 */
[----:B------:R-:W2:Y:S04]  /*10410*/  LD.E.U16 R35, desc[UR36][R8.64+0x1c] ;  /* 0x00001c2408237980 */ /* 0x000ea8000c101500 */
[----:B------:R-:W2:Y:S02]  /*10420*/  LD.E.U16 R14, desc[UR36][R6.64+0x1c] ;  /* 0x00001c24060e7980 */ /* 0x000ea4000c101500 */
[----:B--2---:R-:W-:-:S13]  /*10430*/  ISETP.GE.U32.AND P0, PT, R35, R14, PT ;  /* 0x0000000e2300720c */ /* 0x004fda0003f06070 */
[----:B------:R-:W-:Y:S05]  /*10440*/  @P0 BRA `(.L_x_201) ;  /* 0x0000000000a40947 */ /* 0x000fea0003800000 */
[----:B------:R-:W2:Y:S04]  /*10450*/  LD.E.U8 R4, desc[UR36][R6.64+0x15] ;  /* 0x0000152406047980 */ /* 0x000ea8000c101100 */
[----:B------:R-:W3:Y:S04]  /*10460*/  LD.E.U16 R13, desc[UR36][R6.64+0x1e] ;  /* 0x00001e24060d7980 */ /* 0x000ee8000c101500 */
[----:B------:R-:W4:Y:S04]  /*10470*/  LD.E.U16 R12, desc[UR36][R6.64+0x16] ;  /* 0x00001624060c7980 */ /* 0x000f28000c101500 */
[----:B------:R-:W5:Y:S04]  /*10480*/  LD.E R5, desc[UR36][R6.64] ;  /* 0x0000002406057980 */ /* 0x000f68000c101900 */
[----:B------:R-:W5:Y:S04]  /*10490*/  LD.E R21, desc[UR36][R6.64+0x4] ;  /* 0x0000042406157980 */ /* 0x000f68000c101900 */
[----:B------:R-:W5:Y:S04]  /*104a0*/  LD.E R23, desc[UR36][R6.64+0x8] ;  /* 0x0000082406177980 */ /* 0x000f68000c101900 */
[----:B------:R-:W5:Y:S04]  /*104b0*/  LD.E R25, desc[UR36][R6.64+0xc] ;  /* 0x00000c2406197980 */ /* 0x000f68000c101900 */
[----:B------:R-:W5:Y:S01]  /*104c0*/  LD.E R27, desc[UR36][R6.64+0x10] ;  /* 0x00001024061b7980 */ /* 0x000f62000c101900 */
[----:B------:R-:W-:-:S03]  /*104d0*/  MOV R15, 0x1 ;  /* 0x00000001000f7802 */ /* 0x000fc60000000f00 */
        /* <DEDUP_REMOVED lines=8> */
[----:B------:R-:W3:Y:S01]  /*10560*/  LD.E.U16 R14, desc[UR36][R8.64+0x14] ;  /* 0x00001424080e7980 */ /* 0x000ee2000c101500 */
[----:B----4-:R-:W-:-:S03]  /*10570*/  PRMT R18, R4, 0x5410, R12 ;  /* 0x0000541004127816 */ /* 0x010fc6000000000c */
[----:B------:R0:W4:Y:S04]  /*10580*/  LD.E R13, desc[UR36][R8.64] ;  /* 0x00000024080d7980 */ /* 0x000128000c101900 */
[----:B------:R-:W0:Y:S04]  /*10590*/  LD.E.U16 R12, desc[UR36][R8.64+0x1e] ;  /* 0x00001e24080c7980 */ /* 0x000e28000c101500 */
[----:B-----5:R1:W-:Y:S04]  /*105a0*/  ST.E desc[UR36][R8.64], R5 ;  /* 0x0000000508007985 */ /* 0x0203e8000c101924 */
[----:B------:R-:W-:Y:S04]  /*105b0*/  ST.E desc[UR36][R8.64+0x4], R21 ;  /* 0x0000041508007985 */ /* 0x000fe8000c101924 */
[----:B------:R-:W-:Y:S04]  /*105c0*/  ST.E desc[UR36][R8.64+0x8], R23 ;  /* 0x0000081708007985 */ /* 0x000fe8000c101924 */
[----:B------:R-:W-:Y:S04]  /*105d0*/  ST.E desc[UR36][R8.64+0xc], R25 ;  /* 0x00000c1908007985 */ /* 0x000fe8000c101924 */
[----:B------:R-:W-:Y:S04]  /*105e0*/  ST.E desc[UR36][R8.64+0x10], R27 ;  /* 0x0000101b08007985 */ /* 0x000fe8000c101924 */
[----:B------:R-:W-:Y:S04]  /*105f0*/  ST.E desc[UR36][R8.64+0x14], R18 ;  /* 0x0000141208007985 */ /* 0x000fe8000c101924 */
[----:B------:R0:W-:Y:S04]  /*10600*/  ST.E desc[UR36][R8.64+0x1c], R29 ;  /* 0x00001c1d08007985 */ /* 0x0001e8000c101924 */
[----:B-1----:R-:W5:Y:S01]  /*10610*/  LDG.E.64 R4, desc[UR36][R10.64] ;  /* 0x000000240a047981 */ /* 0x002f62000c1e1b00 */
[----:B---3--:R-:W-:-:S04]  /*10620*/  PRMT R14, R14, 0x7710, RZ ;  /* 0x000077100e0e7816 */ /* 0x008fc800000000ff */
[----:B------:R-:W-:Y:S02]  /*10630*/  PRMT R14, R14, 0x5410, R6 ;  /* 0x000054100e0e7816 */ /* 0x000fe40000000006 */
[----:B0-----:R-:W-:Y:S01]  /*10640*/  PRMT R9, R35, 0x5410, R12 ;  /* 0x0000541023097816 */ /* 0x001fe2000000000c */
[----:B-----5:R-:W-:-:S05]  /*10650*/  IMAD.WIDE.U32 R4, R31, 0x20, R4 ;  /* 0x000000201f047825 */ /* 0x020fca00078e0004 */
[----:B----4-:R0:W-:Y:S04]  /*10660*/  ST.E desc[UR36][R4.64], R13 ;  /* 0x0000000d04007985 */ /* 0x0101e8000c101924 */
[----:B--2---:R0:W-:Y:S04]  /*10670*/  ST.E desc[UR36][R4.64+0x4], R15 ;  /* 0x0000040f04007985 */ /* 0x0041e8000c101924 */
[----:B------:R0:W-:Y:S04]  /*10680*/  ST.E desc[UR36][R4.64+0x8], R17 ;  /* 0x0000081104007985 */ /* 0x0001e8000c101924 */
[----:B------:R0:W-:Y:S04]  /*10690*/  ST.E desc[UR36][R4.64+0xc], R19 ;  /* 0x00000c1304007985 */ /* 0x0001e8000c101924 */
[----:B------:R0:W-:Y:S04]  /*106a0*/  ST.E desc[UR36][R4.64+0x10], R7 ;  /* 0x0000100704007985 */ /* 0x0001e8000c101924 */
[----:B------:R0:W-:Y:S04]  /*106b0*/  ST.E desc[UR36][R4.64+0x14], R14 ;  /* 0x0000140e04007985 */ /* 0x0001e8000c101924 */
[----:B------:R0:W-:Y:S04]  /*106c0*/  ST.E desc[UR36][R4.64+0x18], R33 ;  /* 0x0000182104007985 */ /* 0x0001e8000c101924 */
[----:B------:R0:W-:Y:S02]  /*106d0*/  ST.E desc[UR36][R4.64+0x1c], R9 ;  /* 0x00001c0904007985 */ /* 0x0001e4000c101924 */
.L_x_201:
[----:B------:R-:W-:Y:S05]  /*106e0*/  BSYNC.RECONVERGENT B2 ;  /* 0x0000000000027941 */ /* 0x000fea0003800200 */
.L_x_200:
[----:B------:R-:W-:Y:S05]  /*106f0*/  @P1 BRA `(.L_x_203) ;  /* 0xfffffff800601947 */ /* 0x000fea000383ffff */
.L_x_199:
[----:B------:R-:W-:Y:S05]  /*10700*/  BSYNC.RECONVERGENT B1 ;  /* 0x0000000000017941 */ /* 0x000fea0003800200 */
.L_x_198:
[----:B------:R-:W-:-:S05]  /*10710*/  VIADD R3, R3, 0x1 ;  /* 0x0000000103037836 */ /* 0x000fca0000000000 */
[----:B------:R-:W-:-:S13]  /*10720*/  ISETP.NE.AND P0, PT, R3, 0x400, PT ;  /* 0x000004000300780c */ /* 0x000fda0003f05270 */
[----:B------:R-:W-:Y:S05]  /*10730*/  @P0 BRA `(.L_x_204) ;  /* 0xfffffff800300947 */ /* 0x000fea000383ffff */
[----:B------:R-:W-:Y:S05]  /*10740*/  BSYNC.RECONVERGENT B0 ;  /* 0x0000000000007941 */ /* 0x000fea0003800200 */
.L_x_197:
[----:B01----:R-:W0:Y:S02]  /*10750*/  LDC.64 R4, c[0x4][0x18] ;  /* 0x01000600ff047b82 */ /* 0x003e240000000a00 */
[----:B0-----:R-:W5:Y:S01]  /*10760*/  LDG.E.64 R4, desc[UR36][R4.64] ;  /* 0x0000002404047981 */ /* 0x001f62000c1e1b00 */
[----:B------:R-:W-:Y:S01]  /*10770*/  BSSY.RECONVERGENT B6, `(.L_x_205) ;  /* 0x00000d0000067945 */ /* 0x000fe20003800200 */
[----:B------:R-:W-:-:S07]  /*10780*/  IMAD.MOV.U32 R19, RZ, RZ, RZ ;  /* 0x000000ffff137224 */ /* 0x000fce00078e00ff */
.L_x_230:
[----:B-----5:R-:W-:-:S05]  /*10790*/  IMAD.WIDE.U32 R8, R19, 0x20, R4 ;  /* 0x0000002013087825 */ /* 0x020fca00078e0004 */
[----:B------:R-:W2:Y:S01]  /*107a0*/  LD.E.U8 R0, desc[UR36][R8.64] ;  /* 0x0000002408007980 */ /* 0x000ea2000c101100 */
[----:B------:R-:W0:Y:S01]  /*107b0*/  LDCU UR4, c[0x0][0x2f8] ;  /* 0x00005f00ff0477ac */ /* 0x000e220008000800 */
[----:B------:R-:W-:Y:S01]  /*107c0*/  IMAD.MOV.U32 R23, RZ, RZ, R19 ;  /* 0x000000ffff177224 */ /* 0x000fe200078e0013 */
[----:B------:R-:W-:Y:S01]  /*107d0*/  BSSY.RECONVERGENT B7, `(.L_x_206) ;  /* 0x0000018000077945 */ /* 0x000fe20003800200 */
[----:B------:R-:W-:-:S05]  /*107e0*/  VIADD R19, R19, 0x8 ;  /* 0x0000000813137836 */ /* 0x000fca0000000000 */
[----:B------:R-:W-:-:S04]  /*107f0*/  ISETP.NE.AND P1, PT, R19, 0x400, PT ;  /* 0x000004001300780c */ /* 0x000fc80003f25270 */
[----:B------:R-:W-:Y:S02]  /*10800*/  P2R R18, PR, RZ, 0x2 ;  /* 0x00000002ff127803 */ /* 0x000fe40000000000 */
[----:B0-----:R-:W-:Y:S02]  /*10810*/  IADD3 R17, PT, PT, R16, -UR4, RZ ;  /* 0x8000000410117c10 */ /* 0x001fe4000fffe0ff */
[----:B--2---:R-:W-:-:S13]  /*10820*/  ISETP.NE.AND P0, PT, R0, RZ, PT ;  /* 0x000000ff0000720c */ /* 0x004fda0003f05270 */
[----:B------:R-:W-:Y:S05]  /*10830*/  @!P0 BRA `(.L_x_207) ;  /* 0x0000000000448947 */ /* 0x000fea0003800000 */
[----:B------:R-:W2:Y:S02]  /*10840*/  LD.E.U8 R0, desc[UR36][R8.64+0x14] ;  /* 0x0000142408007980 */ /* 0x000ea4000c101100 */
[----:B--2---:R-:W-:-:S13]  /*10850*/  ISETP.NE.AND P0, PT, R0, 0x1, PT ;  /* 0x000000010000780c */ /* 0x004fda0003f05270 */
[----:B------:R-:W-:Y:S05]  /*10860*/  @P0 BRA `(.L_x_207) ;  /* 0x0000000000380947 */ /* 0x000fea0003800000 */
[----:B------:R-:W2:Y:S01]  /*10870*/  LD.E R0, desc[UR36][R8.64+0x18] ;  /* 0x0000182408007980 */ /* 0x000ea2000c101900 */
[----:B------:R-:W-:Y:S01]  /*10880*/  MOV R3, 0x0 ;  /* 0x0000000000037802 */ /* 0x000fe20000000f00 */
[----:B------:R-:W0:Y:S01]  /*10890*/  LDCU.64 UR4, c[0x4][0x60] ;  /* 0x01000c00ff0477ac */ /* 0x000e220008000a00 */
[----:B------:R-:W-:Y:S01]  /*108a0*/  IMAD.MOV.U32 R6, RZ, RZ, R16 ;  /* 0x000000ffff067224 */ /* 0x000fe200078e0010 */
[----:B------:R1:W-:Y:S01]  /*108b0*/  STL.64 [R17], R8 ;  /* 0x0000000811007387 */ /* 0x0003e20000100a00 */
[----:B------:R1:W3:Y:S01]  /*108c0*/  LDC.64 R10, c[0x4][R3] ;  /* 0x01000000030a7b82 */ /* 0x0002e20000000a00 */
[----:B------:R-:W-:Y:S02]  /*108d0*/  IMAD.MOV.U32 R7, RZ, RZ, R2 ;  /* 0x000000ffff077224 */ /* 0x000fe400078e0002 */
[----:B0-----:R-:W-:Y:S02]  /*108e0*/  IMAD.U32 R4, RZ, RZ, UR4 ;  /* 0x00000004ff047e24 */ /* 0x001fe4000f8e00ff */
[----:B------:R-:W-:Y:S01]  /*108f0*/  IMAD.U32 R5, RZ, RZ, UR5 ;  /* 0x00000005ff057e24 */ /* 0x000fe2000f8e00ff */
[----:B--23--:R1:W-:Y:S06]  /*10900*/  STL [R17+0x8], R0 ;  /* 0x0000080011007387 */ /* 0x00c3ec0000100800 */
[----:B------:R-:W-:-:S07]  /*10910*/  LEPC R20, `(.L_x_208) ;  /* 0x000000001014794e */ /* 0x000fce0000000000 */
[----:B-1----:R-:W-:Y:S05]  /*10920*/  CALL.ABS.NOINC R10 ;  /* 0x000000000a007343 */ /* 0x002fea0003c00000 */
.L_x_208:
[----:B------:R-:W0:Y:S02]  /*10930*/  LDC.64 R4, c[0x4][0x18] ;  /* 0x01000600ff047b82 */ /* 0x000e240000000a00 */
[----:B0-----:R-:W5:Y:S02]  /*10940*/  LDG.E.64 R4, desc[UR36][R4.64] ;  /* 0x0000002404047981 */ /* 0x001f64000c1e1b00 */
.L_x_207:
[----:B------:R-:W-:Y:S05]  /*10950*/  BSYNC.RECONVERGENT B7 ;  /* 0x0000000000077941 */ /* 0x000fea0003800200 */
.L_x_206:
[----:B-----5:R-:W-:-:S05]  /*10960*/  IMAD.WIDE.U32 R10, R23, 0x20, R4 ;  /* 0x00000020170a7825 */ /* 0x020fca00078e0004 */
[----:B------:R-:W2:Y:S01]  /*10970*/  LD.E.U8 R0, desc[UR36][R10.64+0x20] ;  /* 0x000020240a007980 */ /* 0x000ea2000c101100 */
[----:B------:R-:W-:Y:S01]  /*10980*/  IADD3 R8, P1, PT, R10, 0x20, RZ ;  /* 0x000000200a087810 */ /* 0x000fe20007f3e0ff */
[----:B------:R-:W-:Y:S03]  /*10990*/  BSSY.RECONVERGENT B7, `(.L_x_209) ;  /* 0x0000015000077945 */ /* 0x000fe60003800200 */
[----:B------:R-:W-:Y:S02]  /*109a0*/  IADD3.X R9, PT, PT, RZ, R11, RZ, P1, !PT ;  /* 0x0000000bff097210 */ /* 0x000fe40000ffe4ff */
        /* <DEDUP_REMOVED lines=17> */
.L_x_211:
[----:B------:R-:W0:Y:S02]  /*10ac0*/  LDC.64 R4, c[0x4][0x18] ;  /* 0x01000600ff047b82 */ /* 0x000e240000000a00 */
[----:B0-----:R-:W5:Y:S02]  /*10ad0*/  LDG.E.64 R4, desc[UR36][R4.64] ;  /* 0x0000002404047981 */ /* 0x001f64000c1e1b00 */
.L_x_210:
[----:B------:R-:W-:Y:S05]  /*10ae0*/  BSYNC.RECONVERGENT B7 ;  /* 0x0000000000077941 */ /* 0x000fea0003800200 */
.L_x_209:
        /* <DEDUP_REMOVED lines=22> */
.L_x_214:
[----:B------:R-:W0:Y:S02]  /*10c50*/  LDC.64 R4, c[0x4][0x18] ;  /* 0x01000600ff047b82 */ /* 0x000e240000000a00 */
[----:B0-----:R-:W5:Y:S02]  /*10c60*/  LDG.E.64 R4, desc[UR36][R4.64] ;  /* 0x0000002404047981 */ /* 0x001f64000c1e1b00 */
.L_x_213:
[----:B------:R-:W-:Y:S05]  /*10c70*/  BSYNC.RECONVERGENT B7 ;  /* 0x0000000000077941 */ /* 0x000fea0003800200 */
.L_x_212:
        /* <DEDUP_REMOVED lines=22> */
.L_x_217:
[----:B------:R-:W0:Y:S02]  /*10de0*/  LDC.64 R4, c[0x4][0x18] ;  /* 0x01000600ff047b82 */ /* 0x000e240000000a00 */
[----:B0-----:R-:W5:Y:S02]  /*10df0*/  LDG.E.64 R4, desc[UR36][R4.64] ;  /* 0x0000002404047981 */ /* 0x001f64000c1e1b00 */
.L_x_216:
[----:B------:R-:W-:Y:S05]  /*10e00*/  BSYNC.RECONVERGENT B7 ;  /* 0x0000000000077941 */ /* 0x000fea0003800200 */
.L_x_215:
        /* <DEDUP_REMOVED lines=22> */
.L_x_220:
[----:B------:R-:W0:Y:S02]  /*10f70*/  LDC.64 R4, c[0x4][0x18] ;  /* 0x01000600ff047b82 */ /* 0x000e240000000a00 */
[----:B0-----:R-:W5:Y:S02]  /*10f80*/  LDG.E.64 R4, desc[UR36][R4.64] ;  /* 0x0000002404047981 */ /* 0x001f64000c1e1b00 */
.L_x_219:
[----:B------:R-:W-:Y:S05]  /*10f90*/  BSYNC.RECONVERGENT B7 ;  /* 0x0000000000077941 */ /* 0x000fea0003800200 */
.L_x_218:
        /* <DEDUP_REMOVED lines=22> */
.L_x_223:
[----:B------:R-:W0:Y:S02]  /*11100*/  LDC.64 R4, c[0x4][0x18] ;  /* 0x01000600ff047b82 */ /* 0x000e240000000a00 */
[----:B0-----:R-:W5:Y:S02]  /*11110*/  LDG.E.64 R4, desc[UR36][R4.64] ;  /* 0x0000002404047981 */ /* 0x001f64000c1e1b00 */
.L_x_222:
[----:B------:R-:W-:Y:S05]  /*11120*/  BSYNC.RECONVERGENT B7 ;  /* 0x0000000000077941 */ /* 0x000fea0003800200 */
.L_x_221:
        /* <DEDUP_REMOVED lines=22> */
.L_x_226:
[----:B------:R-:W0:Y:S02]  /*11290*/  LDC.64 R4, c[0x4][0x18] ;  /* 0x01000600ff047b82 */ /* 0x000e240000000a00 */
[----:B0-----:R-:W5:Y:S02]  /*112a0*/  LDG.E.64 R4, desc[UR36][R4.64] ;  /* 0x0000002404047981 */ /* 0x001f64000c1e1b00 */
.L_x_225:
[----:B------:R-:W-:Y:S05]  /*112b0*/  BSYNC.RECONVERGENT B7 ;  /* 0x0000000000077941 */ /* 0x000fea0003800200 */
.L_x_224:
        /* <DEDUP_REMOVED lines=22> */
.L_x_229:
[----:B------:R-:W0:Y:S02]  /*11420*/  LDC.64 R4, c[0x4][0x18] ;  /* 0x01000600ff047b82 */ /* 0x000e240000000a00 */
[----:B0-----:R-:W5:Y:S02]  /*11430*/  LDG.E.64 R4, desc[UR36][R4.64] ;  /* 0x0000002404047981 */ /* 0x001f64000c1e1b00 */
.L_x_228:
[----:B------:R-:W-:Y:S05]  /*11440*/  BSYNC.RECONVERGENT B7 ;  /* 0x0000000000077941 */ /* 0x000fea0003800200 */
.L_x_227:
[----:B------:R-:W-:-:S13]  /*11450*/  ISETP.NE.AND P0, PT, R18, RZ, PT ;  /* 0x000000ff1200720c */ /* 0x000fda0003f05270 */
[----:B------:R-:W-:Y:S05]  /*11460*/  @P0 BRA `(.L_x_230) ;  /* 0xfffffff000c80947 */ /* 0x000fea000383ffff */
[----:B------:R-:W-:Y:S05]  /*11470*/  BSYNC.RECONVERGENT B6 ;  /* 0x0000000000067941 */ /* 0x000fea0003800200 */
.L_x_205:
[----:B------:R-:W0:Y:S01]  /*11480*/  LDCU UR4, c[0x0][0x2f8] ;  /* 0x00005f00ff0477ac */ /* 0x000e220008000800 */
[----:B------:R-:W-:Y:S01]  /*11490*/  HFMA2 R3, -RZ, RZ, 0, 0 ;  /* 0x00000000ff037431 */ /* 0x000fe200000001ff */
[----:B------:R-:W-:Y:S01]  /*114a0*/  BSSY.RECONVERGENT B6, `(.L_x_231) ;  /* 0x0000427000067945 */ /* 0x000fe20003800200 */
[----:B0-----:R-:W-:-:S07]  /*114b0*/  VIADD R17, R94, -UR4 ;  /* 0x800000045e117c36 */ /* 0x001fce0008000000 */
.L_x_240:
        /* <DEDUP_REMOVED lines=23> */
.L_x_232:
        /* <DEDUP_REMOVED lines=24> */
.L_x_235:
[----:B------:R-:W-:Y:S05]  /*117b0*/  BSYNC.RELIABLE B9 ;  /* 0x0000000000097941 */ /* 0x000fea0003800100 */
.L_x_234:
        /* <DEDUP_REMOVED lines=24> */
.L_x_237:
[----:B------:R-:W-:Y:S05]  /*11940*/  BSYNC.RELIABLE B8 ;  /* 0x0000000000087941 */ /* 0x000fea0003800100 */
.L_x_236:
        /* <DEDUP_REMOVED lines=24> */
.L_x_239:
[----:B------:R-:W-:Y:S05]  /*11ad0*/  BSYNC.RELIABLE B7 ;  /* 0x0000000000077941 */ /* 0x000fea0003800100 */
.L_x_238:
[----:B------:R-:W-:-:S05]  /*11ae0*/  VIADD R3, R3, 0x4 ;  /* 0x0000000403037836 */ /* 0x000fca0000000000 */
[----:B------:R-:W-:-:S13]  /*11af0*/  ISETP.NE.AND P0, PT, R3, 0x400, PT ;  /* 0x000004000300780c */ /* 0x000fda0003f05270 */
[----:B------:R-:W-:Y:S05]  /*11b00*/  @P0 BRA `(.L_x_240) ;  /* 0xfffffff8006c0947 */ /* 0x000fea000383ffff */
[----:B------:R-:W-:-:S07]  /*11b10*/  IMAD.MOV.U32 R3, RZ, RZ, RZ ;  /* 0x000000ffff037224 */ /* 0x000fce00078e00ff */
.L_x_242:
[----:B------:R-:W-:-:S05]  /*11b20*/  IMAD.WIDE.U32 R8, R3, 0x20, R4 ;  /* 0x0000002003087825 */ /* 0x000fca00078e0004 */
[----:B------:R-:W2:Y:S01]  /*11b30*/  LD.E.U8 R0, desc[UR36][R8.64+0x14] ;  /* 0x0000142408007980 */ /* 0x000ea2000c101100 */
[--C-:B------:R-:W-:Y:S01]  /*11b40*/  IMAD.MOV.U32 R18, RZ, RZ, R3.reuse ;  /* 0x000000ffff127224 */ /* 0x100fe200078e0003 */
[----:B------:R-:W-:Y:S01]  /*11b50*/  MOV R7, RZ ;  /* 0x000000ff00077202 */ /* 0x000fe20000000f00 */
        /* <DEDUP_REMOVED lines=189> */
[----:B------:R-:W-:-:S05]  /*12730*/  VIADD R3, R3, 0x20 ;  /* 0x0000002003037836 */ /* 0x000fca0000000000 */
[----:B------:R-:W-:-:S13]  /*12740*/  ISETP.NE.AND P0, PT, R3, 0x400, PT ;  /* 0x000004000300780c */ /* 0x000fda0003f05270 */
[----:B------:R-:W-:Y:S05]  /*12750*/  @P0 BRA `(.L_x_242) ;  /* 0xfffffff000f00947 */ /* 0x000fea000383ffff */
[----:B------:R-:W-:Y:S01]  /*12760*/  MOV R18, 0xffffffff ;  /* 0xffffffff00127802 */ /* 0x000fe20000000f00 */
[----:B------:R-:W-:Y:S06]  /*12770*/  BRA `(.L_x_243) ;  /* 0x0000000000b87947 */ /* 0x000fec0003800000 */
.L_x_241:
[----:B------:R-:W0:Y:S01]  /*12780*/  LDC.64 R12, c[0x4][0x18] ;  /* 0x01000600ff0c7b82 */ /* 0x000e220000000a00 */
[C---:B------:R-:W-:Y:S01]  /*12790*/  IMAD.SHL.U32 R19, R6.reuse, 0x20, RZ ;  /* 0x0000002006137824 */ /* 0x040fe200078e00ff */
[----:B------:R-:W-:Y:S01]  /*127a0*/  SHF.L.U64.HI R21, R6, 0x5, R7 ;  /* 0x0000000506157819 */ /* 0x000fe20000010207 */
[----:B------:R-:W-:Y:S01]  /*127b0*/  IMAD.MOV.U32 R0, RZ, RZ, 0x62 ;  /* 0x00000062ff007424 */ /* 0x000fe200078e00ff */
[----:B------:R-:W-:Y:S01]  /*127c0*/  MOV R9, 0x78 ;  /* 0x0000007800097802 */ /* 0x000fe20000000f00 */
[----:B------:R-:W-:Y:S01]  /*127d0*/  IMAD.MOV.U32 R3, RZ, RZ, 0x2e ;  /* 0x0000002eff037424 */ /* 0x000fe200078e00ff */
[----:B------:R-:W-:Y:S01]  /*127e0*/  IADD3 R4, P0, PT, R4, R19, RZ ;  /* 0x0000001304047210 */ /* 0x000fe20007f1e0ff */
[----:B------:R-:W-:-:S04]  /*127f0*/  IMAD.MOV.U32 R7, RZ, RZ, 0x74 ;  /* 0x00000074ff077424 */ /* 0x000fc800078e00ff */
[----:B------:R-:W-:-:S05]  /*12800*/  IMAD.X R5, R5, 0x1, R21, P0 ;  /* 0x0000000105057824 */ /* 0x000fca00000e0615 */
        /* <DEDUP_REMOVED lines=13> */
[----:B--2---:R-:W-:-:S04]  /*128e0*/  IADD3 R6, P0, PT, R6, R19, RZ ;  /* 0x0000001306067210 */ /* 0x004fc80007f1e0ff */
[----:B------:R-:W-:-:S05]  /*128f0*/  IADD3.X R7, PT, PT, R7, R21, RZ, P0, !PT ;  /* 0x0000001507077210 */ /* 0x000fca00007fe4ff */
        /* <DEDUP_REMOVED lines=18> */
.L_x_233:
[----:B------:R-:W-:-:S05]  /*12a20*/  IMAD.WIDE.U32 R4, R18, 0x20, R4 ;  /* 0x0000002012047825 */ /* 0x000fca00078e0004 */
[----:B------:R0:W-:Y:S02]  /*12a30*/  ST.E.U8 desc[UR36][R4.64+0x15], RZ ;  /* 0x000015ff04007985 */ /* 0x0001e4000c101124 */
.L_x_244:
[----:B------:R-:W-:-:S13]  /*12a40*/  ISETP.GE.U32.AND P0, PT, R18, 0x400, PT ;  /* 0x000004001200780c */ /* 0x000fda0003f06070 */
[----:B------:R-:W-:Y:S05]  /*12a50*/  @!P0 BRA `(.L_x_245) ;  /* 0x00000000002c8947 */ /* 0x000fea0003800000 */
.L_x_243:
[----:B------:R-:W-:Y:S01]  /*12a60*/  MOV R0, 0x0 ;  /* 0x0000000000007802 */ /* 0x000fe20000000f00 */
[----:B------:R1:W-:Y:S01]  /*12a70*/  STL [R17], R18 ;  /* 0x0000001211007387 */ /* 0x0003e20000100800 */
[----:B------:R-:W0:Y:S01]  /*12a80*/  LDCU.64 UR4, c[0x4][0x38] ;  /* 0x01000700ff0477ac */ /* 0x000e220008000a00 */
[----:B------:R-:W-:Y:S01]  /*12a90*/  IMAD.MOV.U32 R6, RZ, RZ, R94 ;  /* 0x000000ffff067224 */ /* 0x000fe200078e005e */
[----:B--2---:R1:W2:Y:S01]  /*12aa0*/  LDC.64 R8, c[0x4][R0] ;  /* 0x0100000000087b82 */ /* 0x0042a20000000a00 */
[----:B------:R-:W-:Y:S01]  /*12ab0*/  IMAD.MOV.U32 R7, RZ, RZ, R95 ;  /* 0x000000ffff077224 */ /* 0x000fe200078e005f */
[----:B0-----:R-:W-:Y:S01]  /*12ac0*/  MOV R4, UR4 ;  /* 0x0000000400047c02 */ /* 0x001fe20008000f00 */
[----:B-1----:R-:W-:-:S07]  /*12ad0*/  IMAD.U32 R5, RZ, RZ, UR5 ;  /* 0x00000005ff057e24 */ /* 0x002fce000f8e00ff */
[----:B------:R-:W-:-:S07]  /*12ae0*/  LEPC R20, `(.L_x_246) ;  /* 0x000000001014794e */ /* 0x000fce0000000000 */
[----:B--2---:R-:W-:Y:S05]  /*12af0*/  CALL.ABS.NOINC R8 ;  /* 0x0000000008007343 */ /* 0x004fea0003c00000 */
.L_x_246:
[----:B------:R-:W-:Y:S05]  /*12b00*/  BRA `(.L_x_247) ;  /* 0x0000002c00007947 */ /* 0x000fea0003800000 */
.L_x_245:
        /* <DEDUP_REMOVED lines=13> */
[----:B------:R-:W-:-:S07]  /*12be0*/  HFMA2 R0, -RZ, RZ, 0, 0 ;  /* 0x00000000ff007431 */ /* 0x000fce00000001ff */
.L_x_250:
        /* <DEDUP_REMOVED lines=13> */
.L_x_249:
[----:B------:R-:W-:Y:S05]  /*12cc0*/  BSYNC.RECONVERGENT B0 ;  /* 0x0000000000007941 */ /* 0x000fea0003800200 */
.L_x_248:
[----:B------:R-:W-:Y:S04]  /*12cd0*/  BSSY.RECONVERGENT B0, `(.L_x_251) ;  /* 0x0000110000007945 */ /* 0x000fe80003800200 */
[----:B------:R-:W-:Y:S05]  /*12ce0*/  @!P0 BRA `(.L_x_252) ;  /* 0x0000001000388947 */ /* 0x000fea0003800000 */
[C---:B------:R-:W-:Y:S01]  /*12cf0*/  ISETP.GE.U32.AND P0, PT, R3.reuse, 0x10, PT ;  /* 0x000000100300780c */ /* 0x040fe20003f06070 */
[----:B------:R-:W-:Y:S01]  /*12d00*/  BSSY.RECONVERGENT B1, `(.L_x_253) ;  /* 0x000008b000017945 */ /* 0x000fe20003800200 */
[----:B------:R-:W-:Y:S02]  /*12d10*/  LOP3.LUT R21, R3, 0xf, RZ, 0xc0, !PT ;  /* 0x0000000f03157812 */ /* 0x000fe400078ec0ff */
[----:B------:R-:W-:Y:S02]  /*12d20*/  MOV R0, RZ ;  /* 0x000000ff00007202 */ /* 0x000fe40000000f00 */
[----:B------:R-:W-:-:S07]  /*12d30*/  ISETP.NE.AND P1, PT, R21, RZ, PT ;  /* 0x000000ff1500720c */ /* 0x000fce0003f25270 */
[----:B------:R-:W-:Y:S06]  /*12d40*/  @!P0 BRA `(.L_x_254) ;  /* 0x0000000800188947 */ /* 0x000fec0003800000 */
[----:B------:R-:W-:Y:S01]  /*12d50*/  LOP3.LUT R0, R3, 0xffffff0, RZ, 0xc0, !PT ;  /* 0x0ffffff003007812 */ /* 0x000fe200078ec0ff */
[----:B------:R-:W-:-:S07]  /*12d60*/  IMAD.MOV.U32 R19, RZ, RZ, RZ ;  /* 0x000000ffff137224 */ /* 0x000fce00078e00ff */
.L_x_255:
        /* <DEDUP_REMOVED lines=132> */
.L_x_254:
[----:B------:R-:W-:Y:S05]  /*135b0*/  BSYNC.RECONVERGENT B1 ;  /* 0x0000000000017941 */ /* 0x000fea0003800200 */
.L_x_253:
        /* <DEDUP_REMOVED lines=71> */
[----:B------:R-:W-:-:S07]  /*13a30*/  IADD3 R0, PT, PT, R0, 0x8, RZ ;  /* 0x0000000800007810 */ /* 0x000fce0007ffe0ff */
.L_x_257:
[----:B------:R-:W-:Y:S05]  /*13a40*/  BSYNC.RECONVERGENT B1 ;  /* 0x0000000000017941 */ /* 0x000fea0003800200 */
.L_x_256:
        /* <DEDUP_REMOVED lines=40> */
.L_x_259:
[----:B------:R-:W-:Y:S05]  /*13cd0*/  BSYNC.RECONVERGENT B1 ;  /* 0x0000000000017941 */ /* 0x000fea0003800200 */
.L_x_258:
[----:B------:R-:W-:Y:S05]  /*13ce0*/  @!P1 BRA `(.L_x_252) ;  /* 0x0000000000389947 */ /* 0x000fea0003800000 */
[----:B------:R-:W1:Y:S01]  /*13cf0*/  LDC.64 R10, c[0x4][0x10] ;  /* 0x01000400ff0a7b82 */ /* 0x000e620000000a00 */
[----:B------:R-:W-:-:S07]  /*13d00*/  IMAD.MOV.U32 R3, RZ, RZ, RZ ;  /* 0x000000ffff037224 */ /* 0x000fce00078e00ff */
.L_x_260:
[----:B---3--:R-:W3:Y:S04]  /*13d10*/  LDG.E.64 R6, desc[UR36][R4.64] ;  /* 0x0000002404067981 */ /* 0x008ee8000c1e1b00 */
[----:B012---:R-:W2:Y:S01]  /*13d20*/  LDG.E.64 R8, desc[UR36][R10.64] ;  /* 0x000000240a087981 */ /* 0x007ea2000c1e1b00 */
[----:B---3--:R-:W-:-:S06]  /*13d30*/  IMAD.WIDE.U32 R6, R18, 0x20, R6 ;  /* 0x0000002012067825 */ /* 0x008fcc00078e0006 */
[----:B------:R-:W3:Y:S01]  /*13d40*/  LD.E.U16 R7, desc[UR36][R6.64+0x16] ;  /* 0x0000162406077980 */ /* 0x000ee2000c101500 */
[----:B------:R-:W-:-:S04]  /*13d50*/  IADD3 R3, PT, PT, R3, 0x1, RZ ;  /* 0x0000000103037810 */ /* 0x000fc80007ffe0ff */
[----:B------:R-:W-:Y:S01]  /*13d60*/  ISETP.NE.AND P0, PT, R3, R20, PT ;  /* 0x000000140300720c */ /* 0x000fe20003f05270 */
[----:B---3--:R-:W-:-:S05]  /*13d70*/  IMAD.IADD R12, R7, 0x1, R0 ;  /* 0x00000001070c7824 */ /* 0x008fca00078e0200 */
[----:B------:R-:W-:-:S05]  /*13d80*/  SHF.R.U32.HI R13, RZ, 0x5, R12 ;  /* 0x00000005ff0d7819 */ /* 0x000fca000001160c */
[----:B--2---:R-:W-:-:S05]  /*13d90*/  IMAD.WIDE.U32 R8, R13, 0x4, R8 ;  /* 0x000000040d087825 */ /* 0x004fca00078e0008 */
[----:B------:R3:W-:Y:S01]  /*13da0*/  ST.E desc[UR36][R8.64], RZ ;  /* 0x000000ff08007985 */ /* 0x0007e2000c101924 */
[----:B------:R-:W-:Y:S01]  /*13db0*/  VIADD R0, R0, 0x1 ;  /* 0x0000000100007836 */ /* 0x000fe20000000000 */
[----:B------:R-:W-:Y:S06]  /*13dc0*/  @P0 BRA `(.L_x_260) ;  /* 0xfffffffc00d00947 */ /* 0x000fec000383ffff */
.L_x_252:
[----:B------:R-:W-:Y:S05]  /*13dd0*/  BSYNC.RECONVERGENT B0 ;  /* 0x0000000000007941 */ /* 0x000fea0003800200 */
.L_x_251:
[----:B------:R-:W4:Y:S01]  /*13de0*/  LDG.E.64 R4, desc[UR36][R4.64] ;  /* 0x0000002404047981 */ /* 0x000f22000c1e1b00 */
[----:B0-23--:R-:W0:Y:S01]  /*13df0*/  LDC.64 R8, c[0x4][0x10] ;  /* 0x01000400ff087b82 */ /* 0x00de220000000a00 */
[----:B----4-:R-:W-:-:S05]  /*13e00*/  IMAD.WIDE.U32 R6, R18, 0x20, R4 ;  /* 0x0000002012067825 */ /* 0x010fca00078e0004 */
[----:B------:R1:W-:Y:S04]  /*13e10*/  ST.E.U8 desc[UR36][R6.64+0x14], RZ ;  /* 0x000014ff06007985 */ /* 0x0003e8000c101124 */
[----:B0-----:R-:W5:Y:S01]  /*13e20*/  LDG.E.64 R8, desc[UR36][R8.64] ;  /* 0x0000002408087981 */ /* 0x001f62000c1e1b00 */
[----:B------:R-:W-:Y:S01]  /*13e30*/  BSSY.RECONVERGENT B0, `(.L_x_261) ;  /* 0x000006c000007945 */ /* 0x000fe20003800200 */
[----:B------:R-:W-:-:S07]  /*13e40*/  IMAD.MOV.U32 R0, RZ, RZ, RZ ;  /* 0x000000ffff007224 */ /* 0x000fce00078e00ff */
.L_x_263:
        /* <DEDUP_REMOVED lines=101> */
[----:B------:R-:W-:Y:S01]  /*144a0*/  HFMA2 R0, -RZ, RZ, 0, -0.0 ;  /* 0x00008000ff007431 */ /* 0x000fe200000001ff */
[----:B------:R-:W-:Y:S01]  /*144b0*/  PLOP3.LUT P0, PT, PT, PT, PT, 0x80, 0x8 ;  /* 0x000000000008781c */ /* 0x000fe20003f0f070 */
[----:B------:R-:W-:-:S12]  /*144c0*/  BRA `(.L_x_264) ;  /* 0x0000000000087947 */ /* 0x000fd80003800000 */
.L_x_262:
[----:B------:R-:W-:Y:S01]  /*144d0*/  PLOP3.LUT P0, PT, PT, PT, PT, 0x8, 0x80 ;  /* 0x000000000080781c */ /* 0x000fe20003f0e170 */
[----:B------:R-:W-:-:S12]  /*144e0*/  VIADD R0, R3, 0x1 ;  /* 0x0000000103007836 */ /* 0x000fd80000000000 */
.L_x_264:
[----:B------:R-:W-:Y:S05]  /*144f0*/  BSYNC.RECONVERGENT B0 ;  /* 0x0000000000007941 */ /* 0x000fea0003800200 */
.L_x_261:
        /* <DEDUP_REMOVED lines=8> */
[----:B-1----:R-:W-:Y:S01]  /*14580*/  IMAD.MOV.U32 R6, RZ, RZ, R94 ;  /* 0x000000ffff067224 */ /* 0x002fe200078e005e */
[----:B------:R0:W-:Y:S01]  /*14590*/  STL.64 [R17], R8 ;  /* 0x0000000811007387 */ /* 0x0001e20000100a00 */
[----:B------:R-:W-:Y:S02]  /*145a0*/  IMAD.MOV.U32 R7, RZ, RZ, R95 ;  /* 0x000000ffff077224 */ /* 0x000fe400078e005f */
[----:B--2---:R-:W-:Y:S01]  /*145b0*/  IMAD.U32 R4, RZ, RZ, UR4 ;  /* 0x00000004ff047e24 */ /* 0x004fe2000f8e00ff */
[----:B0-----:R-:W-:-:S07]  /*145c0*/  MOV R5, UR5 ;  /* 0x0000000500057c02 */ /* 0x001fce0008000f00 */
[----:B------:R-:W-:-:S07]  /*145d0*/  LEPC R20, `(.L_x_266) ;  /* 0x000000001014794e */ /* 0x000fce0000000000 */
[----:B---3--:R-:W-:Y:S05]  /*145e0*/  CALL.ABS.NOINC R10 ;  /* 0x000000000a007343 */ /* 0x008fea0003c00000 */
.L_x_266:
[----:B------:R-:W-:Y:S01]  /*145f0*/  IMAD.MOV.U32 R0, RZ, RZ, 0xc ;  /* 0x0000000cff007424 */ /* 0x000fe200078e00ff */
[----:B------:R0:W1:Y:S01]  /*14600*/  LDC.64 R8, c[0x4][R19] ;  /* 0x0100000013087b82 */ /* 0x0000620000000a00 */
[----:B------:R-:W2:Y:S01]  /*14610*/  LDCU.64 UR4, c[0x4][0x48] ;  /* 0x01000900ff0477ac */ /* 0x000ea20008000a00 */
[----:B------:R-:W-:Y:S02]  /*14620*/  IMAD.MOV.U32 R6, RZ, RZ, R94 ;  /* 0x000000ffff067224 */ /* 0x000fe400078e005e */
[----:B------:R0:W-:Y:S01]  /*14630*/  STL [R17], R0 ;  /* 0x0000000011007387 */ /* 0x0001e20000100800 */
[----:B------:R-:W-:Y:S02]  /*14640*/  IMAD.MOV.U32 R7, RZ, RZ, R95 ;  /* 0x000000ffff077224 */ /* 0x000fe400078e005f */
[----:B--2---:R-:W-:Y:S01]  /*14650*/  IMAD.U32 R4, RZ, RZ, UR4 ;  /* 0x00000004ff047e24 */ /* 0x004fe2000f8e00ff */
[----:B0-----:R-:W-:-:S07]  /*14660*/  MOV R5, UR5 ;  /* 0x0000000500057c02 */ /* 0x001fce0008000f00 */
[----:B------:R-:W-:-:S07]  /*14670*/  LEPC R20, `(.L_x_267) ;  /* 0x000000001014794e */ /* 0x000fce0000000000 */
[----:B-1----:R-:W-:Y:S05]  /*14680*/  CALL.ABS.NOINC R8 ;  /* 0x0000000008007343 */ /* 0x002fea0003c00000 */
.L_x_267:
[----:B------:R-:W0:Y:S02]  /*14690*/  LDC.64 R6, c[0x4][0x18] ;  /* 0x01000600ff067b82 */ /* 0x000e240000000a00 */
[----:B0-----:R-:W2:Y:S02]  /*146a0*/  LDG.E.64 R4, desc[UR36][R6.64] ;  /* 0x0000002406047981 */ /* 0x001ea4000c1e1b00 */
[----:B--2---:R-:W-:-:S05]  /*146b0*/  IMAD.WIDE.U32 R4, R18, 0x20, R4 ;  /* 0x0000002012047825 */ /* 0x004fca00078e0004 */
[----:B------:R0:W-:Y:S01]  /*146c0*/  ST.E.U8 desc[UR36][R4.64+0x14], RZ ;  /* 0x000014ff04007985 */ /* 0x0001e2000c101124 */
[----:B------:R-:W-:Y:S05]  /*146d0*/  BRA `(.L_x_247) ;  /* 0x00000010000c7947 */ /* 0x000fea0003800000 */
.L_x_265:
[----:B------:R-:W0:Y:S02]  /*146e0*/  LDC.64 R12, c[0x4][0x18] ;  /* 0x01000600ff0c7b82 */ /* 0x000e240000000a00 */
[----:B0-----:R-:W2:Y:S01]  /*146f0*/  LDG.E.64 R4, desc[UR36][R12.64] ;  /* 0x000000240c047981 */ /* 0x001ea2000c1e1b00 */
[----:B-1----:R-:W-:Y:S02]  /*14700*/  IMAD.MOV.U32 R7, RZ, RZ, 0x1 ;  /* 0x00000001ff077424 */ /* 0x002fe400078e00ff */
[----:B--2---:R-:W-:-:S05]  /*14710*/  IMAD.WIDE.U32 R4, R18, 0x20, R4 ;  /* 0x0000002012047825 */ /* 0x004fca00078e0004 */
[----:B------:R0:W-:Y:S04]  /*14720*/  ST.E.U8 desc[UR36][R4.64+0x14], R7 ;  /* 0x0000140704007985 */ /* 0x0001e8000c101124 */
[----:B0-----:R-:W2:Y:S01]  /*14730*/  LDG.E.64 R6, desc[UR36][R12.64] ;  /* 0x000000240c067981 */ /* 0x001ea2000c1e1b00 */
[----:B------:R-:W-:Y:S01]  /*14740*/  VIADD R3, R0, 0xffffffff ;  /* 0xffffffff00037836 */ /* 0x000fe20000000000 */
[----:B------:R-:W0:Y:S01]  /*14750*/  LDC.64 R14, c[0x4][0x20] ;  /* 0x01000800ff0e7b82 */ /* 0x000e220000000a00 */
[----:B--2---:R-:W-:-:S05]  /*14760*/  IMAD.WIDE.U32 R6, R18, 0x20, R6 ;  /* 0x0000002012067825 */ /* 0x004fca00078e0006 */
[----:B------:R1:W-:Y:S04]  /*14770*/  ST.E.U16 desc[UR36][R6.64+0x16], R3 ;  /* 0x0000160306007985 */ /* 0x0003e8000c101524 */
[----:B------:R-:W2:Y:S01]  /*14780*/  LDG.E.64 R8, desc[UR36][R12.64] ;  /* 0x000000240c087981 */ /* 0x000ea2000c1e1b00 */
[----:B------:R-:W-:Y:S02]  /*14790*/  HFMA2 R19, -RZ, RZ, 0, 7.152557373046875e-07 ;  /* 0x0000000cff137431 */ /* 0x000fe400000001ff */
[----:B--2---:R-:W-:-:S05]  /*147a0*/  IMAD.WIDE.U32 R8, R18, 0x20, R8 ;  /* 0x0000002012087825 */ /* 0x004fca00078e0008 */
[----:B------:R2:W-:Y:S04]  /*147b0*/  ST.E desc[UR36][R8.64+0x18], R19 ;  /* 0x0000181308007985 */ /* 0x0005e8000c101924 */
[----:B0-----:R-:W3:Y:S02]  /*147c0*/  LDG.E.U16 R0, desc[UR36][R14.64] ;  /* 0x000000240e007981 */ /* 0x001ee4000c1e1500 */
[----:B---3--:R-:W-:-:S05]  /*147d0*/  VIADD R17, R0, 0x1 ;  /* 0x0000000100117836 */ /* 0x008fca0000000000 */
[----:B------:R-:W-:Y:S04]  /*147e0*/  STG.E.U16 desc[UR36][R14.64], R17 ;  /* 0x000000110e007986 */ /* 0x000fe8000c101524 */
[----:B------:R-:W3:Y:S01]  /*147f0*/  LDG.E.64 R4, desc[UR36][R12.64] ;  /* 0x000000240c047981 */ /* 0x000ee2000c1e1b00 */
[----:B------:R-:W2:Y:S01]  /*14800*/  LDC.64 R10, c[0x4][0x10] ;  /* 0x01000400ff0a7b82 */ /* 0x000ea20000000a00 */
[----:B---3--:R-:W-:-:S05]  /*14810*/  IMAD.WIDE.U32 R4, R18, 0x20, R4 ;  /* 0x0000002012047825 */ /* 0x008fca00078e0004 */
[----:B------:R0:W-:Y:S04]  /*14820*/  ST.E.U16 desc[UR36][R4.64+0x1e], R17 ;  /* 0x00001e1104007985 */ /* 0x0001e8000c101524 */
[----:B-1----:R-:W3:Y:S04]  /*14830*/  LDG.E.64 R6, desc[UR36][R12.64] ;  /* 0x000000240c067981 */ /* 0x002ee8000c1e1b00 */
[----:B--2---:R-:W2:Y:S01]  /*14840*/  LDG.E.64 R8, desc[UR36][R10.64] ;  /* 0x000000240a087981 */ /* 0x004ea2000c1e1b00 */
[----:B---3--:R-:W-:-:S06]  /*14850*/  IMAD.WIDE.U32 R6, R18, 0x20, R6 ;  /* 0x0000002012067825 */ /* 0x008fcc00078e0006 */
[----:B------:R-:W3:Y:S02]  /*14860*/  LD.E.U16 R6, desc[UR36][R6.64+0x16] ;  /* 0x0000162406067980 */ /* 0x000ee4000c101500 */
[----:B---3--:R-:W-:-:S05]  /*14870*/  SHF.R.U32.HI R3, RZ, 0x5, R6 ;  /* 0x00000005ff037819 */ /* 0x008fca0000011606 */
[----:B--2---:R-:W-:-:S05]  /*14880*/  IMAD.WIDE.U32 R8, R3, 0x4, R8 ;  /* 0x0000000403087825 */ /* 0x004fca00078e0008 */
[----:B------:R-:W2:Y:S01]  /*14890*/  LD.E R3, desc[UR36][R8.64] ;  /* 0x0000002408037980 */ /* 0x000ea2000c101900 */
[----:B------:R-:W-:-:S05]  /*148a0*/  IMAD.MOV.U32 R19, RZ, RZ, 0x1 ;  /* 0x00000001ff137424 */ /* 0x000fca00078e00ff */
[----:B------:R-:W-:Y:S01]  /*148b0*/  SHF.L.W.U32 R0, R19, R6, RZ ;  /* 0x0000000613007219 */ /* 0x000fe20000000eff */
[----:B------:R-:W1:Y:S03]  /*148c0*/  LDC.64 R22, c[0x4][0x8] ;  /* 0x01000200ff167b82 */ /* 0x000e660000000a00 */
[----:B--2---:R-:W-:-:S05]  /*148d0*/  LOP3.LUT R3, R0, R3, RZ, 0xfc, !PT ;  /* 0x0000000300037212 */ /* 0x004fca00078efcff */
[----:B------:R2:W-:Y:S04]  /*148e0*/  ST.E desc[UR36][R8.64], R3 ;  /* 0x0000000308007985 */ /* 0x0005e8000c101924 */
[----:B0-----:R-:W3:Y:S01]  /*148f0*/  LDG.E.64 R4, desc[UR36][R12.64] ;  /* 0x000000240c047981 */ /* 0x001ee2000c1e1b00 */
[----:B------:R-:W0:Y:S03]  /*14900*/  LDC.64 R20, c[0x0][0x380] ;  /* 0x0000e000ff147b82 */ /* 0x000e260000000a00 */
[----:B-1----:R-:W4:Y:S04]  /*14910*/  LDG.E.64 R6, desc[UR36][R22.64] ;  /* 0x0000002416067981 */ /* 0x002f28000c1e1b00 */
[----:B0-----:R-:W5:Y:S01]  /*14920*/  LDG.E.U8 R19, desc[UR36][R20.64+0x40] ;  /* 0x0000402414137981 */ /* 0x001f62000c1e1100 */
[----:B---3--:R-:W-:-:S05]  /*14930*/  IMAD.WIDE.U32 R4, R18, 0x20, R4 ;  /* 0x0000002012047825 */ /* 0x008fca00078e0004 */
[----:B------:R-:W4:Y:S02]  /*14940*/  LD.E.U16 R17, desc[UR36][R4.64+0x16] ;  /* 0x0000162404117980 */ /* 0x000f24000c101500 */
[----:B----4-:R-:W-:-:S05]  /*14950*/  IMAD.WIDE.U32 R6, R17, 0x20, R6 ;  /* 0x0000002011067825 */ /* 0x010fca00078e0006 */
[----:B-----5:R0:W-:Y:S04]  /*14960*/  ST.E.U8 desc[UR36][R6.64+0x9000], R19 ;  /* 0x0090001306007985 */ /* 0x0201e8000c101124 */
        /* <DEDUP_REMOVED lines=48> */
[----:B------:R0:W5:Y:S01]  /*14c70*/  LDG.E.64 R4, desc[UR36][R12.64] ;  /* 0x000000240c047981 */ /* 0x000162000c1e1b00 */
[----:B------:R-:W-:Y:S01]  /*14c80*/  BSSY.RECONVERGENT B0, `(.L_x_268) ;  /* 0x0000048000007945 */ /* 0x000fe20003800200 */
[----:B------:R-:W-:-:S07]  /*14c90*/  IMAD.MOV.U32 R3, RZ, RZ, RZ ;  /* 0x000000ffff037224 */ /* 0x000fce00078e00ff */
.L_x_274:
[----:B0----5:R-:W-:-:S06]  /*14ca0*/  IMAD.WIDE.U32 R6, R3, 0x20, R4 ;  /* 0x0000002003067825 */ /* 0x021fcc00078e0004 */
[----:B------:R-:W2:Y:S01]  /*14cb0*/  LD.E.U8 R6, desc[UR36][R6.64+0x14] ;  /* 0x0000142406067980 */ /* 0x000ea2000c101100 */
[----:B------:R-:W-:Y:S01]  /*14cc0*/  BSSY.RECONVERGENT B1, `(.L_x_269) ;  /* 0x0000040000017945 */ /* 0x000fe20003800200 */
[----:B--2---:R-:W-:-:S13]  /*14cd0*/  ISETP.NE.AND P0, PT, R6, 0x1, PT ;  /* 0x000000010600780c */ /* 0x004fda0003f05270 */
[----:B------:R-:W-:Y:S05]  /*14ce0*/  @P0 BRA `(.L_x_270) ;  /* 0x0000000000f40947 */ /* 0x000fea0003800000 */
[----:B0-----:R-:W-:-:S07]  /*14cf0*/  IMAD.MOV.U32 R13, RZ, RZ, RZ ;  /* 0x000000ffff0d7224 */ /* 0x001fce00078e00ff */
.L_x_273:
        /* <DEDUP_REMOVED lines=26> */
[----:B------:R-:W4:Y:S04]  /*14ea0*/  LD.E.U16 R12, desc[UR36][R8.64+0x16] ;  /* 0x00001624080c7980 */ /* 0x000f28000c101500 */
[----:B------:R-:W4:Y:S01]  /*14eb0*/  LD.E.U16 R14, desc[UR36][R8.64+0x1c] ;  /* 0x00001c24080e7980 */ /* 0x000f22000c101500 */
[----:B--2---:R-:W-:-:S03]  /*14ec0*/  PRMT R37, R0, 0x5410, R37 ;  /* 0x0000541000257816 */ /* 0x004fc60000000025 */
[----:B------:R-:W2:Y:S01]  /*14ed0*/  LD.E.U8 R0, desc[UR36][R8.64+0x15] ;  /* 0x0000152408007980 */ /* 0x000ea2000c101100 */
[----:B---3--:R-:W-:-:S03]  /*14ee0*/  PRMT R39, R4, 0x7710, RZ ;  /* 0x0000771004277816 */ /* 0x008fc600000000ff */
[----:B------:R-:W-:Y:S04]  /*14ef0*/  ST.E desc[UR36][R8.64+0x1c], R37 ;  /* 0x00001c2508007985 */ /* 0x000fe8000c101924 */
        /* <DEDUP_REMOVED lines=8> */
[----:B------:R1:W-:Y:S04]  /*14f80*/  ST.E desc[UR36][R8.64+0x18], R35 ;  /* 0x0000182308007985 */ /* 0x0003e8000c101924 */
[----:B0-----:R-:W4:Y:S01]  /*14f90*/  LDG.E.64 R4, desc[UR36][R10.64] ;  /* 0x000000240a047981 */ /* 0x001f22000c1e1b00 */
[----:B------:R-:W-:Y:S01]  /*14fa0*/  HFMA2 R7, -RZ, RZ, 0, 5.9604644775390625e-08 ;  /* 0x00000001ff077431 */ /* 0x000fe200000001ff */
[----:B-1----:R-:W-:-:S04]  /*14fb0*/  PRMT R9, R14, 0x5410, R41 ;  /* 0x000054100e097816 */ /* 0x002fc80000000029 */
[----:B--2---:R-:W-:-:S04]  /*14fc0*/  PRMT R0, R0, 0x7604, R7 ;  /* 0x0000760400007816 */ /* 0x004fc80000000007 */
[----:B------:R-:W-:Y:S01]  /*14fd0*/  PRMT R0, R0, 0x5410, R12 ;  /* 0x0000541000007816 */ /* 0x000fe2000000000c */
[----:B----4-:R-:W-:-:S05]  /*14fe0*/  IMAD.WIDE.U32 R6, R13, 0x20, R4 ;  /* 0x000000200d067825 */ /* 0x010fca00078e0004 */
[----:B------:R0:W-:Y:S04]  /*14ff0*/  ST.E desc[UR36][R6.64], R15 ;  /* 0x0000000f06007985 */ /* 0x0001e8000c101924 */
[----:B------:R0:W-:Y:S04]  /*15000*/  ST.E desc[UR36][R6.64+0x4], R17 ;  /* 0x0000041106007985 */ /* 0x0001e8000c101924 */
[----:B------:R0:W-:Y:S04]  /*15010*/  ST.E desc[UR36][R6.64+0x8], R19 ;  /* 0x0000081306007985 */ /* 0x0001e8000c101924 */
[----:B------:R0:W-:Y:S04]  /*15020*/  ST.E desc[UR36][R6.64+0xc], R21 ;  /* 0x00000c1506007985 */ /* 0x0001e8000c101924 */
[----:B------:R0:W-:Y:S04]  /*15030*/  ST.E desc[UR36][R6.64+0x10], R23 ;  /* 0x0000101706007985 */ /* 0x0001e8000c101924 */
[----:B------:R0:W-:Y:S04]  /*15040*/  ST.E desc[UR36][R6.64+0x14], R0 ;  /* 0x0000140006007985 */ /* 0x0001e8000c101924 */
[----:B---3--:R0:W-:Y:S04]  /*15050*/  ST.E desc[UR36][R6.64+0x18], R25 ;  /* 0x0000181906007985 */ /* 0x0081e8000c101924 */
[----:B------:R0:W-:Y:S04]  /*15060*/  ST.E desc[UR36][R6.64+0x1c], R9 ;  /* 0x00001c0906007985 */ /* 0x0001e8000c101924 */
[----:B------:R0:W5:Y:S02]  /*15070*/  LDG.E.64 R4, desc[UR36][R10.64] ;  /* 0x000000240a047981 */ /* 0x000164000c1e1b00 */
.L_x_272:
[----:B------:R-:W-:Y:S05]  /*15080*/  BSYNC.RECONVERGENT B2 ;  /* 0x0000000000027941 */ /* 0x000fea0003800200 */
.L_x_271:
[----:B------:R-:W-:-:S05]  /*15090*/  VIADD R13, R13, 0x1 ;  /* 0x000000010d0d7836 */ /* 0x000fca0000000000 */
[----:B------:R-:W-:-:S13]  /*150a0*/  ISETP.NE.AND P0, PT, R13, 0x400, PT ;  /* 0x000004000d00780c */ /* 0x000fda0003f05270 */
[----:B------:R-:W-:Y:S05]  /*150b0*/  @P0 BRA `(.L_x_273) ;  /* 0xfffffffc00100947 */ /* 0x000fea000383ffff */
.L_x_270:
[----:B------:R-:W-:Y:S05]  /*150c0*/  BSYNC.RECONVERGENT B1 ;  /* 0x0000000000017941 */ /* 0x000fea0003800200 */
.L_x_269:
[----:B------:R-:W-:-:S05]  /*150d0*/  VIADD R3, R3, 0x1 ;  /* 0x0000000103037836 */ /* 0x000fca0000000000 */
[----:B------:R-:W-:-:S13]  /*150e0*/  ISETP.NE.AND P0, PT, R3, 0x400, PT ;  /* 0x000004000300780c */ /* 0x000fda0003f05270 */
[----:B------:R-:W-:Y:S05]  /*150f0*/  @P0 BRA `(.L_x_274) ;  /* 0xfffffff800e80947 */ /* 0x000fea000383ffff */
[----:B------:R-:W-:Y:S05]  /*15100*/  BSYNC.RECONVERGENT B0 ;  /* 0x0000000000007941 */ /* 0x000fea0003800200 */
.L_x_268:
[----:B0-----:R-:W0:Y:S01]  /*15110*/  LDC.64 R6, c[0x4][0x20] ;  /* 0x01000800ff067b82 */ /* 0x001e220000000a00 */
[----:B------:R-:W-:Y:S02]  /*15120*/  IMAD.MOV.U32 R0, RZ, RZ, 0x1 ;  /* 0x00000001ff007424 */ /* 0x000fe400078e00ff */
[----:B------:R-:W-:Y:S02]  /*15130*/  HFMA2 R17, -RZ, RZ, 0, 0 ;  /* 0x00000000ff117431 */ /* 0x000fe400000001ff */
[----:B------:R-:W-:Y:S01]  /*15140*/  IMAD.MOV.U32 R3, RZ, RZ, 0x1 ;  /* 0x00000001ff037424 */ /* 0x000fe200078e00ff */
[----:B0-----:R0:W-:Y:S06]  /*15150*/  STG.E.U16 desc[UR36][R6.64], R0 ;  /* 0x0000000006007986 */ /* 0x0011ec000c101524 */
.L_x_275:
        /* <DEDUP_REMOVED lines=19> */
[----:B------:R-:W-:Y:S04]  /*15290*/  @!P1 STG.E.U16 desc[UR36][R14.64], R19 ;  /* 0x000000130e009986 */ /* 0x000fe8000c101524 */
[----:B0-----:R-:W2:Y:S02]  /*152a0*/  @!P1 LDG.E.64 R4, desc[UR36][R6.64] ;  /* 0x0000002406049981 */ /* 0x001ea4000c1e1b00 */
[----:B--2---:R-:W-:-:S05]  /*152b0*/  IMAD.WIDE.U32 R8, R17, 0x20, R4 ;  /* 0x0000002011087825 */ /* 0x004fca00078e0004 */
[----:B------:R-:W2:Y:S01]  /*152c0*/  LD.E.U8 R0, desc[UR36][R8.64+0x54] ;  /* 0x0000542408007980 */ /* 0x000ea2000c101100 */
        /* <DEDUP_REMOVED lines=28> */
[----:B--2---:R-:W-:-:S05]  /*15490*/  @!P0 IADD3 R21, PT, PT, R0, 0x1, RZ ;  /* 0x0000000100158810 */ /* 0x004fca0007ffe0ff */
        /* <DEDUP_REMOVED lines=39> */
.L_x_247:
[----:B------:R-:W-:Y:S05]  /*15710*/  BSYNC.RECONVERGENT B6 ;  /* 0x0000000000067941 */ /* 0x000fea0003800200 */
.L_x_231:
[----:B------:R-:W-:Y:S01]  /*15720*/  MOV R0, 0x0 ;  /* 0x0000000000007802 */ /* 0x000fe20000000f00 */
[----:B------:R-:W0:Y:S01]  /*15730*/  LDCU.64 UR4, c[0x4][0x58] ;  /* 0x01000b00ff0477ac */ /* 0x000e220008000a00 */
[----:B--2---:R-:W-:Y:S02]  /*15740*/  CS2R R6, SRZ ;  /* 0x0000000000067805 */ /* 0x004fe4000001ff00 */
[----:B------:R1:W2:Y:S01]  /*15750*/  LDC.64 R8, c[0x4][R0] ;  /* 0x0100000000087b82 */ /* 0x0002a20000000a00 */
[----:B0----5:R-:W-:Y:S01]  /*15760*/  MOV R4, UR4 ;  /* 0x0000000400047c02 */ /* 0x021fe20008000f00 */
[----:B-1----:R-:W-:-:S07]  /*15770*/  IMAD.U32 R5, RZ, RZ, UR5 ;  /* 0x00000005ff057e24 */ /* 0x002fce000f8e00ff */
[----:B------:R-:W-:-:S07]  /*15780*/  LEPC R20, `(.L_x_276) ;  /* 0x000000001014794e */ /* 0x000fce0000000000 */
[----:B--2---:R-:W-:Y:S05]  /*15790*/  CALL.ABS.NOINC R8 ;  /* 0x0000000008007343 */ /* 0x004fea0003c00000 */
.L_x_276:
[----:B------:R-:W-:Y:S01]  /*157a0*/  BSSY.RECONVERGENT B0, `(.L_x_277) ;  /* 0x0000076000007945 */ /* 0x000fe20003800200 */
[----:B------:R-:W-:-:S07]  /*157b0*/  IMAD.MOV.U32 R3, RZ, RZ, RZ ;  /* 0x000000ffff037224 */ /* 0x000fce00078e00ff */
.L_x_284:
        /* <DEDUP_REMOVED lines=8> */
.L_x_283:
[----:B01----:R-:W2:Y:S02]  /*15840*/  LDG.E.64 R4, desc[UR36][R10.64] ;  /* 0x000000240a047981 */ /* 0x003ea4000c1e1b00 */
[----:B--2---:R-:W-:-:S05]  /*15850*/  IMAD.WIDE.U32 R6, R0, 0x20, R4 ;  /* 0x0000002000067825 */ /* 0x004fca00078e0004 */
[----:B------:R-:W2:Y:S01]  /*15860*/  LD.E.U8 R8, desc[UR36][R6.64+0x14] ;  /* 0x0000142406087980 */ /* 0x000ea2000c101100 */
[----:B------:R-:W-:Y:S01]  /*15870*/  IMAD.MOV.U32 R31, RZ, RZ, R0 ;  /* 0x000000ffff1f7224 */ /* 0x000fe200078e0000 */
[----:B------:R-:W-:Y:S01]  /*15880*/  BSSY.RECONVERGENT B2, `(.L_x_280) ;  /* 0x0000062000027945 */ /* 0x000fe20003800200 */
[----:B--2---:R-:W-:-:S04]  /*15890*/  ISETP.NE.AND P0, PT, R8, 0x1, PT ;  /* 0x000000010800780c */ /* 0x004fc80003f05270 */
[----:B------:R-:W-:Y:S02]  /*158a0*/  ISETP.EQ.OR P0, PT, R3, R0, P0 ;  /* 0x000000000300720c */ /* 0x000fe40000702670 */
[----:B------:R-:W-:-:S04]  /*158b0*/  IADD3 R0, PT, PT, R0, 0x1, RZ ;  /* 0x0000000100007810 */ /* 0x000fc80007ffe0ff */
        /* <DEDUP_REMOVED lines=47> */
.L_x_282:
        /* <DEDUP_REMOVED lines=47> */
.L_x_281:
[----:B------:R-:W-:Y:S05]  /*15ea0*/  BSYNC.RECONVERGENT B2 ;  /* 0x0000000000027941 */ /* 0x000fea0003800200 */
.L_x_280:
[----:B------:R-:W-:Y:S05]  /*15eb0*/  @P1 BRA `(.L_x_283) ;  /* 0xfffffff800601947 */ /* 0x000fea000383ffff */
.L_x_279:
[----:B------:R-:W-:Y:S05]  /*15ec0*/  BSYNC.RECONVERGENT B1 ;  /* 0x0000000000017941 */ /* 0x000fea0003800200 */
.L_x_278:
[----:B------:R-:W-:-:S05]  /*15ed0*/  VIADD R3, R3, 0x1 ;  /* 0x0000000103037836 */ /* 0x000fca0000000000 */
[----:B------:R-:W-:-:S13]  /*15ee0*/  ISETP.NE.AND P0, PT, R3, 0x400, PT ;  /* 0x000004000300780c */ /* 0x000fda0003f05270 */
[----:B------:R-:W-:Y:S05]  /*15ef0*/  @P0 BRA `(.L_x_284) ;  /* 0xfffffff800300947 */ /* 0x000fea000383ffff */
[----:B------:R-:W-:Y:S05]  /*15f00*/  BSYNC.RECONVERGENT B0 ;  /* 0x0000000000007941 */ /* 0x000fea0003800200 */
.L_x_277:
[----:B01----:R-:W0:Y:S02]  /*15f10*/  LDC.64 R4, c[0x4][0x18] ;  /* 0x01000600ff047b82 */ /* 0x003e240000000a00 */
[----:B0-----:R-:W5:Y:S01]  /*15f20*/  LDG.E.64 R4, desc[UR36][R4.64] ;  /* 0x0000002404047981 */ /* 0x001f62000c1e1b00 */
[----:B------:R-:W-:Y:S01]  /*15f30*/  BSSY.RECONVERGENT B6, `(.L_x_285) ;  /* 0x00000d0000067945 */ /* 0x000fe20003800200 */
[----:B------:R-:W-:-:S07]  /*15f40*/  IMAD.MOV.U32 R19, RZ, RZ, RZ ;  /* 0x000000ffff137224 */ /* 0x000fce00078e00ff */
.L_x_310:
[----:B-----5:R-:W-:-:S05]  /*15f50*/  IMAD.WIDE.U32 R8, R19, 0x20, R4 ;  /* 0x0000002013087825 */ /* 0x020fca00078e0004 */
[----:B------:R-:W2:Y:S01]  /*15f60*/  LD.E.U8 R0, desc[UR36][R8.64] ;  /* 0x0000002408007980 */ /* 0x000ea2000c101100 */
[----:B------:R-:W0:Y:S01]  /*15f70*/  LDCU UR4, c[0x0][0x2f8] ;  /* 0x00005f00ff0477ac */ /* 0x000e220008000800 */
[----:B------:R-:W-:Y:S01]  /*15f80*/  MOV R23, R19 ;  /* 0x0000001300177202 */ /* 0x000fe20000000f00 */
[----:B------:R-:W-:Y:S01]  /*15f90*/  VIADD R19, R19, 0x8 ;  /* 0x0000000813137836 */ /* 0x000fe20000000000 */
[----:B------:R-:W-:Y:S04]  /*15fa0*/  BSSY.RECONVERGENT B7, `(.L_x_286) ;  /* 0x0000017000077945 */ /* 0x000fe80003800200 */
        /* <DEDUP_REMOVED lines=11> */
[----:B------:R-:W-:Y:S01]  /*16060*/  MOV R6, R16 ;  /* 0x0000001000067202 */ /* 0x000fe20000000f00 */
        /* <DEDUP_REMOVED lines=8> */
.L_x_288:
[----:B------:R-:W0:Y:S02]  /*160f0*/  LDC.64 R4, c[0x4][0x18] ;  /* 0x01000600ff047b82 */ /* 0x000e240000000a00 */
[----:B0-----:R-:W5:Y:S02]  /*16100*/  LDG.E.64 R4, desc[UR36][R4.64] ;  /* 0x0000002404047981 */ /* 0x001f64000c1e1b00 */
.L_x_287:
[----:B------:R-:W-:Y:S05]  /*16110*/  BSYNC.RECONVERGENT B7 ;  /* 0x0000000000077941 */ /* 0x000fea0003800200 */
.L_x_286:
        /* <DEDUP_REMOVED lines=22> */
.L_x_291:
[----:B------:R-:W0:Y:S02]  /*16280*/  LDC.64 R4, c[0x4][0x18] ;  /* 0x01000600ff047b82 */ /* 0x000e240000000a00 */
[----:B0-----:R-:W5:Y:S02]  /*16290*/  LDG.E.64 R4, desc[UR36][R4.64] ;  /* 0x0000002404047981 */ /* 0x001f64000c1e1b00 */
.L_x_290:
[----:B------:R-:W-:Y:S05]  /*162a0*/  BSYNC.RECONVERGENT B7 ;  /* 0x0000000000077941 */ /* 0x000fea0003800200 */
.L_x_289:
        /* <DEDUP_REMOVED lines=22> */
.L_x_294:
[----:B------:R-:W0:Y:S02]  /*16410*/  LDC.64 R4, c[0x4][0x18] ;  /* 0x01000600ff047b82 */ /* 0x000e240000000a00 */
[----:B0-----:R-:W5:Y:S02]  /*16420*/  LDG.E.64 R4, desc[UR36][R4.64] ;  /* 0x0000002404047981 */ /* 0x001f64000c1e1b00 */
.L_x_293:
[----:B------:R-:W-:Y:S05]  /*16430*/  BSYNC.RECONVERGENT B7 ;  /* 0x0000000000077941 */ /* 0x000fea0003800200 */
.L_x_292:
        /* <DEDUP_REMOVED lines=22> */
.L_x_297:
[----:B------:R-:W0:Y:S02]  /*165a0*/  LDC.64 R4, c[0x4][0x18] ;  /* 0x01000600ff047b82 */ /* 0x000e240000000a00 */
[----:B0-----:R-:W5:Y:S02]  /*165b0*/  LDG.E.64 R4, desc[UR36][R4.64] ;  /* 0x0000002404047981 */ /* 0x001f64000c1e1b00 */
.L_x_296:
[----:B------:R-:W-:Y:S05]  /*165c0*/  BSYNC.RECONVERGENT B7 ;  /* 0x0000000000077941 */ /* 0x000fea0003800200 */
.L_x_295:
        /* <DEDUP_REMOVED lines=22> */
.L_x_300:
[----:B------:R-:W0:Y:S02]  /*16730*/  LDC.64 R4, c[0x4][0x18] ;  /* 0x01000600ff047b82 */ /* 0x000e240000000a00 */
[----:B0-----:R-:W5:Y:S02]  /*16740*/  LDG.E.64 R4, desc[UR36][R4.64] ;  /* 0x0000002404047981 */ /* 0x001f64000c1e1b00 */
.L_x_299:
[----:B------:R-:W-:Y:S05]  /*16750*/  BSYNC.RECONVERGENT B7 ;  /* 0x0000000000077941 */ /* 0x000fea0003800200 */
.L_x_298:
        /* <DEDUP_REMOVED lines=22> */
.L_x_303:
[----:B------:R-:W0:Y:S02]  /*168c0*/  LDC.64 R4, c[0x4][0x18] ;  /* 0x01000600ff047b82 */ /* 0x000e240000000a00 */
[----:B0-----:R-:W5:Y:S02]  /*168d0*/  LDG.E.64 R4, desc[UR36][R4.64] ;  /* 0x0000002404047981 */ /* 0x001f64000c1e1b00 */
.L_x_302:
[----:B------:R-:W-:Y:S05]  /*168e0*/  BSYNC.RECONVERGENT B7 ;  /* 0x0000000000077941 */ /* 0x000fea0003800200 */
.L_x_301:
        /* <DEDUP_REMOVED lines=22> */
.L_x_306:
[----:B------:R-:W0:Y:S02]  /*16a50*/  LDC.64 R4, c[0x4][0x18] ;  /* 0x01000600ff047b82 */ /* 0x000e240000000a00 */
[----:B0-----:R-:W5:Y:S02]  /*16a60*/  LDG.E.64 R4, desc[UR36][R4.64] ;  /* 0x0000002404047981 */ /* 0x001f64000c1e1b00 */
.L_x_305:
[----:B------:R-:W-:Y:S05]  /*16a70*/  BSYNC.RECONVERGENT B7 ;  /* 0x0000000000077941 */ /* 0x000fea0003800200 */
.L_x_304:
        /* <DEDUP_REMOVED lines=22> */
.L_x_309:
[----:B------:R-:W0:Y:S02]  /*16be0*/  LDC.64 R4, c[0x4][0x18] ;  /* 0x01000600ff047b82 */ /* 0x000e240000000a00 */
[----:B0-----:R-:W5:Y:S02]  /*16bf0*/  LDG.E.64 R4, desc[UR36][R4.64] ;  /* 0x0000002404047981 */ /* 0x001f64000c1e1b00 */
.L_x_308:
[----:B------:R-:W-:Y:S05]  /*16c00*/  BSYNC.RECONVERGENT B7 ;  /* 0x0000000000077941 */ /* 0x000fea0003800200 */
.L_x_307:
[----:B------:R-:W-:-:S13]  /*16c10*/  ISETP.NE.AND P0, PT, R18, RZ, PT ;  /* 0x000000ff1200720c */ /* 0x000fda0003f05270 */
[----:B------:R-:W-:Y:S05]  /*16c20*/  @P0 BRA `(.L_x_310) ;  /* 0xfffffff000c80947 */ /* 0x000fea000383ffff */
[----:B------:R-:W-:Y:S05]  /*16c30*/  BSYNC.RECONVERGENT B6 ;  /* 0x0000000000067941 */ /* 0x000fea0003800200 */
.L_x_285:
        /* <DEDUP_REMOVED lines=8> */
.L_x_311:
[----:B------:R-:W0:Y:S02]  /*16cc0*/  LDC.64 R4, c[0x4][0x18] ;  /* 0x01000600ff047b82 */ /* 0x000e240000000a00 */
[----:B0-----:R-:W5:Y:S01]  /*16cd0*/  LDG.E.64 R4, desc[UR36][R4.64] ;  /* 0x0000002404047981 */ /* 0x001f62000c1e1b00 */
[----:B------:R-:W-:Y:S01]  /*16ce0*/  BSSY.RECONVERGENT B0, `(.L_x_312) ;  /* 0x0000049000007945 */ /* 0x000fe20003800200 */
[----:B------:R-:W-:-:S07]  /*16cf0*/  IMAD.MOV.U32 R3, RZ, RZ, RZ ;  /* 0x000000ffff037224 */ /* 0x000fce00078e00ff */
.L_x_318:
[----:B0----5:R-:W-:-:S06]  /*16d00*/  IMAD.WIDE.U32 R6, R3, 0x20, R4 ;  /* 0x0000002003067825 */ /* 0x021fcc00078e0004 */
[----:B------:R-:W2:Y:S01]  /*16d10*/  LD.E.U8 R6, desc[UR36][R6.64+0x14] ;  /* 0x0000142406067980 */ /* 0x000ea2000c101100 */
[----:B------:R-:W-:Y:S01]  /*16d20*/  BSSY.RECONVERGENT B1, `(.L_x_313) ;  /* 0x0000041000017945 */ /* 0x000fe20003800200 */
[----:B--2---:R-:W-:-:S13]  /*16d30*/  ISETP.NE.AND P0, PT, R6, 0x1, PT ;  /* 0x000000010600780c */ /* 0x004fda0003f05270 */
[----:B------:R-:W-:Y:S05]  /*16d40*/  @P0 BRA `(.L_x_314) ;  /* 0x0000000000f80947 */ /* 0x000fea0003800000 */
[----:B------:R-:W-:-:S07]  /*16d50*/  HFMA2 R0, -RZ, RZ, 0, 0 ;  /* 0x00000000ff007431 */ /* 0x000fce00000001ff */
.L_x_317:
[----:B0----5:R-:W-:-:S05]  /*16d60*/  IMAD.WIDE.U32 R6, R0, 0x20, R4 ;  /* 0x0000002000067825 */ /* 0x021fca00078e0004 */
        /* <DEDUP_REMOVED lines=25> */
[----:B------:R-:W4:Y:S04]  /*16f00*/  LD.E R13, desc[UR36][R8.64] ;  /* 0x00000024080d7980 */ /* 0x000f28000c101900 */
[----:B------:R-:W4:Y:S04]  /*16f10*/  LD.E.U16 R6, desc[UR36][R8.64+0x14] ;  /* 0x0000142408067980 */ /* 0x000f28000c101500 */
[----:B------:R-:W4:Y:S04]  /*16f20*/  LD.E R17, desc[UR36][R8.64+0x8] ;  /* 0x0000082408117980 */ /* 0x000f28000c101900 */
[----:B------:R-:W4:Y:S04]  /*16f30*/  LD.E R19, desc[UR36][R8.64+0xc] ;  /* 0x00000c2408137980 */ /* 0x000f28000c101900 */
[----:B------:R-:W4:Y:S04]  /*16f40*/  LD.E R21, desc[UR36][R8.64+0x10] ;  /* 0x0000102408157980 */ /* 0x000f28000c101900 */
[----:B------:R-:W4:Y:S01]  /*16f50*/  LD.E.U16 R14, desc[UR36][R8.64+0x1c] ;  /* 0x00001c24080e7980 */ /* 0x000f22000c101500 */
[----:B--2---:R-:W-:-:S03]  /*16f60*/  PRMT R35, R12, 0x5410, R35 ;  /* 0x000054100c237816 */ /* 0x004fc60000000023 */
[----:B------:R-:W2:Y:S01]  /*16f70*/  LD.E.U16 R12, desc[UR36][R8.64+0x16] ;  /* 0x00001624080c7980 */ /* 0x000ea2000c101500 */
[----:B---3--:R-:W-:-:S03]  /*16f80*/  PRMT R37, R4, 0x7604, R37 ;  /* 0x0000760404257816 */ /* 0x008fc60000000025 */
        /* <DEDUP_REMOVED lines=11> */
[----:B------:R-:W-:-:S02]  /*17040*/  PRMT R18, R6, 0x7710, RZ ;  /* 0x0000771006127816 */ /* 0x000fc400000000ff */
[----:B-1----:R-:W-:Y:S02]  /*17050*/  PRMT R9, R14, 0x5410, R41 ;  /* 0x000054100e097816 */ /* 0x002fe40000000029 */
[----:B--2---:R-:W-:Y:S01]  /*17060*/  PRMT R18, R18, 0x5410, R12 ;  /* 0x0000541012127816 */ /* 0x004fe2000000000c */
        /* <DEDUP_REMOVED lines=10> */
.L_x_316:
[----:B------:R-:W-:Y:S05]  /*17110*/  BSYNC.RECONVERGENT B2 ;  /* 0x0000000000027941 */ /* 0x000fea0003800200 */
.L_x_315:
[----:B------:R-:W-:Y:S05]  /*17120*/  @P1 BRA `(.L_x_317) ;  /* 0xfffffffc000c1947 */ /* 0x000fea000383ffff */
.L_x_314:
[----:B------:R-:W-:Y:S05]  /*17130*/  BSYNC.RECONVERGENT B1 ;  /* 0x0000000000017941 */ /* 0x000fea0003800200 */
.L_x_313:
[----:B------:R-:W-:-:S05]  /*17140*/  VIADD R3, R3, 0x1 ;  /* 0x0000000103037836 */ /* 0x000fca0000000000 */
[----:B------:R-:W-:-:S13]  /*17150*/  ISETP.NE.AND P0, PT, R3, 0x400, PT ;  /* 0x000004000300780c */ /* 0x000fda0003f05270 */
[----:B------:R-:W-:Y:S05]  /*17160*/  @P0 BRA `(.L_x_318) ;  /* 0xfffffff800e40947 */ /* 0x000fea000383ffff */
[----:B------:R-:W-:Y:S05]  /*17170*/  BSYNC.RECONVERGENT B0 ;  /* 0x0000000000007941 */ /* 0x000fea0003800200 */
.L_x_312:
[----:B0-----:R-:W-:Y:S01]  /*17180*/  HFMA2 R19, -RZ, RZ, 0, 0 ;  /* 0x00000000ff137431 */ /* 0x001fe200000001ff */
[----:B------:R-:W-:Y:S06]  /*17190*/  BSSY.RECONVERGENT B6, `(.L_x_319) ;  /* 0x00000cf000067945 */ /* 0x000fec0003800200 */
.L_x_344:
        /* <DEDUP_REMOVED lines=26> */
.L_x_322:
[----:B------:R-:W0:Y:S02]  /*17340*/  LDC.64 R4, c[0x4][0x18] ;  /* 0x01000600ff047b82 */ /* 0x000e240000000a00 */
[----:B0-----:R-:W5:Y:S02]  /*17350*/  LDG.E.64 R4, desc[UR36][R4.64] ;  /* 0x0000002404047981 */ /* 0x001f64000c1e1b00 */
.L_x_321:
[----:B------:R-:W-:Y:S05]  /*17360*/  BSYNC.RECONVERGENT B7 ;  /* 0x0000000000077941 */ /* 0x000fea0003800200 */
.L_x_320:
        /* <DEDUP_REMOVED lines=22> */
.L_x_325:
[----:B------:R-:W0:Y:S02]  /*174d0*/  LDC.64 R4, c[0x4][0x18] ;  /* 0x01000600ff047b82 */ /* 0x000e240000000a00 */
[----:B0-----:R-:W5:Y:S02]  /*174e0*/  LDG.E.64 R4, desc[UR36][R4.64] ;  /* 0x0000002404047981 */ /* 0x001f64000c1e1b00 */
.L_x_324:
[----:B------:R-:W-:Y:S05]  /*174f0*/  BSYNC.RECONVERGENT B7 ;  /* 0x0000000000077941 */ /* 0x000fea0003800200 */
.L_x_323:
        /* <DEDUP_REMOVED lines=22> */
.L_x_328:
[----:B------:R-:W0:Y:S02]  /*17660*/  LDC.64 R4, c[0x4][0x18] ;  /* 0x01000600ff047b82 */ /* 0x000e240000000a00 */
[----:B0-----:R-:W5:Y:S02]  /*17670*/  LDG.E.64 R4, desc[UR36][R4.64] ;  /* 0x0000002404047981 */ /* 0x001f64000c1e1b00 */
.L_x_327:
[----:B------:R-:W-:Y:S05]  /*17680*/  BSYNC.RECONVERGENT B7 ;  /* 0x0000000000077941 */ /* 0x000fea0003800200 */
.L_x_326:
        /* <DEDUP_REMOVED lines=22> */
.L_x_331:
[----:B------:R-:W0:Y:S02]  /*177f0*/  LDC.64 R4, c[0x4][0x18] ;  /* 0x01000600ff047b82 */ /* 0x000e240000000a00 */
[----:B0-----:R-:W5:Y:S02]  /*17800*/  LDG.E.64 R4, desc[UR36][R4.64] ;  /* 0x0000002404047981 */ /* 0x001f64000c1e1b00 */
.L_x_330:
[----:B------:R-:W-:Y:S05]  /*17810*/  BSYNC.RECONVERGENT B7 ;  /* 0x0000000000077941 */ /* 0x000fea0003800200 */
.L_x_329:
        /* <DEDUP_REMOVED lines=22> */
.L_x_334:
[----:B------:R-:W0:Y:S02]  /*17980*/  LDC.64 R4, c[0x4][0x18] ;  /* 0x01000600ff047b82 */ /* 0x000e240000000a00 */
[----:B0-----:R-:W5:Y:S02]  /*17990*/  LDG.E.64 R4, desc[UR36][R4.64] ;  /* 0x0000002404047981 */ /* 0x001f64000c1e1b00 */
.L_x_333:
[----:B------:R-:W-:Y:S05]  /*179a0*/  BSYNC.RECONVERGENT B7 ;  /* 0x0000000000077941 */ /* 0x000fea0003800200 */
.L_x_332:
        /* <DEDUP_REMOVED lines=22> */
.L_x_337:
[----:B------:R-:W0:Y:S02]  /*17b10*/  LDC.64 R4, c[0x4][0x18] ;  /* 0x01000600ff047b82 */ /* 0x000e240000000a00 */
[----:B0-----:R-:W5:Y:S02]  /*17b20*/  LDG.E.64 R4, desc[UR36][R4.64] ;  /* 0x0000002404047981 */ /* 0x001f64000c1e1b00 */
.L_x_336:
[----:B------:R-:W-:Y:S05]  /*17b30*/  BSYNC.RECONVERGENT B7 ;  /* 0x0000000000077941 */ /* 0x000fea0003800200 */
.L_x_335:
        /* <DEDUP_REMOVED lines=22> */
.L_x_340:
[----:B------:R-:W0:Y:S02]  /*17ca0*/  LDC.64 R4, c[0x4][0x18] ;  /* 0x01000600ff047b82 */ /* 0x000e240000000a00 */
[----:B0-----:R-:W5:Y:S02]  /*17cb0*/  LDG.E.64 R4, desc[UR36][R4.64] ;  /* 0x0000002404047981 */ /* 0x001f64000c1e1b00 */
.L_x_339:
[----:B------:R-:W-:Y:S05]  /*17cc0*/  BSYNC.RECONVERGENT B7 ;  /* 0x0000000000077941 */ /* 0x000fea0003800200 */
.L_x_338:
        /* <DEDUP_REMOVED lines=22> */
.L_x_343:
[----:B------:R-:W0:Y:S02]  /*17e30*/  LDC.64 R4, c[0x4][0x18] ;  /* 0x01000600ff047b82 */ /* 0x000e240000000a00 */
[----:B0-----:R-:W5:Y:S02]  /*17e40*/  LDG.E.64 R4, desc[UR36][R4.64] ;  /* 0x0000002404047981 */ /* 0x001f64000c1e1b00 */
.L_x_342:
[----:B------:R-:W-:Y:S05]  /*17e50*/  BSYNC.RECONVERGENT B7 ;  /* 0x0000000000077941 */ /* 0x000fea0003800200 */
.L_x_341:
[----:B------:R-:W-:-:S13]  /*17e60*/  ISETP.NE.AND P0, PT, R18, RZ, PT ;  /* 0x000000ff1200720c */ /* 0x000fda0003f05270 */
[----:B------:R-:W-:Y:S05]  /*17e70*/  @P0 BRA `(.L_x_344) ;  /* 0xfffffff000c80947 */ /* 0x000fea000383ffff */
[----:B------:R-:W-:Y:S05]  /*17e80*/  BSYNC.RECONVERGENT B6 ;  /* 0x0000000000067941 */ /* 0x000fea0003800200 */
.L_x_319:
[----:B------:R-:W-:Y:S01]  /*17e90*/  BSSY.RECONVERGENT B3, `(.L_x_345) ;  /* 0x00001ea000037945 */ /* 0x000fe20003800200 */
[----:B------:R-:W-:-:S07]  /*17ea0*/  IMAD.MOV.U32 R3, RZ, RZ, RZ ;  /* 0x000000ffff037224 */ /* 0x000fce00078e00ff */
.L_x_355:
        /* <DEDUP_REMOVED lines=19> */
[----:B------:R-:W2:Y:S02]  /*17fe0*/  LD.E.U8 R0, desc[UR36][R6.64+0x14] ;  /* 0x0000142406007980 */ /* 0x000ea4000c101100 */
[----:B--2---:R-:W-:Y:S01]  /*17ff0*/  ISETP.NE.AND P0, PT, R0, 0x1, PT ;  /* 0x000000010000780c */ /* 0x004fe20003f05270 */
[----:B------:R-:W-:-:S12]  /*18000*/  IMAD.MOV.U32 R0, RZ, RZ, R3 ;  /* 0x000000ffff007224 */ /* 0x000fd800078e0003 */
[----:B------:R-:W-:Y:S05]  /*18010*/  @!P0 BRA `(.L_x_347) ;  /* 0x0000000400408947 */ /* 0x000fea0003800000 */
.L_x_346:
        /* <DEDUP_REMOVED lines=20> */
[----:B--2---:R-:W-:Y:S02]  /*18160*/  ISETP.NE.AND P0, PT, R0, 0x1, PT ;  /* 0x000000010000780c */ /* 0x004fe40003f05270 */
[----:B------:R-:W-:-:S11]  /*18170*/  IADD3 R0, PT, PT, R3, 0x1, RZ ;  /* 0x0000000103007810 */ /* 0x000fd60007ffe0ff */
[----:B------:R-:W-:Y:S05]  /*18180*/  @!P0 BREAK.RELIABLE B0 ;  /* 0x0000000000008942 */ /* 0x000fea0003800100 */
[----:B------:R-:W-:Y:S05]  /*18190*/  @!P0 BRA `(.L_x_347) ;  /* 0x0000000000e08947 */ /* 0x000fea0003800000 */
.L_x_349:
[----:B------:R-:W-:Y:S05]  /*181a0*/  BSYNC.RELIABLE B0 ;  /* 0x0000000000007941 */ /* 0x000fea0003800100 */
.L_x_348:
        /* <DEDUP_REMOVED lines=21> */
[----:B------:R-:W-:-:S12]  /*18300*/  VIADD R0, R3, 0x2 ;  /* 0x0000000203007836 */ /* 0x000fd80000000000 */
[----:B------:R-:W-:Y:S05]  /*18310*/  @!P0 BREAK.RELIABLE B1 ;  /* 0x0000000000018942 */ /* 0x000fea0003800100 */
[----:B------:R-:W-:Y:S05]  /*18320*/  @!P0 BRA `(.L_x_347) ;  /* 0x00000000007c8947 */ /* 0x000fea0003800000 */
.L_x_351:
[----:B------:R-:W-:Y:S05]  /*18330*/  BSYNC.RELIABLE B1 ;  /* 0x0000000000017941 */ /* 0x000fea0003800100 */
.L_x_350:
        /* <DEDUP_REMOVED lines=24> */
.L_x_353:
[----:B------:R-:W-:-:S05]  /*184c0*/  VIADD R3, R3, 0x4 ;  /* 0x0000000403037836 */ /* 0x000fca0000000000 */
[----:B------:R-:W-:-:S13]  /*184d0*/  ISETP.NE.AND P0, PT, R3, 0x400, PT ;  /* 0x000004000300780c */ /* 0x000fda0003f05270 */
[----:B------:R-:W-:Y:S05]  /*184e0*/  @!P0 BREAK.RELIABLE B2 ;  /* 0x0000000000028942 */ /* 0x000fea0003800100 */
[----:B------:R-:W-:Y:S05]  /*184f0*/  @!P0 BRA `(.L_x_354) ;  /* 0x00000018000c8947 */ /* 0x000fea0003800000 */
[----:B------:R-:W-:Y:S05]  /*18500*/  BSYNC.RELIABLE B2 ;  /* 0x0000000000027941 */ /* 0x000fea0003800100 */
.L_x_352:
[----:B------:R-:W-:Y:S05]  /*18510*/  BRA `(.L_x_355) ;  /* 0xfffffff800647947 */ /* 0x000fea000383ffff */
.L_x_347:
[----:B------:R-:W-:-:S05]  /*18520*/  IMAD.WIDE.U32 R6, R0, 0x20, R4 ;  /* 0x0000002000067825 */ /* 0x000fca00078e0004 */
        /* <DEDUP_REMOVED lines=11> */
[----:B------:R-:W2:Y:S02]  /*185e0*/  LDC.64 R12, c[0x4][0x18] ;  /* 0x01000600ff0c7b82 */ /* 0x000ea40000000a00 */
.L_x_358:
[----:B01----:R-:W3:Y:S01]  /*185f0*/  LDG.E.64 R6, desc[UR36][R10.64] ;  /* 0x000000240a067981 */ /* 0x003ee2000c1e1b00 */
[----:B------:R-:W-:Y:S02]  /*18600*/  IMAD.MOV.U32 R8, RZ, RZ, R3 ;  /* 0x000000ffff087224 */ /* 0x000fe400078e0003 */
[----:B------:R-:W-:Y:S02]  /*18610*/  IMAD.MOV.U32 R9, RZ, RZ, RZ ;  /* 0x000000ffff097224 */ /* 0x000fe400078e00ff */
[----:B-----5:R-:W-:-:S03]  /*18620*/  IMAD.WIDE.U32 R8, R5, 0x20, R8 ;  /* 0x0000002005087825 */ /* 0x020fc600078e0008 */
[----:B---3--:R-:W-:-:S05]  /*18630*/  IADD3 R8, P1, PT, R6, R8, RZ ;  /* 0x0000000806087210 */ /* 0x008fca0007f3e0ff */
[----:B------:R-:W-:-:S05]  /*18640*/  IMAD.X R9, R7, 0x1, R9, P1 ;  /* 0x0000000107097824 */ /* 0x000fca00008e0609 */
[----:B------:R3:W-:Y:S04]  /*18650*/  ST.E.U8 desc[UR36][R8.64+0x9000], RZ ;  /* 0x009000ff08007985 */ /* 0x0007e8000c101124 */
[----:B--2---:R-:W2:Y:S02]  /*18660*/  LDG.E.64 R6, desc[UR36][R12.64] ;  /* 0x000000240c067981 */ /* 0x004ea4000c1e1b00 */
[----:B--2---:R-:W-:-:S06]  /*18670*/  IMAD.WIDE.U32 R6, R0, 0x20, R6 ;  /* 0x0000002000067825 */ /* 0x004fcc00078e0006 */
[----:B------:R-:W2:Y:S01]  /*18680*/  LD.E R6, desc[UR36][R6.64+0x18] ;  /* 0x0000182406067980 */ /* 0x000ea2000c101900 */
[----:B------:R-:W-:-:S05]  /*18690*/  VIADD R3, R3, 0x1 ;  /* 0x0000000103037836 */ /* 0x000fca0000000000 */
[----:B--2---:R-:W-:-:S13]  /*186a0*/  ISETP.GE.U32.AND P1, PT, R3, R6, PT ;  /* 0x000000060300720c */ /* 0x004fda0003f26070 */
[----:B---3--:R-:W-:Y:S05]  /*186b0*/  @!P1 BRA `(.L_x_358) ;  /* 0xfffffffc00cc9947 */ /* 0x008fea000383ffff */
.L_x_357:
[----:B------:R-:W-:Y:S05]  /*186c0*/  BSYNC.RECONVERGENT B4 ;  /* 0x0000000000047941 */ /* 0x000fea0003800200 */
.L_x_356:
        /* <DEDUP_REMOVED lines=10> */
.L_x_363:
[----:B------:R-:W0:Y:S02]  /*18770*/  LDC.64 R14, c[0x4][0x18] ;  /* 0x01000600ff0e7b82 */ /* 0x000e240000000a00 */
[----:B0-----:R-:W2:Y:S06]  /*18780*/  LDG.E.64 R6, desc[UR36][R14.64] ;  /* 0x000000240e067981 */ /* 0x001eac000c1e1b00 */
[----:B------:R-:W0:Y:S02]  /*18790*/  LDC.64 R18, c[0x4][0x10] ;  /* 0x01000400ff127b82 */ /* 0x000e240000000a00 */
        /* <DEDUP_REMOVED lines=130> */
.L_x_362:
[----:B------:R-:W-:Y:S05]  /*18fc0*/  BSYNC.RECONVERGENT B5 ;  /* 0x0000000000057941 */ /* 0x000fea0003800200 */
.L_x_361:
[----:B------:R-:W-:Y:S05]  /*18fd0*/  @!P1 BRA `(.L_x_360) ;  /* 0x00000008000c9947 */ /* 0x000fea0003800000 */
[----:B------:R-:W-:Y:S01]  /*18fe0*/  ISETP.GE.U32.AND P0, PT, R17, 0x8, PT ;  /* 0x000000081100780c */ /* 0x000fe20003f06070 */
[----:B------:R-:W-:Y:S01]  /*18ff0*/  BSSY.RECONVERGENT B5, `(.L_x_364) ;  /* 0x0000047000057945 */ /* 0x000fe20003800200 */
[----:B------:R-:W-:-:S04]  /*19000*/  LOP3.LUT R20, R4, 0x7, RZ, 0xc0, !PT ;  /* 0x0000000704147812 */ /* 0x000fc800078ec0ff */
[----:B------:R-:W-:-:S07]  /*19010*/  ISETP.NE.AND P1, PT, R20, RZ, PT ;  /* 0x000000ff1400720c */ /* 0x000fce0003f25270 */
[----:B------:R-:W-:Y:S06]  /*19020*/  @!P0 BRA `(.L_x_365) ;  /* 0x00000004000c8947 */ /* 0x000fec0003800000 */
        /* <DEDUP_REMOVED lines=67> */
.L_x_365:
[----:B------:R-:W-:Y:S05]  /*19460*/  BSYNC.RECONVERGENT B5 ;  /* 0x0000000000057941 */ /* 0x000fea0003800200 */
.L_x_364:
[----:B------:R-:W-:Y:S05]  /*19470*/  @!P1 BRA `(.L_x_360) ;  /* 0x0000000000e49947 */ /* 0x000fea0003800000 */
[----:B------:R-:W-:Y:S01]  /*19480*/  ISETP.GE.U32.AND P0, PT, R20, 0x4, PT ;  /* 0x000000041400780c */ /* 0x000fe20003f06070 */
[----:B------:R-:W-:Y:S01]  /*19490*/  BSSY.RECONVERGENT B5, `(.L_x_366) ;  /* 0x0000027000057945 */ /* 0x000fe20003800200 */
[----:B------:R-:W-:-:S04]  /*194a0*/  LOP3.LUT R19, R4, 0x3, RZ, 0xc0, !PT ;  /* 0x0000000304137812 */ /* 0x000fc800078ec0ff */
[----:B------:R-:W-:-:S07]  /*194b0*/  ISETP.NE.AND P1, PT, R19, RZ, PT ;  /* 0x000000ff1300720c */ /* 0x000fce0003f25270 */
[----:B------:R-:W-:Y:S06]  /*194c0*/  @!P0 BRA `(.L_x_367) ;  /* 0x00000000008c8947 */ /* 0x000fec0003800000 */
[----:B0-----:R-:W0:Y:S02]  /*194d0*/  LDC.64 R12, c[0x4][0x18] ;  /* 0x01000600ff0c7b82 */ /* 0x001e240000000a00 */
        /* <DEDUP_REMOVED lines=34> */
.L_x_367:
[----:B------:R-:W-:Y:S05]  /*19700*/  BSYNC.RECONVERGENT B5 ;  /* 0x0000000000057941 */ /* 0x000fea0003800200 */
.L_x_366:
[----:B------:R-:W-:Y:S05]  /*19710*/  @!P1 BRA `(.L_x_360) ;  /* 0x00000000003c9947 */ /* 0x000fea0003800000 */
[----:B0-----:R-:W0:Y:S01]  /*19720*/  LDC.64 R8, c[0x4][0x18] ;  /* 0x01000600ff087b82 */ /* 0x001e220000000a00 */
[----:B------:R-:W-:-:S07]  /*19730*/  IMAD.MOV.U32 R12, RZ, RZ, RZ ;  /* 0x000000ffff0c7224 */ /* 0x000fce00078e00ff */
[----:B--2---:R-:W1:Y:S02]  /*19740*/  LDC.64 R10, c[0x4][0x10] ;  /* 0x01000400ff0a7b82 */ /* 0x004e640000000a00 */
.L_x_368:
[----:B0-----:R-:W2:Y:S04]  /*19750*/  LDG.E.64 R4, desc[UR36][R8.64] ;  /* 0x0000002408047981 */ /* 0x001ea8000c1e1b00 */
[----:B-1-3--:R-:W3:Y:S01]  /*19760*/  LDG.E.64 R6, desc[UR36][R10.64] ;  /* 0x000000240a067981 */ /* 0x00aee2000c1e1b00 */
[----:B--2---:R-:W-:-:S06]  /*19770*/  IMAD.WIDE.U32 R4, R0, 0x20, R4 ;  /* 0x0000002000047825 */ /* 0x004fcc00078e0004 */
[----:B------:R-:W2:Y:S01]  /*19780*/  LD.E.U16 R4, desc[UR36][R4.64+0x16] ;  /* 0x0000162404047980 */ /* 0x000ea2000c101500 */
[----:B------:R-:W-:-:S04]  /*19790*/  IADD3 R12, PT, PT, R12, 0x1, RZ ;  /* 0x000000010c0c7810 */ /* 0x000fc80007ffe0ff */
[----:B------:R-:W-:Y:S01]  /*197a0*/  ISETP.NE.AND P0, PT, R12, R19, PT ;  /* 0x000000130c00720c */ /* 0x000fe20003f05270 */
[----:B--2---:R-:W-:-:S05]  /*197b0*/  IMAD.IADD R13, R4, 0x1, R3 ;  /* 0x00000001040d7824 */ /* 0x004fca00078e0203 */
[----:B------:R-:W-:-:S05]  /*197c0*/  SHF.R.U32.HI R13, RZ, 0x5, R13 ;  /* 0x00000005ff0d7819 */ /* 0x000fca000001160d */
[----:B---3--:R-:W-:-:S05]  /*197d0*/  IMAD.WIDE.U32 R6, R13, 0x4, R6 ;  /* 0x000000040d067825 */ /* 0x008fca00078e0006 */
[----:B------:R3:W-:Y:S01]  /*197e0*/  ST.E desc[UR36][R6.64], RZ ;  /* 0x000000ff06007985 */ /* 0x0007e2000c101924 */
[----:B------:R-:W-:Y:S01]  /*197f0*/  VIADD R3, R3, 0x1 ;  /* 0x0000000103037836 */ /* 0x000fe20000000000 */
[----:B------:R-:W-:Y:S06]  /*19800*/  @P0 BRA `(.L_x_368) ;  /* 0xfffffffc00d00947 */ /* 0x000fec000383ffff */
.L_x_360:
[----:B------:R-:W-:Y:S05]  /*19810*/  BSYNC.RECONVERGENT B4 ;  /* 0x0000000000047941 */ /* 0x000fea0003800200 */
.L_x_359:
[----:B------:R-:W1:Y:S02]  /*19820*/  LDC.64 R14, c[0x4][0x18] ;  /* 0x01000600ff0e7b82 */ /* 0x000e640000000a00 */
[----:B-1----:R-:W4:Y:S02]  /*19830*/  LDG.E.64 R4, desc[UR36][R14.64] ;  /* 0x000000240e047981 */ /* 0x002f24000c1e1b00 */
[----:B----4-:R-:W-:-:S05]  /*19840*/  IMAD.WIDE.U32 R4, R0, 0x20, R4 ;  /* 0x0000002000047825 */ /* 0x010fca00078e0004 */
[----:B------:R1:W-:Y:S04]  /*19850*/  ST.E.U8 desc[UR36][R4.64+0x14], RZ ;  /* 0x000014ff04007985 */ /* 0x0003e8000c101124 */
[----:B--23--:R-:W2:Y:S02]  /*19860*/  LDG.E.64 R6, desc[UR36][R14.64] ;  /* 0x000000240e067981 */ /* 0x00cea4000c1e1b00 */
[----:B--2---:R-:W-:-:S05]  /*19870*/  IMAD.WIDE.U32 R6, R0, 0x20, R6 ;  /* 0x0000002000067825 */ /* 0x004fca00078e0006 */
[----:B------:R2:W-:Y:S04]  /*19880*/  ST.E.U8 desc[UR36][R6.64], RZ ;  /* 0x000000ff06007985 */ /* 0x0005e8000c101124 */
[----:B0-----:R-:W3:Y:S02]  /*19890*/  LDG.E.64 R8, desc[UR36][R14.64] ;  /* 0x000000240e087981 */ /* 0x001ee4000c1e1b00 */
[----:B---3--:R-:W-:-:S05]  /*198a0*/  IMAD.WIDE.U32 R8, R0, 0x20, R8 ;  /* 0x0000002000087825 */ /* 0x008fca00078e0008 */
[----:B------:R0:W-:Y:S04]  /*198b0*/  ST.E.U8 desc[UR36][R8.64+0x1], RZ ;  /* 0x000001ff08007985 */ /* 0x0001e8000c101124 */
[----:B------:R-:W3:Y:S02]  /*198c0*/  LDG.E.64 R10, desc[UR36][R14.64] ;  /* 0x000000240e0a7981 */ /* 0x000ee4000c1e1b00 */
[----:B---3--:R-:W-:-:S05]  /*198d0*/  IMAD.WIDE.U32 R10, R0, 0x20, R10 ;  /* 0x00000020000a7825 */ /* 0x008fca00078e000a */
[----:B------:R3:W-:Y:S04]  /*198e0*/  ST.E.U8 desc[UR36][R10.64+0x2], RZ ;  /* 0x000002ff0a007985 */ /* 0x0007e8000c101124 */
[----:B------:R-:W4:Y:S02]  /*198f0*/  LDG.E.64 R12, desc[UR36][R14.64] ;  /* 0x000000240e0c7981 */ /* 0x000f24000c1e1b00 */
[----:B----4-:R-:W-:-:S05]  /*19900*/  IMAD.WIDE.U32 R12, R0, 0x20, R12 ;  /* 0x00000020000c7825 */ /* 0x010fca00078e000c */
[----:B------:R4:W-:Y:S04]  /*19910*/  ST.E.U8 desc[UR36][R12.64+0x3], RZ ;  /* 0x000003ff0c007985 */ /* 0x0009e8000c101124 */
[----:B-1----:R-:W5:Y:S02]  /*19920*/  LDG.E.64 R4, desc[UR36][R14.64] ;  /* 0x000000240e047981 */ /* 0x002f64000c1e1b00 */
[----:B-----5:R-:W-:-:S05]  /*19930*/  IMAD.WIDE.U32 R4, R0, 0x20, R4 ;  /* 0x0000002000047825 */ /* 0x020fca00078e0004 */
[----:B------:R1:W-:Y:S04]  /*19940*/  ST.E.U8 desc[UR36][R4.64+0x4], RZ ;  /* 0x000004ff04007985 */ /* 0x0003e8000c101124 */
[----:B--2---:R-:W2:Y:S02]  /*19950*/  LDG.E.64 R6, desc[UR36][R14.64] ;  /* 0x000000240e067981 */ /* 0x004ea4000c1e1b00 */
[----:B--2---:R-:W-:-:S05]  /*19960*/  IMAD.WIDE.U32 R6, R0, 0x20, R6 ;  /* 0x0000002000067825 */ /* 0x004fca00078e0006 */
[----:B------:R2:W-:Y:S04]  /*19970*/  ST.E.U8 desc[UR36][R6.64+0x5], RZ ;  /* 0x000005ff06007985 */ /* 0x0005e8000c101124 */
[----:B0-----:R-:W5:Y:S02]  /*19980*/  LDG.E.64 R8, desc[UR36][R14.64] ;  /* 0x000000240e087981 */ /* 0x001f64000c1e1b00 */
[----:B-----5:R-:W-:-:S05]  /*19990*/  IMAD.WIDE.U32 R8, R0, 0x20, R8 ;  /* 0x0000002000087825 */ /* 0x020fca00078e0008 */
[----:B------:R0:W-:Y:S04]  /*199a0*/  ST.E.U8 desc[UR36][R8.64+0x6], RZ ;  /* 0x000006ff08007985 */ /* 0x0001e8000c101124 */
[----:B---3--:R-:W3:Y:S02]  /*199b0*/  LDG.E.64 R10, desc[UR36][R14.64] ;  /* 0x000000240e0a7981 */ /* 0x008ee4000c1e1b00 */
[----:B---3--:R-:W-:-:S05]  /*199c0*/  IMAD.WIDE.U32 R10, R0, 0x20, R10 ;  /* 0x00000020000a7825 */ /* 0x008fca00078e000a */
[----:B------:R3:W-:Y:S04]  /*199d0*/  ST.E.U8 desc[UR36][R10.64+0x7], RZ ;  /* 0x000007ff0a007985 */ /* 0x0007e8000c101124 */
[----:B----4-:R-:W4:Y:S02]  /*199e0*/  LDG.E.64 R12, desc[UR36][R14.64] ;  /* 0x000000240e0c7981 */ /* 0x010f24000c1e1b00 */
        /* <DEDUP_REMOVED lines=31> */
[----:B------:R-:W-:Y:S04]  /*19be0*/  ST.E.U8 desc[UR36][R12.64+0x12], RZ ;  /* 0x000012ff0c007985 */ /* 0x000fe8000c101124 */
[----:B-1----:R-:W4:Y:S02]  /*19bf0*/  LDG.E.64 R4, desc[UR36][R14.64] ;  /* 0x000000240e047981 */ /* 0x002f24000c1e1b00 */
[----:B----4-:R-:W-:-:S05]  /*19c00*/  IMAD.WIDE.U32 R4, R0, 0x20, R4 ;  /* 0x0000002000047825 */ /* 0x010fca00078e0004 */
[----:B------:R1:W-:Y:S04]  /*19c10*/  ST.E.U8 desc[UR36][R4.64+0x13], RZ ;  /* 0x000013ff04007985 */ /* 0x0003e8000c101124 */
[----:B--2---:R-:W2:Y:S01]  /*19c20*/  LDG.E.64 R6, desc[UR36][R14.64] ;  /* 0x000000240e067981 */ /* 0x004ea2000c1e1b00 */
[----:B------:R-:W-:Y:S02]  /*19c30*/  IMAD.MOV.U32 R3, RZ, RZ, 0x1 ;  /* 0x00000001ff037424 */ /* 0x000fe400078e00ff */
[----:B--2---:R-:W-:-:S05]  /*19c40*/  IMAD.WIDE.U32 R6, R0, 0x20, R6 ;  /* 0x0000002000067825 */ /* 0x004fca00078e0006 */
[----:B------:R2:W-:Y:S04]  /*19c50*/  ST.E.U8 desc[UR36][R6.64+0x15], R3 ;  /* 0x0000150306007985 */ /* 0x0005e8000c101124 */
[----:B0-----:R-:W4:Y:S02]  /*19c60*/  LDG.E.64 R8, desc[UR36][R14.64] ;  /* 0x000000240e087981 */ /* 0x001f24000c1e1b00 */
[----:B----4-:R-:W-:-:S05]  /*19c70*/  IMAD.WIDE.U32 R8, R0, 0x20, R8 ;  /* 0x0000002000087825 */ /* 0x010fca00078e0008 */
[----:B------:R0:W-:Y:S04]  /*19c80*/  ST.E.U16 desc[UR36][R8.64+0x1c], RZ ;  /* 0x00001cff08007985 */ /* 0x0001e8000c101524 */
[----:B---3--:R-:W3:Y:S02]  /*19c90*/  LDG.E.64 R10, desc[UR36][R14.64] ;  /* 0x000000240e0a7981 */ /* 0x008ee4000c1e1b00 */
[----:B---3--:R-:W-:-:S05]  /*19ca0*/  IMAD.WIDE.U32 R10, R0, 0x20, R10 ;  /* 0x00000020000a7825 */ /* 0x008fca00078e000a */
[----:B------:R0:W-:Y:S04]  /*19cb0*/  ST.E.U16 desc[UR36][R10.64+0x1e], RZ ;  /* 0x00001eff0a007985 */ /* 0x0001e8000c101524 */
[----:B-1----:R-:W3:Y:S02]  /*19cc0*/  LDG.E.64 R4, desc[UR36][R14.64] ;  /* 0x000000240e047981 */ /* 0x002ee4000c1e1b00 */
[----:B---3--:R-:W-:-:S05]  /*19cd0*/  IMAD.WIDE.U32 R4, R0, 0x20, R4 ;  /* 0x0000002000047825 */ /* 0x008fca00078e0004 */
[----:B------:R0:W-:Y:S04]  /*19ce0*/  ST.E desc[UR36][R4.64+0x18], RZ ;  /* 0x000018ff04007985 */ /* 0x0001e8000c101924 */
[----:B------:R-:W3:Y:S01]  /*19cf0*/  LDG.E.64 R12, desc[UR36][R14.64] ;  /* 0x000000240e0c7981 */ /* 0x000ee2000c1e1b00 */
[----:B--2---:R-:W-:Y:S02]  /*19d00*/  IMAD.MOV.U32 R6, RZ, RZ, 0xffff ;  /* 0x0000ffffff067424 */ /* 0x004fe400078e00ff */
[----:B---3--:R-:W-:-:S05]  /*19d10*/  IMAD.WIDE.U32 R12, R0, 0x20, R12 ;  /* 0x00000020000c7825 */ /* 0x008fca00078e000c */
[----:B------:R0:W-:Y:S02]  /*19d20*/  ST.E.U16 desc[UR36][R12.64+0x16], R6 ;  /* 0x000016060c007985 */ /* 0x0001e4000c101524 */
.L_x_354:
[----:B------:R-:W-:Y:S05]  /*19d30*/  BSYNC.RECONVERGENT B3 ;  /* 0x0000000000037941 */ /* 0x000fea0003800200 */
.L_x_345:
[----:B------:R-:W-:Y:S01]  /*19d40*/  MOV R0, 0x0 ;  /* 0x0000000000007802 */ /* 0x000fe20000000f00 */
[----:B------:R-:W1:Y:S01]  /*19d50*/  LDCU.64 UR4, c[0x4][0x58] ;  /* 0x01000b00ff0477ac */ /* 0x000e620008000a00 */
[----:B0-----:R-:W-:Y:S02]  /*19d60*/  CS2R R6, SRZ ;  /* 0x0000000000067805 */ /* 0x001fe4000001ff00 */
[----:B------:R0:W2:Y:S01]  /*19d70*/  LDC.64 R8, c[0x4][R0] ;  /* 0x0100000000087b82 */ /* 0x0000a20000000a00 */
[----:B-1----:R-:W-:Y:S01]  /*19d80*/  IMAD.U32 R4, RZ, RZ, UR4 ;  /* 0x00000004ff047e24 */ /* 0x002fe2000f8e00ff */
[----:B0-----:R-:W-:-:S07]  /*19d90*/  MOV R5, UR5 ;  /* 0x0000000500057c02 */ /* 0x001fce0008000f00 */
[----:B------:R-:W-:-:S07]  /*19da0*/  LEPC R20, `(.L_x_369) ;  /* 0x000000001014794e */ /* 0x000fce0000000000 */
[----:B--2---:R-:W-:Y:S05]  /*19db0*/  CALL.ABS.NOINC R8 ;  /* 0x0000000008007343 */ /* 0x004fea0003c00000 */
.L_x_369:
[----:B------:R-:W-:Y:S01]  /*19dc0*/  BSSY.RECONVERGENT B0, `(.L_x_370) ;  /* 0x0000076000007945 */ /* 0x000fe20003800200 */
[----:B------:R-:W-:-:S07]  /*19dd0*/  IMAD.MOV.U32 R3, RZ, RZ, RZ ;  /* 0x000000ffff037224 */ /* 0x000fce00078e00ff */
.L_x_377:
        /* <DEDUP_REMOVED lines=8> */
.L_x_376:
        /* <DEDUP_REMOVED lines=23> */
[----:B------:R-:W-:-:S03]  /*19fd0*/  HFMA2 R13, -RZ, RZ, 0, 5.9604644775390625e-08 ;  /* 0x00000001ff0d7431 */ /* 0x000fc600000001ff */
        /* <DEDUP_REMOVED lines=31> */
.L_x_375:
        /* <DEDUP_REMOVED lines=47> */
.L_x_374:
[----:B------:R-:W-:Y:S05]  /*1a4c0*/  BSYNC.RECONVERGENT B2 ;  /* 0x0000000000027941 */ /* 0x000fea0003800200 */
.L_x_373:
[----:B------:R-:W-:Y:S05]  /*1a4d0*/  @P1 BRA `(.L_x_376) ;  /* 0xfffffff800601947 */ /* 0x000fea000383ffff */
.L_x_372:
[----:B------:R-:W-:Y:S05]  /*1a4e0*/  BSYNC.RECONVERGENT B1 ;  /* 0x0000000000017941 */ /* 0x000fea0003800200 */
.L_x_371:
[----:B------:R-:W-:-:S05]  /*1a4f0*/  VIADD R3, R3, 0x1 ;  /* 0x0000000103037836 */ /* 0x000fca0000000000 */
[----:B------:R-:W-:-:S13]  /*1a500*/  ISETP.NE.AND P0, PT, R3, 0x400, PT ;  /* 0x000004000300780c */ /* 0x000fda0003f05270 */
[----:B------:R-:W-:Y:S05]  /*1a510*/  @P0 BRA `(.L_x_377) ;  /* 0xfffffff800300947 */ /* 0x000fea000383ffff */
[----:B------:R-:W-:Y:S05]  /*1a520*/  BSYNC.RECONVERGENT B0 ;  /* 0x0000000000007941 */ /* 0x000fea0003800200 */
.L_x_370:
[----:B01----:R-:W0:Y:S02]  /*1a530*/  LDC.64 R4, c[0x4][0x18] ;  /* 0x01000600ff047b82 */ /* 0x003e240000000a00 */
[----:B0-----:R-:W5:Y:S01]  /*1a540*/  LDG.E.64 R4, desc[UR36][R4.64] ;  /* 0x0000002404047981 */ /* 0x001f62000c1e1b00 */
[----:B------:R-:W-:Y:S01]  /*1a550*/  BSSY.RECONVERGENT B6, `(.L_x_378) ;  /* 0x00000d1000067945 */ /* 0x000fe20003800200 */
[----:B------:R-:W-:Y:S02]  /*1a560*/  IMAD.MOV.U32 R19, RZ, RZ, RZ ;  /* 0x000000ffff137224 */ /* 0x000fe400078e00ff */
[----:B------:R-:W-:-:S07]  /*1a570*/  VIADD R109, R1, 0x20 ;  /* 0x00000020016d7836 */ /* 0x000fce0000000000 */
.L_x_403:
        /* <DEDUP_REMOVED lines=26> */
.L_x_381:
[----:B------:R-:W0:Y:S02]  /*1a720*/  LDC.64 R4, c[0x4][0x18] ;  /* 0x01000600ff047b82 */ /* 0x000e240000000a00 */
[----:B0-----:R-:W5:Y:S02]  /*1a730*/  LDG.E.64 R4, desc[UR36][R4.64] ;  /* 0x0000002404047981 */ /* 0x001f64000c1e1b00 */
.L_x_380:
[----:B------:R-:W-:Y:S05]  /*1a740*/  BSYNC.RECONVERGENT B7 ;  /* 0x0000000000077941 */ /* 0x000fea0003800200 */
.L_x_379:
        /* <DEDUP_REMOVED lines=22> */
.L_x_384:
[----:B------:R-:W0:Y:S02]  /*1a8b0*/  LDC.64 R4, c[0x4][0x18] ;  /* 0x01000600ff047b82 */ /* 0x000e240000000a00 */
[----:B0-----:R-:W5:Y:S02]  /*1a8c0*/  LDG.E.64 R4, desc[UR36][R4.64] ;  /* 0x0000002404047981 */ /* 0x001f64000c1e1b00 */
.L_x_383:
[----:B------:R-:W-:Y:S05]  /*1a8d0*/  BSYNC.RECONVERGENT B7 ;  /* 0x0000000000077941 */ /* 0x000fea0003800200 */
.L_x_382:
        /* <DEDUP_REMOVED lines=22> */
.L_x_387:
[----:B------:R-:W0:Y:S02]  /*1aa40*/  LDC.64 R4, c[0x4][0x18] ;  /* 0x01000600ff047b82 */ /* 0x000e240000000a00 */
[----:B0-----:R-:W5:Y:S02]  /*1aa50*/  LDG.E.64 R4, desc[UR36][R4.64] ;  /* 0x0000002404047981 */ /* 0x001f64000c1e1b00 */
.L_x_386:
[----:B------:R-:W-:Y:S05]  /*1aa60*/  BSYNC.RECONVERGENT B7 ;  /* 0x0000000000077941 */ /* 0x000fea0003800200 */
.L_x_385:
        /* <DEDUP_REMOVED lines=22> */
.L_x_390:
[----:B------:R-:W0:Y:S02]  /*1abd0*/  LDC.64 R4, c[0x4][0x18] ;  /* 0x01000600ff047b82 */ /* 0x000e240000000a00 */
[----:B0-----:R-:W5:Y:S02]  /*1abe0*/  LDG.E.64 R4, desc[UR36][R4.64] ;  /* 0x0000002404047981 */ /* 0x001f64000c1e1b00 */
.L_x_389:
[----:B------:R-:W-:Y:S05]  /*1abf0*/  BSYNC.RECONVERGENT B7 ;  /* 0x0000000000077941 */ /* 0x000fea0003800200 */
.L_x_388:
        /* <DEDUP_REMOVED lines=22> */
.L_x_393:
[----:B------:R-:W0:Y:S02]  /*1ad60*/  LDC.64 R4, c[0x4][0x18] ;  /* 0x01000600ff047b82 */ /* 0x000e240000000a00 */
[----:B0-----:R-:W5:Y:S02]  /*1ad70*/  LDG.E.64 R4, desc[UR36][R4.64] ;  /* 0x0000002404047981 */ /* 0x001f64000c1e1b00 */
.L_x_392:
[----:B------:R-:W-:Y:S05]  /*1ad80*/  BSYNC.RECONVERGENT B7 ;  /* 0x0000000000077941 */ /* 0x000fea0003800200 */
.L_x_391:
        /* <DEDUP_REMOVED lines=22> */
.L_x_396:
[----:B------:R-:W0:Y:S02]  /*1aef0*/  LDC.64 R4, c[0x4][0x18] ;  /* 0x01000600ff047b82 */ /* 0x000e240000000a00 */
[----:B0-----:R-:W5:Y:S02]  /*1af00*/  LDG.E.64 R4, desc[UR36][R4.64] ;  /* 0x0000002404047981 */ /* 0x001f64000c1e1b00 */
.L_x_395:
[----:B------:R-:W-:Y:S05]  /*1af10*/  BSYNC.RECONVERGENT B7 ;  /* 0x0000000000077941 */ /* 0x000fea0003800200 */
.L_x_394:
        /* <DEDUP_REMOVED lines=22> */
.L_x_399:
[----:B------:R-:W0:Y:S02]  /*1b080*/  LDC.64 R4, c[0x4][0x18] ;  /* 0x01000600ff047b82 */ /* 0x000e240000000a00 */
[----:B0-----:R-:W5:Y:S02]  /*1b090*/  LDG.E.64 R4, desc[UR36][R4.64] ;  /* 0x0000002404047981 */ /* 0x001f64000c1e1b00 */
.L_x_398:
[----:B------:R-:W-:Y:S05]  /*1b0a0*/  BSYNC.RECONVERGENT B7 ;  /* 0x0000000000077941 */ /* 0x000fea0003800200 */
.L_x_397:
        /* <DEDUP_REMOVED lines=22> */
.L_x_402:
[----:B------:R-:W0:Y:S02]  /*1b210*/  LDC.64 R4, c[0x4][0x18] ;  /* 0x01000600ff047b82 */ /* 0x000e240000000a00 */
[----:B0-----:R-:W5:Y:S02]  /*1b220*/  LDG.E.64 R4, desc[UR36][R4.64] ;  /* 0x0000002404047981 */ /* 0x001f64000c1e1b00 */
.L_x_401:
[----:B------:R-:W-:Y:S05]  /*1b230*/  BSYNC.RECONVERGENT B7 ;  /* 0x0000000000077941 */ /* 0x000fea0003800200 */
.L_x_400:
[----:B------:R-:W-:-:S13]  /*1b240*/  ISETP.NE.AND P0, PT, R18, RZ, PT ;  /* 0x000000ff1200720c */ /* 0x000fda0003f05270 */
[----:B------:R-:W-:Y:S05]  /*1b250*/  @P0 BRA `(.L_x_403) ;  /* 0xfffffff000c80947 */ /* 0x000fea000383ffff */
[----:B------:R-:W-:Y:S05]  /*1b260*/  BSYNC.RECONVERGENT B6 ;  /* 0x0000000000067941 */ /* 0x000fea0003800200 */
.L_x_378:
[----:B------:R-:W-:Y:S02]  /*1b270*/  HFMA2 R7, -RZ, RZ, 3.62890625, 2.56640625 ;  /* 0x43424122ff077431 */ /* 0x000fe400000001ff */
[----:B------:R-:W-:Y:S02]  /*1b280*/  IMAD.MOV.U32 R8, RZ, RZ, 0x43424123 ;  /* 0x43424123ff087424 */ /* 0x000fe400078e00ff */
[----:B------:R-:W-:Y:S02]  /*1b290*/  HFMA2 R13, -RZ, RZ, 7.2734375, 5.265625 ;  /* 0x47464544ff0d7431 */ /* 0x000fe400000001ff */
[----:B------:R-:W-:Y:S01]  /*1b2a0*/  IMAD.MOV.U32 R9, RZ, RZ, 0x47464544 ;  /* 0x47464544ff097424 */ /* 0x000fe200078e00ff */
[----:B------:R-:W-:Y:S01]  /*1b2b0*/  MOV R10, 0x43424125 ;  /* 0x43424125000a7802 */ /* 0x000fe20000000f00 */
[----:B-----5:R-:W-:Y:S01]  /*1b2c0*/  IMAD.MOV.U32 R4, RZ, RZ, 0x43424121 ;  /* 0x43424121ff047424 */ /* 0x020fe200078e00ff */
[----:B------:R-:W-:Y:S01]  /*1b2d0*/  BSSY.RECONVERGENT B6, `(.L_x_404) ;  /* 0x0000425000067945 */ /* 0x000fe20003800200 */
[----:B------:R-:W-:Y:S01]  /*1b2e0*/  IMAD.MOV.U32 R5, RZ, RZ, 0x47464544 ;  /* 0x47464544ff057424 */ /* 0x000fe200078e00ff */
[----:B------:R0:W-:Y:S01]  /*1b2f0*/  STL.64 [R1+0x48], R8 ;  /* 0x0000480801007387 */ /* 0x0001e20000100a00 */
[----:B------:R-:W-:-:S02]  /*1b300*/  IMAD.MOV.U32 R6, RZ, RZ, 0x525150 ;  /* 0x00525150ff067424 */ /* 0x000fc400078e00ff */
[----:B------:R-:W-:Y:S01]  /*1b310*/  IMAD.MOV.U32 R11, RZ, RZ, 0x47464544 ;  /* 0x47464544ff0b7424 */ /* 0x000fe200078e00ff */
[----:B------:R1:W-:Y:S01]  /*1b320*/  STL.64 [R1+0x20], R4 ;  /* 0x0000200401007387 */ /* 0x0003e20000100a00 */
[----:B------:R-:W-:Y:S02]  /*1b330*/  IMAD.MOV.U32 R21, RZ, RZ, 0x43424126 ;  /* 0x43424126ff157424 */ /* 0x000fe400078e00ff */
[----:B------:R-:W-:Y:S01]  /*1b340*/  IMAD.MOV.U32 R20, RZ, RZ, 0x525150 ;  /* 0x00525150ff147424 */ /* 0x000fe200078e00ff */
[----:B------:R2:W-:Y:S01]  /*1b350*/  STL.64 [R1+0x30], R6 ;  /* 0x0000300601007387 */ /* 0x0005e20000100a00 */
[----:B------:R-:W-:Y:S02]  /*1b360*/  IMAD.MOV.U32 R12, RZ, RZ, 0x43424127 ;  /* 0x43424127ff0c7424 */ /* 0x000fe400078e00ff */
[----:B------:R-:W-:Y:S02]  /*1b370*/  IMAD.MOV.U32 R23, RZ, RZ, 0x43424128 ;  /* 0x43424128ff177424 */ /* 0x000fe400078e00ff */
[----:B0-----:R-:W-:-:S02]  /*1b380*/  HFMA2 R8, -RZ, RZ, 29.21875, 21.1875 ;  /* 0x4f4e4d4cff087431 */ /* 0x001fc400000001ff */
[----:B------:R-:W-:Y:S01]  /*1b390*/  IMAD.MOV.U32 R22, RZ, RZ, 0x525150 ;  /* 0x00525150ff167424 */ /* 0x000fe200078e00ff */
[----:B------:R-:W-:Y:S01]  /*1b3a0*/  STL.64 [R1+0x70], R10 ;  /* 0x0000700a01007387 */ /* 0x000fe20000100a00 */
[----:B------:R-:W-:Y:S01]  /*1b3b0*/  IMAD.MOV.U32 R14, RZ, RZ, 0x43424129 ;  /* 0x43424129ff0e7424 */ /* 0x000fe200078e00ff */
[----:B-1----:R-:W-:Y:S01]  /*1b3c0*/  MOV R4, 0x4b4a4948 ;  /* 0x4b4a494800047802 */ /* 0x002fe20000000f00 */
[----:B------:R-:W-:Y:S01]  /*1b3d0*/  IMAD.MOV.U32 R15, RZ, RZ, 0x47464544 ;  /* 0x47464544ff0f7424 */ /* 0x000fe200078e00ff */
[----:B------:R-:W-:Y:S01]  /*1b3e0*/  STL.64 [R1+0x80], R20 ;  /* 0x0000801401007387 */ /* 0x000fe20000100a00 */
[----:B------:R-:W-:Y:S02]  /*1b3f0*/  IMAD.MOV.U32 R5, RZ, RZ, 0x4f4e4d4c ;  /* 0x4f4e4d4cff057424 */ /* 0x000fe400078e00ff */
[----:B--2---:R-:W-:Y:S01]  /*1b400*/  IMAD.MOV.U32 R6, RZ, RZ, 0x47464544 ;  /* 0x47464544ff067424 */ /* 0x004fe200078e00ff */
[----:B------:R-:W-:Y:S01]  /*1b410*/  STL.64 [R1+0x98], R12 ;  /* 0x0000980c01007387 */ /* 0x000fe20000100a00 */
[----:B------:R-:W-:-:S02]  /*1b420*/  IMAD.MOV.U32 R7, RZ, RZ, 0x4b4a4948 ;  /* 0x4b4a4948ff077424 */ /* 0x000fc400078e00ff */
[----:B------:R-:W-:Y:S01]  /*1b430*/  IMAD.MOV.U32 R9, RZ, RZ, 0x525150 ;  /* 0x00525150ff097424 */ /* 0x000fe200078e00ff */
[----:B------:R-:W-:Y:S01]  /*1b440*/  STL.64 [R1+0xa8], R22 ;  /* 0x0000a81601007387 */ /* 0x000fe20000100a00 */
[----:B------:R-:W-:Y:S02]  /*1b450*/  IMAD.MOV.U32 R19, RZ, RZ, 0x43424124 ;  /* 0x43424124ff137424 */ /* 0x000fe400078e00ff */
[----:B------:R-:W-:Y:S01]  /*1b460*/  IMAD.MOV.U32 R18, RZ, RZ, 0x525150 ;  /* 0x00525150ff127424 */ /* 0x000fe200078e00ff */
[----:B------:R-:W-:Y:S01]  /*1b470*/  STL.64 [R1+0xc0], R14 ;  /* 0x0000c00e01007387 */ /* 0x000fe20000100a00 */
[----:B------:R-:W-:Y:S02]  /*1b480*/  IMAD.MOV.U32 R17, RZ, RZ, RZ ;  /* 0x000000ffff117224 */ /* 0x000fe400078e00ff */
[----:B------:R-:W-:Y:S01]  /*1b490*/  IMAD.MOV.U32 R0, RZ, RZ, 0x18 ;  /* 0x00000018ff007424 */ /* 0x000fe200078e00ff */
[----:B------:R-:W-:Y:S04]  /*1b4a0*/  STL.64 [R1+0x28], R4 ;  /* 0x0000280401007387 */ /* 0x000fe80000100a00 */
        /* <DEDUP_REMOVED lines=14> */
[----:B------:R0:W-:Y:S02]  /*1b590*/  STL.64 [R1+0x58], R18 ;  /* 0x0000581201007387 */ /* 0x0001e40000100a00 */
[----:B0-----:R-:W-:-:S05]  /*1b5a0*/  IMAD.MOV.U32 R19, RZ, RZ, 0x4342412a ;  /* 0x4342412aff137424 */ /* 0x001fca00078e00ff */
[----:B------:R0:W-:Y:S02]  /*1b5b0*/  STL.64 [R1+0xd0], R18 ;  /* 0x0000d01201007387 */ /* 0x0001e40000100a00 */
[----:B0-----:R-:W-:Y:S02]  /*1b5c0*/  PRMT R18, RZ, 0x7610, R18 ;  /* 0x00007610ff127816 */ /* 0x001fe40000000012 */
[----:B------:R-:W-:-:S07]  /*1b5d0*/  PRMT R19, RZ, 0x7610, R19 ;  /* 0x00007610ff137816 */ /* 0x000fce0000000013 */
.L_x_471:
[----:B0----5:R-:W0:Y:S02]  /*1b5e0*/  LDC.64 R4, c[0x4][0x18] ;  /* 0x01000600ff047b82 */ /* 0x021e240000000a00 */
[----:B0-----:R-:W5:Y:S01]  /*1b5f0*/  LDG.E.64 R4, desc[UR36][R4.64] ;  /* 0x0000002404047981 */ /* 0x001f62000c1e1b00 */
[----:B------:R-:W-:Y:S01]  /*1b600*/  BSSY.RECONVERGENT B0, `(.L_x_405) ;  /* 0x0000116000007945 */ /* 0x000fe20003800200 */
[----:B-1----:R-:W-:Y:S02]  /*1b610*/  IMAD R12, R17, 0x14, R109 ;  /* 0x00000014110c7824 */ /* 0x002fe400078e026d */
[----:B----4-:R-:W-:-:S07]  /*1b620*/  IMAD.MOV.U32 R22, RZ, RZ, RZ ;  /* 0x000000ffff167224 */ /* 0x010fce00078e00ff */
.L_x_409:
[----:B-----5:R-:W-:-:S05]  /*1b630*/  IMAD.WIDE.U32 R8, R22, 0x20, R4 ;  /* 0x0000002016087825 */ /* 0x020fca00078e0004 */
[----:B------:R-:W2:Y:S02]  /*1b640*/  LD.E.U8 R3, desc[UR36][R8.64] ;  /* 0x0000002408037980 */ /* 0x000ea4000c101100 */
[----:B--2---:R-:W-:-:S13]  /*1b650*/  ISETP.NE.AND P0, PT, R3, RZ, PT ;  /* 0x000000ff0300720c */ /* 0x004fda0003f05270 */
[----:B------:R-:W-:Y:S05]  /*1b660*/  @!P0 BRA `(.L_x_406) ;  /* 0x0000000000388947 */ /* 0x000fea0003800000 */
[----:B------:R-:W-:-:S07]  /*1b670*/  MOV R3, 0xffffffff ;  /* 0xffffffff00037802 */ /* 0x000fce0000000f00 */
.L_x_407:
[----:B------:R-:W-:Y:S01]  /*1b680*/  IADD3 R6, P0, PT, R8, R3, RZ ;  /* 0x0000000308067210 */ /* 0x000fe20007f1e0ff */
[----:B------:R-:W-:-:S03]  /*1b690*/  IMAD.IADD R10, R12, 0x1, R3 ;  /* 0x000000010c0a7824 */ /* 0x000fc600078e0203 */
[----:B------:R-:W-:-:S03]  /*1b6a0*/  LEA.HI.X.SX32 R7, R3, R9, 0x1, P0 ;  /* 0x0000000903077211 */ /* 0x000fc600000f0eff */
[----:B------:R-:W2:Y:S04]  /*1b6b0*/  LDL.U8 R10, [R10+0x1] ;  /* 0x000001000a0a7983 */ /* 0x000ea80000100000 */
[----:B------:R-:W2:Y:S02]  /*1b6c0*/  LD.E.U8 R7, desc[UR36][R6.64+0x1] ;  /* 0x0000012406077980 */ /* 0x000ea4000c101100 */
[----:B--2---:R-:W-:-:S13]  /*1b6d0*/  ISETP.NE.AND P0, PT, R7, R10, PT ;  /* 0x0000000a0700720c */ /* 0x004fda0003f05270 */
[----:B------:R-:W-:Y:S05]  /*1b6e0*/  @P0 BRA `(.L_x_406) ;  /* 0x0000000000180947 */ /* 0x000fea0003800000 */
[----:B------:R-:W-:Y:S01]  /*1b6f0*/  ISETP.NE.AND P0, PT, R7, RZ, PT ;  /* 0x000000ff0700720c */ /* 0x000fe20003f05270 */
[----:B------:R-:W-:-:S12]  /*1b700*/  VIADD R3, R3, 0x1 ;  /* 0x0000000103037836 */ /* 0x000fd80000000000 */
[----:B------:R-:W-:Y:S05]  /*1b710*/  @P0 BRA `(.L_x_407) ;  /* 0xfffffffc00d80947 */ /* 0x000fea000383ffff */
[----:B------:R-:W2:Y:S02]  /*1b720*/  LD.E.U8 R3, desc[UR36][R8.64+0x14] ;  /* 0x0000142408037980 */ /* 0x000ea4000c101100 */
[----:B--2---:R-:W-:-:S13]  /*1b730*/  ISETP.NE.AND P0, PT, R3, 0x1, PT ;  /* 0x000000010300780c */ /* 0x004fda0003f05270 */
[----:B------:R-:W-:Y:S05]  /*1b740*/  @!P0 BRA `(.L_x_408) ;  /* 0x0000001000008947 */ /* 0x000fea0003800000 */
.L_x_406:
[----:B------:R-:W-:-:S05]  /*1b750*/  VIADD R22, R22, 0x1 ;  /* 0x0000000116167836 */ /* 0x000fca0000000000 */
[----:B------:R-:W-:-:S13]  /*1b760*/  ISETP.NE.AND P0, PT, R22, 0x400, PT ;  /* 0x000004001600780c */ /* 0x000fda0003f05270 */
[----:B------:R-:W-:Y:S05]  /*1b770*/  @P0 BRA `(.L_x_409) ;  /* 0xfffffffc00ac0947 */ /* 0x000fea000383ffff */
[----:B------:R-:W-:-:S07]  /*1b780*/  IMAD.MOV.U32 R3, RZ, RZ, RZ ;  /* 0x000000ffff037224 */ /* 0x000fce00078e00ff */
.L_x_411:
[----:B------:R-:W-:-:S05]  /*1b790*/  IMAD.WIDE.U32 R8, R3, 0x20, R4 ;  /* 0x0000002003087825 */ /* 0x000fca00078e0004 */
[----:B------:R-:W2:Y:S01]  /*1b7a0*/  LD.E.U8 R6, desc[UR36][R8.64+0x14] ;  /* 0x0000142408067980 */ /* 0x000ea2000c101100 */
[----:B------:R-:W-:Y:S01]  /*1b7b0*/  MOV R22, R3 ;  /* 0x0000000300167202 */ /* 0x000fe20000000f00 */
[----:B------:R-:W-:Y:S01]  /*1b7c0*/  IMAD.MOV.U32 R7, RZ, RZ, RZ ;  /* 0x000000ffff077224 */ /* 0x000fe200078e00ff */
[----:B--2---:R-:W-:Y:S01]  /*1b7d0*/  ISETP.NE.AND P0, PT, R6, 0x1, PT ;  /* 0x000000010600780c */ /* 0x004fe20003f05270 */
[----:B------:R-:W-:-:S12]  /*1b7e0*/  IMAD.MOV.U32 R6, RZ, RZ, R3 ;  /* 0x000000ffff067224 */ /* 0x000fd800078e0003 */
[----:B------:R-:W-:Y:S05]  /*1b7f0*/  @P0 BRA `(.L_x_410) ;  /* 0x0000000800fc0947 */ /* 0x000fea0003800000 */
[----:B------:R-:W2:Y:S01]  /*1b800*/  LD.E.U8 R6, desc[UR36][R8.64+0x34] ;  /* 0x0000342408067980 */ /* 0x000ea2000c101100 */
[----:B------:R-:W-:Y:S02]  /*1b810*/  VIADD R22, R3, 0x1 ;  /* 0x0000000103167836 */ /* 0x000fe40000000000 */
[----:B------:R-:W-:Y:S01]  /*1b820*/  HFMA2 R7, -RZ, RZ, 0, 0 ;  /* 0x00000000ff077431 */ /* 0x000fe200000001ff */
[----:B--2---:R-:W-:Y:S01]  /*1b830*/  ISETP.NE.AND P0, PT, R6, 0x1, PT ;  /* 0x000000010600780c */ /* 0x004fe20003f05270 */
[----:B------:R-:W-:-:S12]  /*1b840*/  IMAD.MOV.U32 R6, RZ, RZ, R22 ;  /* 0x000000ffff067224 */ /* 0x000fd800078e0016 */
[----:B------:R-:W-:Y:S05]  /*1b850*/  @P0 BRA `(.L_x_410) ;  /* 0x0000000800e40947 */ /* 0x000fea0003800000 */
[----:B------:R-:W2:Y:S01]  /*1b860*/  LD.E.U8 R6, desc[UR36][R8.64+0x54] ;  /* 0x0000542408067980 */ /* 0x000ea2000c101100 */
[----:B------:R-:W-:Y:S02]  /*1b870*/  VIADD R22, R3, 0x2 ;  /* 0x0000000203167836 */ /* 0x000fe40000000000 */
[----:B------:R-:W-:Y:S01]  /*1b880*/  IMAD.MOV.U32 R7, RZ, RZ, RZ ;  /* 0x000000ffff077224 */ /* 0x000fe200078e00ff */
[----:B--2---:R-:W-:Y:S01]  /*1b890*/  ISETP.NE.AND P0, PT, R6, 0x1, PT ;  /* 0x000000010600780c */ /* 0x004fe20003f05270 */
[----:B------:R-:W-:-:S12]  /*1b8a0*/  IMAD.MOV.U32 R6, RZ, RZ, R22 ;  /* 0x000000ffff067224 */ /* 0x000fd800078e0016 */
[----:B------:R-:W-:Y:S05]  /*1b8b0*/  @P0 BRA `(.L_x_410) ;  /* 0x0000000800cc0947 */ /* 0x000fea0003800000 */
[----:B------:R-:W2:Y:S01]  /*1b8c0*/  LD.E.U8 R6, desc[UR36][R8.64+0x74] ;  /* 0x0000742408067980 */ /* 0x000ea2000c101100 */
[----:B------:R-:W-:Y:S02]  /*1b8d0*/  VIADD R22, R3, 0x3 ;  /* 0x0000000303167836 */ /* 0x000fe40000000000 */
[----:B------:R-:W-:Y:S01]  /*1b8e0*/  IMAD.MOV.U32 R7, RZ, RZ, RZ ;  /* 0x000000ffff077224 */ /* 0x000fe200078e00ff */
[----:B--2---:R-:W-:Y:S02]  /*1b8f0*/  ISETP.NE.AND P0, PT, R6, 0x1, PT ;  /* 0x000000010600780c */ /* 0x004fe40003f05270 */
[----:B------:R-:W-:-:S11]  /*1b900*/  MOV R6, R22 ;  /* 0x0000001600067202 */ /* 0x000fd60000000f00 */
        /* <DEDUP_REMOVED lines=8> */
[----:B------:R-:W-:Y:S01]  /*1b990*/  IADD3 R22, PT, PT, R3, 0x5, RZ ;  /* 0x0000000503167810 */ /* 0x000fe20007ffe0ff */
[----:B------:R-:W-:Y:S01]  /*1b9a0*/  IMAD.MOV.U32 R7, RZ, RZ, RZ ;  /* 0x000000ffff077224 */ /* 0x000fe200078e00ff */
[----:B--2---:R-:W-:-:S03]  /*1b9b0*/  ISETP.NE.AND P0, PT, R6, 0x1, PT ;  /* 0x000000010600780c */ /* 0x004fc60003f05270 */
[----:B------:R-:W-:-:S10]  /*1b9c0*/  IMAD.MOV.U32 R6, RZ, RZ, R22 ;  /* 0x000000ffff067224 */ /* 0x000fd400078e0016 */
        /* <DEDUP_REMOVED lines=162> */
.L_x_410:
[----:B------:R-:W2:Y:S01]  /*1c3f0*/  LDL.U8 R3, [R12] ;  /* 0x000000000c037983 */ /* 0x000ea20000100000 */
[----:B------:R-:W-:Y:S01]  /*1c400*/  BSSY.RECONVERGENT B1, `(.L_x_413) ;  /* 0x0000016000017945 */ /* 0x000fe20003800200 */
[----:B--2---:R-:W-:-:S13]  /*1c410*/  ISETP.NE.AND P0, PT, R3, RZ, PT ;  /* 0x000000ff0300720c */ /* 0x004fda0003f05270 */
[----:B------:R-:W-:Y:S05]  /*1c420*/  @!P0 BRA `(.L_x_414) ;  /* 0x00000000004c8947 */ /* 0x000fea0003800000 */
[C---:B------:R-:W-:Y:S01]  /*1c430*/  LEA R14, P0, R6.reuse, R4, 0x5 ;  /* 0x00000004060e7211 */ /* 0x040fe200078028ff */
[----:B------:R-:W-:Y:S01]  /*1c440*/  BSSY.RECONVERGENT B2, `(.L_x_415) ;  /* 0x000000f000027945 */ /* 0x000fe20003800200 */
[----:B------:R-:W-:Y:S02]  /*1c450*/  IMAD.MOV.U32 R9, RZ, RZ, RZ ;  /* 0x000000ffff097224 */ /* 0x000fe400078e00ff */
[----:B------:R-:W-:Y:S01]  /*1c460*/  LEA.HI.X R11, R6, R5, R7, 0x5, P0 ;  /* 0x00000005060b7211 */ /* 0x000fe200000f2c07 */
[----:B------:R-:W-:-:S08]  /*1c470*/  IMAD.MOV.U32 R10, RZ, RZ, RZ ;  /* 0x000000ffff0a7224 */ /* 0x000fd000078e00ff */
.L_x_416:
[----:B------:R-:W-:Y:S01]  /*1c480*/  IADD3 R4, P0, PT, R9, R14, RZ ;  /* 0x0000000e09047210 */ /* 0x000fe20007f1e0ff */
[----:B------:R-:W-:-:S03]  /*1c490*/  IMAD.IADD R8, R12, 0x1, R9 ;  /* 0x000000010c087824 */ /* 0x000fc600078e0209 */
[----:B------:R-:W-:-:S05]  /*1c4a0*/  IADD3.X R5, PT, PT, R10, R11, RZ, P0, !PT ;  /* 0x0000000b0a057210 */ /* 0x000fca00007fe4ff */
[----:B------:R0:W-:Y:S04]  /*1c4b0*/  ST.E.U8 desc[UR36][R4.64], R3 ;  /* 0x0000000304007985 */ /* 0x0001e8000c101124 */
[----:B0-----:R-:W2:Y:S01]  /*1c4c0*/  LDL.U8 R3, [R8+0x1] ;  /* 0x0000010008037983 */ /* 0x001ea20000100000 */
[C---:B------:R-:W-:Y:S02]  /*1c4d0*/  ISETP.GE.U32.AND P0, PT, R9.reuse, 0x13, PT ;  /* 0x000000130900780c */ /* 0x040fe40003f06070 */
[----:B------:R-:W-:Y:S02]  /*1c4e0*/  IADD3 R9, P1, PT, R9, 0x1, RZ ;  /* 0x0000000109097810 */ /* 0x000fe40007f3e0ff */
[----:B------:R-:W-:-:S03]  /*1c4f0*/  ISETP.GE.U32.AND.EX P0, PT, R10, RZ, PT, P0 ;  /* 0x000000ff0a00720c */ /* 0x000fc60003f06100 */
[----:B------:R-:W-:Y:S01]  /*1c500*/  IMAD.X R10, RZ, RZ, R10, P1 ;  /* 0x000000ffff0a7224 */ /* 0x000fe200008e060a */
[----:B--2---:R-:W-:-:S13]  /*1c510*/  ISETP.NE.AND P2, PT, R3, RZ, PT ;  /* 0x000000ff0300720c */ /* 0x004fda0003f45270 */
[----:B------:R-:W-:Y:S05]  /*1c520*/  @!P0 BRA P2, `(.L_x_416) ;  /* 0xfffffffc00d48947 */ /* 0x000fea000103ffff */
[----:B------:R-:W-:Y:S05]  /*1c530*/  BSYNC.RECONVERGENT B2 ;  /* 0x0000000000027941 */ /* 0x000fea0003800200 */
.L_x_415:
[----:B------:R-:W0:Y:S02]  /*1c540*/  LDC.64 R4, c[0x4][0x18] ;  /* 0x01000600ff047b82 */ /* 0x000e240000000a00 */
[----:B0-----:R-:W5:Y:S02]  /*1c550*/  LDG.E.64 R4, desc[UR36][R4.64] ;  /* 0x0000002404047981 */ /* 0x001f64000c1e1b00 */
.L_x_414:
[----:B------:R-:W-:Y:S05]  /*1c560*/  BSYNC.RECONVERGENT B1 ;  /* 0x0000000000017941 */ /* 0x000fea0003800200 */
.L_x_413:
[----:B------:R-:W0:Y:S01]  /*1c570*/  LDC.64 R12, c[0x4][0x18] ;  /* 0x01000600ff0c7b82 */ /* 0x000e220000000a00 */
[C---:B------:R-:W-:Y:S01]  /*1c580*/  IMAD.SHL.U32 R21, R6.reuse, 0x20, RZ ;  /* 0x0000002006157824 */ /* 0x040fe200078e00ff */
[----:B------:R-:W-:Y:S01]  /*1c590*/  SHF.L.U64.HI R23, R6, 0x5, R7 ;  /* 0x0000000506177819 */ /* 0x000fe20000010207 */
[----:B------:R-:W-:-:S03]  /*1c5a0*/  IMAD.MOV.U32 R3, RZ, RZ, 0x1 ;  /* 0x00000001ff037424 */ /* 0x000fc600078e00ff */
[----:B-----5:R-:W-:-:S04]  /*1c5b0*/  IADD3 R6, P0, PT, R4, R21, RZ ;  /* 0x0000001504067210 */ /* 0x020fc80007f1e0ff */
[----:B------:R-:W-:-:S05]  /*1c5c0*/  IADD3.X R7, PT, PT, R5, R23, RZ, P0, !PT ;  /* 0x0000001705077210 */ /* 0x000fca00007fe4ff */
[----:B------:R-:W-:Y:S04]  /*1c5d0*/  ST.E.U8 desc[UR36][R6.64+0x14], R3 ;  /* 0x0000140306007985 */ /* 0x000fe8000c101124 */
[----:B0-----:R-:W2:Y:S02]  /*1c5e0*/  LDG.E.64 R4, desc[UR36][R12.64] ;  /* 0x000000240c047981 */ /* 0x001ea4000c1e1b00 */
[----:B--2---:R-:W-:Y:S01]  /*1c5f0*/  IADD3 R8, P0, PT, R4, R21, RZ ;  /* 0x0000001504087210 */ /* 0x004fe20007f1e0ff */
[----:B------:R-:W-:-:S04]  /*1c600*/  IMAD.MOV.U32 R4, RZ, RZ, 0xffff ;  /* 0x0000ffffff047424 */ /* 0x000fc800078e00ff */
[----:B------:R-:W-:Y:S01]  /*1c610*/  IMAD.X R9, R5, 0x1, R23, P0 ;  /* 0x0000000105097824 */ /* 0x000fe200000e0617 */
[----:B------:R-:W-:-:S05]  /*1c620*/  PRMT R5, R4, 0x7610, R5 ;  /* 0x0000761004057816 */ /* 0x000fca0000000005 */
[----:B------:R0:W-:Y:S04]  /*1c630*/  ST.E.U16 desc[UR36][R8.64+0x16], R5 ;  /* 0x0000160508007985 */ /* 0x0001e8000c101524 */
[----:B0-----:R-:W2:Y:S01]  /*1c640*/  LDG.E.64 R4, desc[UR36][R12.64] ;  /* 0x000000240c047981 */ /* 0x001ea2000c1e1b00 */
[----:B------:R-:W0:Y:S01]  /*1c650*/  LDC.64 R14, c[0x4][0x20] ;  /* 0x01000800ff0e7b82 */ /* 0x000e220000000a00 */
[----:B--2---:R-:W-:-:S05]  /*1c660*/  IADD3 R10, P0, PT, R4, R21, RZ ;  /* 0x00000015040a7210 */ /* 0x004fca0007f1e0ff */
[----:B------:R-:W-:-:S05]  /*1c670*/  IMAD.X R11, R5, 0x1, R23, P0 ;  /* 0x00000001050b7824 */ /* 0x000fca00000e0617 */
[----:B------:R1:W-:Y:S04]  /*1c680*/  ST.E.U8 desc[UR36][R10.64+0x15], RZ ;  /* 0x000015ff0a007985 */ /* 0x0003e8000c101124 */
[----:B------:R-:W2:Y:S02]  /*1c690*/  LDG.E.64 R4, desc[UR36][R12.64] ;  /* 0x000000240c047981 */ /* 0x000ea4000c1e1b00 */
[----:B--2---:R-:W-:-:S05]  /*1c6a0*/  IADD3 R6, P0, PT, R4, R21, RZ ;  /* 0x0000001504067210 */ /* 0x004fca0007f1e0ff */
[----:B------:R-:W-:-:S05]  /*1c6b0*/  IMAD.X R7, R5, 0x1, R23, P0 ;  /* 0x0000000105077824 */ /* 0x000fca00000e0617 */
[----:B------:R1:W-:Y:S04]  /*1c6c0*/  ST.E desc[UR36][R6.64+0x18], RZ ;  /* 0x000018ff06007985 */ /* 0x0003e8000c101924 */
[----:B0-----:R-:W2:Y:S02]  /*1c6d0*/  LDG.E.U16 R3, desc[UR36][R14.64] ;  /* 0x000000240e037981 */ /* 0x001ea4000c1e1500 */
[----:B--2---:R-:W-:-:S05]  /*1c6e0*/  IADD3 R3, PT, PT, R3, 0x1, RZ ;  /* 0x0000000103037810 */ /* 0x004fca0007ffe0ff */
[----:B------:R1:W-:Y:S04]  /*1c6f0*/  STG.E.U16 desc[UR36][R14.64], R3 ;  /* 0x000000030e007986 */ /* 0x0003e8000c101524 */
[----:B------:R-:W2:Y:S02]  /*1c700*/  LDG.E.64 R4, desc[UR36][R12.64] ;  /* 0x000000240c047981 */ /* 0x000ea4000c1e1b00 */
[----:B--2---:R-:W-:-:S05]  /*1c710*/  IADD3 R4, P0, PT, R4, R21, RZ ;  /* 0x0000001504047210 */ /* 0x004fca0007f1e0ff */
[----:B------:R-:W-:-:S05]  /*1c720*/  IMAD.X R5, R5, 0x1, R23, P0 ;  /* 0x0000000105057824 */ /* 0x000fca00000e0617 */
[----:B------:R1:W-:Y:S01]  /*1c730*/  ST.E.U16 desc[UR36][R4.64+0x1c], R3 ;  /* 0x00001c0304007985 */ /* 0x0003e2000c101524 */
[----:B------:R-:W-:Y:S05]  /*1c740*/  BRA `(.L_x_412) ;  /* 0x0000000000047947 */ /* 0x000fea0003800000 */
.L_x_408:
[----:B------:R0:W-:Y:S02]  /*1c750*/  ST.E.U8 desc[UR36][R8.64+0x15], RZ ;  /* 0x000015ff08007985 */ /* 0x0001e4000c101124 */
.L_x_412:
[----:B------:R-:W-:Y:S05]  /*1c760*/  BSYNC.RECONVERGENT B0 ;  /* 0x0000000000007941 */ /* 0x000fea0003800200 */
.L_x_405:
[----:B------:R-:W2:Y:S01]  /*1c770*/  LDCU UR4, c[0x0][0x2f8] ;  /* 0x00005f00ff0477ac */ /* 0x000ea20008000800 */
[----:B------:R-:W-:Y:S01]  /*1c780*/  ISETP.GE.U32.AND P0, PT, R22, 0x400, PT ;  /* 0x000004001600780c */ /* 0x000fe20003f06070 */
[----:B------:R-:W-:Y:S01]  /*1c790*/  BSSY.RECONVERGENT B7, `(.L_x_417) ;  /* 0x00002d1000077945 */ /* 0x000fe20003800200 */
[----:B------:R-:W-:Y:S02]  /*1c7a0*/  VIADD R23, R17, 0x18 ;  /* 0x0000001811177836 */ /* 0x000fe40000000000 */
[----:B--2---:R-:W-:-:S09]  /*1c7b0*/  VIADD R24, R94, -UR4 ;  /* 0x800000045e187c36 */ /* 0x004fd20008000000 */
[----:B------:R-:W-:Y:S05]  /*1c7c0*/  @!P0 BRA `(.L_x_418) ;  /* 0x00000000002c8947 */ /* 0x000fea0003800000 */
[----:B------:R-:W-:Y:S01]  /*1c7d0*/  MOV R0, 0x0 ;  /* 0x0000000000007802 */ /* 0x000fe20000000f00 */
[----:B------:R2:W-:Y:S01]  /*1c7e0*/  STL [R24], R22 ;  /* 0x0000001618007387 */ /* 0x0005e20000100800 */
[----:B------:R-:W3:Y:S01]  /*1c7f0*/  LDCU.64 UR4, c[0x4][0x38] ;  /* 0x01000700ff0477ac */ /* 0x000ee20008000a00 */
[----:B-1----:R-:W-:Y:S01]  /*1c800*/  IMAD.MOV.U32 R6, RZ, RZ, R94 ;  /* 0x000000ffff067224 */ /* 0x002fe200078e005e */
[----:B0-----:R2:W0:Y:S01]  /*1c810*/  LDC.64 R8, c[0x4][R0] ;  /* 0x0100000000087b82 */ /* 0x0014220000000a00 */
[----:B------:R-:W-:Y:S02]  /*1c820*/  IMAD.MOV.U32 R7, RZ, RZ, R95 ;  /* 0x000000ffff077224 */ /* 0x000fe400078e005f */
[----:B---3--:R-:W-:Y:S01]  /*1c830*/  IMAD.U32 R4, RZ, RZ, UR4 ;  /* 0x00000004ff047e24 */ /* 0x008fe2000f8e00ff */
[----:B--2---:R-:W-:-:S07]  /*1c840*/  MOV R5, UR5 ;  /* 0x0000000500057c02 */ /* 0x004fce0008000f00 */
[----:B------:R-:W-:-:S07]  /*1c850*/  LEPC R20, `(.L_x_419) ;  /* 0x000000001014794e */ /* 0x000fce0000000000 */
[----:B0-----:R-:W-:Y:S05]  /*1c860*/  CALL.ABS.NOINC R8 ;  /* 0x0000000008007343 */ /* 0x001fea0003c00000 */
.L_x_419:
[----:B------:R-:W-:Y:S05]  /*1c870*/  BRA `(.L_x_420) ;  /* 0x0000002c00087947 */ /* 0x000fea0003800000 */
.L_x_418:
[----:B------:R-:W1:Y:S02]  /*1c880*/  LDC.64 R12, c[0x4][0x18] ;  /* 0x01000600ff0c7b82 */ /* 0x000e640000000a00 */
[----:B-1----:R-:W2:Y:S02]  /*1c890*/  LDG.E.64 R4, desc[UR36][R12.64] ;  /* 0x000000240c047981 */ /* 0x002ea4000c1e1b00 */
[----:B--2---:R-:W-:-:S05]  /*1c8a0*/  IMAD.WIDE.U32 R6, R22, 0x20, R4 ;  /* 0x0000002016067825 */ /* 0x004fca00078e0004 */
[----:B------:R-:W2:Y:S01]  /*1c8b0*/  LD.E R3, desc[UR36][R6.64+0x18] ;  /* 0x0000182406037980 */ /* 0x000ea2000c101900 */
[----:B------:R-:W-:Y:S01]  /*1c8c0*/  BSSY.RECONVERGENT B0, `(.L_x_421) ;  /* 0x0000018000007945 */ /* 0x000fe20003800200 */
[C---:B--2---:R-:W-:Y:S02]  /*1c8d0*/  ISETP.NE.AND P1, PT, R3.reuse, RZ, PT ;  /* 0x000000ff0300720c */ /* 0x044fe40003f25270 */
[----:B------:R-:W-:Y:S02]  /*1c8e0*/  LOP3.LUT P0, RZ, R3, 0x1f, RZ, 0xc0, !PT ;  /* 0x0000001f03ff7812 */ /* 0x000fe4000780c0ff */
[----:B------:R-:W-:-:S11]  /*1c8f0*/  SHF.R.U32.HI R3, RZ, 0x5, R3 ;  /* 0x00000005ff037819 */ /* 0x000fd60000011603 */
[----:B------:R-:W-:Y:S01]  /*1c900*/  @P0 VIADD R3, R3, 0x1 ;  /* 0x0000000103030836 */ /* 0x000fe20000000000 */
[----:B------:R-:W-:Y:S06]  /*1c910*/  @!P1 BRA `(.L_x_422) ;  /* 0x0000000000489947 */ /* 0x000fec0003800000 */
[----:B------:R1:W5:Y:S01]  /*1c920*/  LD.E.U16 R15, desc[UR36][R6.64+0x16] ;  /* 0x00001624060f7980 */ /* 0x000362000c101500 */
[----:B------:R-:W2:Y:S01]  /*1c930*/  LDC.64 R10, c[0x4][0x8] ;  /* 0x01000200ff0a7b82 */ /* 0x000ea20000000a00 */
[----:B------:R-:W-:Y:S01]  /*1c940*/  BSSY.RECONVERGENT B1, `(.L_x_422) ;  /* 0x000000f000017945 */ /* 0x000fe20003800200 */
[----:B------:R-:W-:-:S07]  /*1c950*/  IMAD.MOV.U32 R14, RZ, RZ, RZ ;  /* 0x000000ffff0e7224 */ /* 0x000fce00078e00ff */
.L_x_423:
[----:B--2---:R-:W0:Y:S01]  /*1c960*/  LDG.E.64 R4, desc[UR36][R10.64] ;  /* 0x000000240a047981 */ /* 0x004e22000c1e1b00 */
[----:B-1----:R-:W-:Y:S01]  /*1c970*/  MOV R6, R14 ;  /* 0x0000000e00067202 */ /* 0x002fe20000000f00 */
[----:B------:R-:W-:-:S04]  /*1c980*/  IMAD.MOV.U32 R7, RZ, RZ, RZ ;  /* 0x000000ffff077224 */ /* 0x000fc800078e00ff */
[----:B-----5:R-:W-:-:S03]  /*1c990*/  IMAD.WIDE.U32 R6, R15, 0x20, R6 ;  /* 0x000000200f067825 */ /* 0x020fc600078e0006 */
[----:B0-----:R-:W-:-:S05]  /*1c9a0*/  IADD3 R8, P0, PT, R4, R6, RZ ;  /* 0x0000000604087210 */ /* 0x001fca0007f1e0ff */
[----:B------:R-:W-:-:S05]  /*1c9b0*/  IMAD.X R9, R5, 0x1, R7, P0 ;  /* 0x0000000105097824 */ /* 0x000fca00000e0607 */
[----:B------:R3:W-:Y:S04]  /*1c9c0*/  ST.E.U8 desc[UR36][R8.64+0x9000], RZ ;  /* 0x009000ff08007985 */ /* 0x0007e8000c101124 */
[----:B------:R-:W2:Y:S02]  /*1c9d0*/  LDG.E.64 R4, desc[UR36][R12.64] ;  /* 0x000000240c047981 */ /* 0x000ea4000c1e1b00 */
[----:B--2---:R-:W-:-:S06]  /*1c9e0*/  IMAD.WIDE.U32 R6, R22, 0x20, R4 ;  /* 0x0000002016067825 */ /* 0x004fcc00078e0004 */
[----:B------:R-:W2:Y:S01]  /*1c9f0*/  LD.E R7, desc[UR36][R6.64+0x18] ;  /* 0x0000182406077980 */ /* 0x000ea2000c101900 */
[----:B------:R-:W-:-:S05]  /*1ca00*/  VIADD R14, R14, 0x1 ;  /* 0x000000010e0e7836 */ /* 0x000fca0000000000 */
[----:B--2---:R-:W-:-:S13]  /*1ca10*/  ISETP.GE.U32.AND P0, PT, R14, R7, PT ;  /* 0x000000070e00720c */ /* 0x004fda0003f06070 */
[----:B---3--:R-:W-:Y:S05]  /*1ca20*/  @!P0 BRA `(.L_x_423) ;  /* 0xfffffffc00cc8947 */ /* 0x008fea000383ffff */
[----:B------:R-:W-:Y:S05]  /*1ca30*/  BSYNC.RECONVERGENT B1 ;  /* 0x0000000000017941 */ /* 0x000fea0003800200 */
.L_x_422:
[----:B------:R-:W-:Y:S05]  /*1ca40*/  BSYNC.RECONVERGENT B0 ;  /* 0x0000000000007941 */ /* 0x000fea0003800200 */
.L_x_421:
[----:B------:R-:W-:Y:S01]  /*1ca50*/  ISETP.NE.AND P0, PT, R3, RZ, PT ;  /* 0x000000ff0300720c */ /* 0x000fe20003f05270 */
[----:B------:R-:W-:-:S12]  /*1ca60*/  BSSY.RECONVERGENT B0, `(.L_x_424) ;  /* 0x000004f000007945 */ /* 0x000fd80003800200 */
[----:B------:R-:W-:Y:S05]  /*1ca70*/  @!P0 BRA `(.L_x_425) ;  /* 0x0000000400348947 */ /* 0x000fea0003800000 */
[C---:B------:R-:W-:Y:S01]  /*1ca80*/  ISETP.GE.U32.AND P0, PT, R3.reuse, 0x4, PT ;  /* 0x000000040300780c */ /* 0x040fe20003f06070 */
[----:B------:R-:W-:Y:S01]  /*1ca90*/  BSSY.RECONVERGENT B1, `(.L_x_426) ;  /* 0x000002d000017945 */ /* 0x000fe20003800200 */
[----:B------:R-:W-:Y:S01]  /*1caa0*/  LOP3.LUT R21, R3, 0x3, RZ, 0xc0, !PT ;  /* 0x0000000303157812 */ /* 0x000fe200078ec0ff */
[----:B------:R-:W-:-:S10]  /*1cab0*/  IMAD.MOV.U32 R25, RZ, RZ, RZ ;  /* 0x000000ffff197224 */ /* 0x000fd400078e00ff */
[----:B------:R-:W-:Y:S05]  /*1cac0*/  @!P0 BRA `(.L_x_427) ;  /* 0x0000000000a48947 */ /* 0x000fea0003800000 */
[----:B------:R-:W1:Y:S01]  /*1cad0*/  LDC.64 R14, c[0x4][0x10] ;  /* 0x01000400ff0e7b82 */ /* 0x000e620000000a00 */
[----:B------:R-:W-:Y:S01]  /*1cae0*/  HFMA2 R20, -RZ, RZ, 0, 0 ;  /* 0x00000000ff147431 */ /* 0x000fe200000001ff */
[----:B------:R-:W-:Y:S01]  /*1caf0*/  BSSY.RECONVERGENT B2, `(.L_x_428) ;  /* 0x0000025000027945 */ /* 0x000fe20003800200 */
[----:B------:R-:W-:-:S07]  /*1cb00*/  LOP3.LUT R25, R3, 0xffffffc, RZ, 0xc0, !PT ;  /* 0x0ffffffc03197812 */ /* 0x000fce00078ec0ff */
.L_x_429:
[----:B------:R-:W2:Y:S04]  /*1cb10*/  LDG.E.64 R4, desc[UR36][R12.64] ;  /* 0x000000240c047981 */ /* 0x000ea8000c1e1b00 */
[----:B-1----:R-:W3:Y:S01]  /*1cb20*/  LDG.E.64 R6, desc[UR36][R14.64] ;  /* 0x000000240e067981 */ /* 0x002ee2000c1e1b00 */
[----:B--2---:R-:W-:-:S06]  /*1cb30*/  IMAD.WIDE.U32 R4, R22, 0x20, R4 ;  /* 0x0000002016047825 */ /* 0x004fcc00078e0004 */
[----:B------:R-:W2:Y:S02]  /*1cb40*/  LD.E.U16 R5, desc[UR36][R4.64+0x16] ;  /* 0x0000162404057980 */ /* 0x000ea4000c101500 */
[----:B--2---:R-:W-:-:S05]  /*1cb50*/  IMAD.IADD R3, R5, 0x1, R20 ;  /* 0x0000000105037824 */ /* 0x004fca00078e0214 */
[----:B------:R-:W-:-:S05]  /*1cb60*/  SHF.R.U32.HI R3, RZ, 0x5, R3 ;  /* 0x00000005ff037819 */ /* 0x000fca0000011603 */
[----:B---3--:R-:W-:-:S05]  /*1cb70*/  IMAD.WIDE.U32 R6, R3, 0x4, R6 ;  /* 0x0000000403067825 */ /* 0x008fca00078e0006 */
[----:B------:R1:W-:Y:S04]  /*1cb80*/  ST.E desc[UR36][R6.64], RZ ;  /* 0x000000ff06007985 */ /* 0x0003e8000c101924 */
[----:B0-----:R-:W2:Y:S04]  /*1cb90*/  LDG.E.64 R8, desc[UR36][R12.64] ;  /* 0x000000240c087981 */ /* 0x001ea8000c1e1b00 */
        /* <DEDUP_REMOVED lines=15> */
[----:B------:R-:W3:Y:S04]  /*1cc90*/  LDG.E.64 R8, desc[UR36][R12.64] ;  /* 0x000000240c087981 */ /* 0x000ee8000c1e1b00 */
[----:B0-----:R-:W4:Y:S01]  /*1cca0*/  LDG.E.64 R10, desc[UR36][R14.64] ;  /* 0x000000240e0a7981 */ /* 0x001f22000c1e1b00 */
[----:B---3--:R-:W-:-:S06]  /*1ccb0*/  IMAD.WIDE.U32 R8, R22, 0x20, R8 ;  /* 0x0000002016087825 */ /* 0x008fcc00078e0008 */
[----:B------:R-:W3:Y:S02]  /*1ccc0*/  LD.E.U16 R9, desc[UR36][R8.64+0x16] ;  /* 0x0000162408097980 */ /* 0x000ee4000c101500 */
[----:B---3--:R-:W-:-:S04]  /*1ccd0*/  IADD3 R3, PT, PT, R20, 0x3, R9 ;  /* 0x0000000314037810 */ /* 0x008fc80007ffe009 */
[----:B------:R-:W-:-:S05]  /*1cce0*/  SHF.R.U32.HI R3, RZ, 0x5, R3 ;  /* 0x00000005ff037819 */ /* 0x000fca0000011603 */
[----:B----4-:R-:W-:-:S04]  /*1ccf0*/  IMAD.WIDE.U32 R10, R3, 0x4, R10 ;  /* 0x00000004030a7825 */ /* 0x010fc800078e000a */
[----:B------:R-:W-:Y:S01]  /*1cd00*/  VIADD R20, R20, 0x4 ;  /* 0x0000000414147836 */ /* 0x000fe20000000000 */
[----:B------:R2:W-:Y:S04]  /*1cd10*/  ST.E desc[UR36][R10.64], RZ ;  /* 0x000000ff0a007985 */ /* 0x0005e8000c101924 */
[----:B------:R-:W-:-:S13]  /*1cd20*/  ISETP.NE.AND P0, PT, R20, R25, PT ;  /* 0x000000191400720c */ /* 0x000fda0003f05270 */
[----:B--2---:R-:W-:Y:S05]  /*1cd30*/  @P0 BRA `(.L_x_429) ;  /* 0xfffffffc00740947 */ /* 0x004fea000383ffff */
[----:B------:R-:W-:Y:S05]  /*1cd40*/  BSYNC.RECONVERGENT B2 ;  /* 0x0000000000027941 */ /* 0x000fea0003800200 */
.L_x_428:
[----:B------:R1:W5:Y:S02]  /*1cd50*/  LDG.E.64 R4, desc[UR36][R12.64] ;  /* 0x000000240c047981 */ /* 0x000364000c1e1b00 */
.L_x_427:
[----:B------:R-:W-:Y:S05]  /*1cd60*/  BSYNC.RECONVERGENT B1 ;  /* 0x0000000000017941 */ /* 0x000fea0003800200 */
.L_x_426:
[----:B------:R-:W-:-:S13]  /*1cd70*/  ISETP.NE.AND P0, PT, R21, RZ, PT ;  /* 0x000000ff1500720c */ /* 0x000fda0003f05270 */
[----:B------:R-:W-:Y:S05]  /*1cd80*/  @!P0 BRA `(.L_x_425) ;  /* 0x0000000000708947 */ /* 0x000fea0003800000 */
[----:B------:R-:W2:Y:S01]  /*1cd90*/  LDC.64 R10, c[0x4][0x10] ;  /* 0x01000400ff0a7b82 */ /* 0x000ea20000000a00 */
[----:B-----5:R-:W-:-:S06]  /*1cda0*/  IMAD.WIDE.U32 R6, R22, 0x20, R4 ;  /* 0x0000002016067825 */ /* 0x020fcc00078e0004 */
[----:B------:R-:W3:Y:S04]  /*1cdb0*/  LD.E.U16 R6, desc[UR36][R6.64+0x16] ;  /* 0x0000162406067980 */ /* 0x000ee8000c101500 */
[----:B--2---:R-:W0:Y:S01]  /*1cdc0*/  LDG.E.64 R4, desc[UR36][R10.64] ;  /* 0x000000240a047981 */ /* 0x004e22000c1e1b00 */
[----:B---3--:R-:W-:-:S05]  /*1cdd0*/  IMAD.IADD R3, R6, 0x1, R25 ;  /* 0x0000000106037824 */ /* 0x008fca00078e0219 */
[----:B------:R-:W-:-:S05]  /*1cde0*/  SHF.R.U32.HI R3, RZ, 0x5, R3 ;  /* 0x00000005ff037819 */ /* 0x000fca0000011603 */
[----:B0-----:R-:W-:-:S05]  /*1cdf0*/  IMAD.WIDE.U32 R8, R3, 0x4, R4 ;  /* 0x0000000403087825 */ /* 0x001fca00078e0004 */
[----:B------:R2:W-:Y:S04]  /*1ce00*/  ST.E desc[UR36][R8.64], RZ ;  /* 0x000000ff08007985 */ /* 0x0005e8000c101924 */
[----:B------:R2:W5:Y:S01]  /*1ce10*/  LDG.E.64 R4, desc[UR36][R12.64] ;  /* 0x000000240c047981 */ /* 0x000562000c1e1b00 */
[----:B------:R-:W-:-:S13]  /*1ce20*/  ISETP.NE.AND P0, PT, R21, 0x1, PT ;  /* 0x000000011500780c */ /* 0x000fda0003f05270 */
[----:B--2---:R-:W-:Y:S05]  /*1ce30*/  @!P0 BRA `(.L_x_425) ;  /* 0x0000000000448947 */ /* 0x004fea0003800000 */
[----:B-----5:R-:W-:Y:S02]  /*1ce40*/  IMAD.WIDE.U32 R14, R22, 0x20, R4 ;  /* 0x00000020160e7825 */ /* 0x020fe400078e0004 */
[----:B------:R-:W2:Y:S04]  /*1ce50*/  LDG.E.64 R4, desc[UR36][R10.64] ;  /* 0x000000240a047981 */ /* 0x000ea8000c1e1b00 */
[----:B------:R-:W3:Y:S02]  /*1ce60*/  LD.E.U16 R14, desc[UR36][R14.64+0x16] ;  /* 0x000016240e0e7980 */ /* 0x000ee4000c101500 */
[----:B---3--:R-:W-:-:S04]  /*1ce70*/  IADD3 R3, PT, PT, R25, 0x1, R14 ;  /* 0x0000000119037810 */ /* 0x008fc80007ffe00e */
[----:B------:R-:W-:-:S05]  /*1ce80*/  SHF.R.U32.HI R3, RZ, 0x5, R3 ;  /* 0x00000005ff037819 */ /* 0x000fca0000011603 */
[----:B--2---:R-:W-:-:S05]  /*1ce90*/  IMAD.WIDE.U32 R6, R3, 0x4, R4 ;  /* 0x0000000403067825 */ /* 0x004fca00078e0004 */
[----:B------:R2:W-:Y:S04]  /*1cea0*/  ST.E desc[UR36][R6.64], RZ ;  /* 0x000000ff06007985 */ /* 0x0005e8000c101924 */
[----:B------:R-:W3:Y:S01]  /*1ceb0*/  LDG.E.64 R4, desc[UR36][R12.64] ;  /* 0x000000240c047981 */ /* 0x000ee2000c1e1b00 */
[----:B------:R-:W-:-:S13]  /*1cec0*/  ISETP.NE.AND P0, PT, R21, 0x2, PT ;  /* 0x000000021500780c */ /* 0x000fda0003f05270 */
[----:B------:R-:W4:Y:S01]  /*1ced0*/  @P0 LDG.E.64 R8, desc[UR36][R10.64] ;  /* 0x000000240a080981 */ /* 0x000f22000c1e1b00 */
[----:B---3--:R-:W-:-:S06]  /*1cee0*/  @P0 IMAD.WIDE.U32 R20, R22, 0x20, R4 ;  /* 0x0000002016140825 */ /* 0x008fcc00078e0004 */
[----:B------:R-:W3:Y:S02]  /*1cef0*/  @P0 LD.E.U16 R20, desc[UR36][R20.64+0x16] ;  /* 0x0000162414140980 */ /* 0x000ee4000c101500 */
[----:B---3--:R-:W-:-:S04]  /*1cf00*/  @P0 IADD3 R25, PT, PT, R25, 0x2, R20 ;  /* 0x0000000219190810 */ /* 0x008fc80007ffe014 */
[----:B------:R-:W-:-:S05]  /*1cf10*/  @P0 SHF.R.U32.HI R25, RZ, 0x5, R25 ;  /* 0x00000005ff190819 */ /* 0x000fca0000011619 */
[----:B----4-:R-:W-:-:S05]  /*1cf20*/  @P0 IMAD.WIDE.U32 R8, R25, 0x4, R8 ;  /* 0x0000000419080825 */ /* 0x010fca00078e0008 */
[----:B------:R2:W-:Y:S04]  /*1cf30*/  @P0 ST.E desc[UR36][R8.64], RZ ;  /* 0x000000ff08000985 */ /* 0x0005e8000c101924 */
[----:B------:R2:W5:Y:S02]  /*1cf40*/  @P0 LDG.E.64 R4, desc[UR36][R12.64] ;  /* 0x000000240c040981 */ /* 0x000564000c1e1b00 */
.L_x_425:
[----:B------:R-:W-:Y:S05]  /*1cf50*/  BSYNC.RECONVERGENT B0 ;  /* 0x0000000000007941 */ /* 0x000fea0003800200 */
.L_x_424:
[----:B--2---:R-:W2:Y:S01]  /*1cf60*/  LDC.64 R6, c[0x4][0x10] ;  /* 0x01000400ff067b82 */ /* 0x004ea20000000a00 */
[----:B-----5:R-:W-:-:S05]  /*1cf70*/  IMAD.WIDE.U32 R4, R22, 0x20, R4 ;  /* 0x0000002016047825 */ /* 0x020fca00078e0004 */
[----:B------:R3:W-:Y:S04]  /*1cf80*/  ST.E.U8 desc[UR36][R4.64+0x14], RZ ;  /* 0x000014ff04007985 */ /* 0x0007e8000c101124 */
[----:B--2---:R-:W5:Y:S01]  /*1cf90*/  LDG.E.64 R6, desc[UR36][R6.64] ;  /* 0x0000002406067981 */ /* 0x004f62000c1e1b00 */
[C---:B------:R-:W-:Y:S01]  /*1cfa0*/  LOP3.LUT P0, RZ, R23.reuse, 0x1f, RZ, 0xc0, !PT ;  /* 0x0000001f17ff7812 */ /* 0x040fe2000780c0ff */
[----:B------:R-:W-:Y:S01]  /*1cfb0*/  BSSY.RECONVERGENT B0, `(.L_x_430) ;  /* 0x0000084000007945 */ /* 0x000fe20003800200 */
[----:B------:R-:W-:Y:S01]  /*1cfc0*/  SHF.R.U32.HI R3, RZ, 0x5, R23 ;  /* 0x00000005ff037819 */ /* 0x000fe20000011617 */
[----:B0-----:R-:W-:Y:S01]  /*1cfd0*/  IMAD.MOV.U32 R9, RZ, RZ, RZ ;  /* 0x000000ffff097224 */ /* 0x001fe200078e00ff */
[----:B------:R-:W-:Y:S01]  /*1cfe0*/  LEA.HI R8, R23, 0x1, RZ, 0x1b ;  /* 0x0000000117087811 */ /* 0x000fe200078fd8ff */
[----:B------:R-:W-:-:S08]  /*1cff0*/  IMAD.MOV.U32 R10, RZ, RZ, RZ ;  /* 0x000000ffff0a7224 */ /* 0x000fd000078e00ff */
[----:B---3--:R-:W-:-:S07]  /*1d000*/  @!P0 IADD3 R8, PT, PT, R3, RZ, RZ ;  /* 0x000000ff03088210 */ /* 0x008fce0007ffe0ff */
.L_x_448:
[----:B------:R-:W-:-:S05]  /*1d010*/  SHF.R.U32.HI R5, RZ, 0x5, R10 ;  /* 0x00000005ff057819 */ /* 0x000fca000001160a */
[----:B-----5:R-:W-:-:S05]  /*1d020*/  IMAD.WIDE.U32 R4, R5, 0x4, R6 ;  /* 0x0000000405047825 */ /* 0x020fca00078e0006 */
[----:B-1----:R-:W2:Y:S01]  /*1d030*/  LD.E R12, desc[UR36][R4.64] ;  /* 0x00000024040c7980 */ /* 0x002ea2000c101900 */
[----:B------:R-:W-:Y:S01]  /*1d040*/  BSSY.RELIABLE B1, `(.L_x_431) ;  /* 0x000000d000017945 */ /* 0x000fe20003800100 */
[----:B--2---:R-:W-:-:S04]  /*1d050*/  SHF.R.W.U32.HI R3, RZ, R10, R12 ;  /* 0x0000000aff037219 */ /* 0x004fc80000011e0c */
[----:B------:R-:W-:-:S04]  /*1d060*/  LOP3.LUT R3, R3, 0x1, RZ, 0xc0, !PT ;  /* 0x0000000103037812 */ /* 0x000fc800078ec0ff */
[----:B------:R-:W-:-:S13]  /*1d070*/  ISETP.NE.U32.AND P0, PT, R3, 0x1, PT ;  /* 0x000000010300780c */ /* 0x000fda0003f05070 */
[----:B------:R-:W-:Y:S02]  /*1d080*/  @!P0 VIADD R3, R10, 0x1 ;  /* 0x000000010a038836 */ /* 0x000fe40000000000 */
[----:B------:R-:W-:Y:S01]  /*1d090*/  @!P0 IMAD.MOV.U32 R11, RZ, RZ, RZ ;  /* 0x000000ffff0b8224 */ /* 0x000fe200078e00ff */
[----:B------:R-:W-:Y:S06]  /*1d0a0*/  @!P0 BRA `(.L_x_432) ;  /* 0x0000000000188947 */ /* 0x000fec0003800000 */
[----:B------:R-:W-:Y:S01]  /*1d0b0*/  VIADD R11, R9, 0x1 ;  /* 0x00000001090b7836 */ /* 0x000fe20000000000 */
[----:B------:R-:W-:Y:S01]  /*1d0c0*/  IADD3 R3, PT, PT, R10, 0x1, RZ ;  /* 0x000000010a037810 */ /* 0x000fe20007ffe0ff */
[----:B------:R-:W-:-:S03]  /*1d0d0*/  IMAD.MOV.U32 R9, RZ, RZ, R8 ;  /* 0x000000ffff097224 */ /* 0x000fc600078e0008 */
[----:B------:R-:W-:-:S13]  /*1d0e0*/  ISETP.NE.AND P0, PT, R11, R8, PT ;  /* 0x000000080b00720c */ /* 0x000fda0003f05270 */
[----:B------:R-:W-:Y:S05]  /*1d0f0*/  @!P0 BREAK.RELIABLE B1 ;  /* 0x0000000000018942 */ /* 0x000fea0003800100 */
[----:B------:R-:W-:Y:S05]  /*1d100*/  @!P0 BRA `(.L_x_433) ;  /* 0x0000000400b88947 */ /* 0x000fea0003800000 */
.L_x_432:
[----:B------:R-:W-:Y:S05]  /*1d110*/  BSYNC.RELIABLE B1 ;  /* 0x0000000000017941 */ /* 0x000fea0003800100 */
.L_x_431:
[----:B------:R-:W-:Y:S01]  /*1d120*/  SHF.R.W.U32.HI R4, RZ, R3, R12 ;  /* 0x00000003ff047219 */ /* 0x000fe20000011e0c */
[----:B------:R-:W-:Y:S01]  /*1d130*/  BSSY.RELIABLE B1, `(.L_x_434) ;  /* 0x000000d000017945 */ /* 0x000fe20003800100 */
[----:B------:R-:W-:Y:S02]  /*1d140*/  IMAD.MOV.U32 R5, RZ, RZ, R3 ;  /* 0x000000ffff057224 */ /* 0x000fe400078e0003 */
[----:B------:R-:W-:-:S04]  /*1d150*/  LOP3.LUT R4, R4, 0x1, RZ, 0xc0, !PT ;  /* 0x0000000104047812 */ /* 0x000fc800078ec0ff */
[----:B------:R-:W-:-:S13]  /*1d160*/  ISETP.NE.U32.AND P0, PT, R4, 0x1, PT ;  /* 0x000000010400780c */ /* 0x000fda0003f05070 */
[----:B------:R-:W-:Y:S02]  /*1d170*/  @!P0 VIADD R3, R3, 0x1 ;  /* 0x0000000103038836 */ /* 0x000fe40000000000 */
[----:B------:R-:W-:Y:S01]  /*1d180*/  @!P0 IMAD.MOV.U32 R4, RZ, RZ, RZ ;  /* 0x000000ffff048224 */ /* 0x000fe200078e00ff */
[----:B------:R-:W-:Y:S06]  /*1d190*/  @!P0 BRA `(.L_x_435) ;  /* 0x0000000000188947 */ /* 0x000fec0003800000 */
[----:B------:R-:W-:Y:S01]  /*1d1a0*/  IADD3 R4, PT, PT, R11, 0x1, RZ ;  /* 0x000000010b047810 */ /* 0x000fe20007ffe0ff */
[----:B------:R-:W-:Y:S02]  /*1d1b0*/  VIADD R3, R5, 0x1 ;  /* 0x0000000105037836 */ /* 0x000fe40000000000 */
[----:B------:R-:W-:Y:S01]  /*1d1c0*/  IMAD.MOV.U32 R9, RZ, RZ, R8 ;  /* 0x000000ffff097224 */ /* 0x000fe200078e0008 */
[----:B------:R-:W-:-:S13]  /*1d1d0*/  ISETP.NE.AND P0, PT, R4, R8, PT ;  /* 0x000000080400720c */ /* 0x000fda0003f05270 */
[----:B------:R-:W-:Y:S05]  /*1d1e0*/  @!P0 BREAK.RELIABLE B1 ;  /* 0x0000000000018942 */ /* 0x000fea0003800100 */
[----:B------:R-:W-:Y:S05]  /*1d1f0*/  @!P0 BRA `(.L_x_433) ;  /* 0x00000004007c8947 */ /* 0x000fea0003800000 */
.L_x_435:
[----:B------:R-:W-:Y:S05]  /*1d200*/  BSYNC.RELIABLE B1 ;  /* 0x0000000000017941 */ /* 0x000fea0003800100 */
.L_x_434:
[----:B------:R-:W-:Y:S01]  /*1d210*/  SHF.R.W.U32.HI R5, RZ, R3, R12 ;  /* 0x00000003ff057219 */ /* 0x000fe20000011e0c */
[----:B------:R-:W-:Y:S01]  /*1d220*/  BSSY.RELIABLE B1, `(.L_x_436) ;  /* 0x000000d000017945 */ /* 0x000fe20003800100 */
[----:B------:R-:W-:Y:S02]  /*1d230*/  IMAD.MOV.U32 R9, RZ, RZ, R3 ;  /* 0x000000ffff097224 */ /* 0x000fe400078e0003 */
[----:B------:R-:W-:-:S04]  /*1d240*/  LOP3.LUT R5, R5, 0x1, RZ, 0xc0, !PT ;  /* 0x0000000105057812 */ /* 0x000fc800078ec0ff */
[----:B------:R-:W-:-:S13]  /*1d250*/  ISETP.NE.U32.AND P0, PT, R5, 0x1, PT ;  /* 0x000000010500780c */ /* 0x000fda0003f05070 */
[----:B------:R-:W-:Y:S01]  /*1d260*/  @!P0 VIADD R3, R3, 0x1 ;  /* 0x0000000103038836 */ /* 0x000fe20000000000 */
[----:B------:R-:W-:Y:S01]  /*1d270*/  @!P0 MOV R5, RZ ;  /* 0x000000ff00058202 */ /* 0x000fe20000000f00 */
[----:B------:R-:W-:Y:S06]  /*1d280*/  @!P0 BRA `(.L_x_437) ;  /* 0x0000000000188947 */ /* 0x000fec0003800000 */
[----:B------:R-:W-:Y:S02]  /*1d290*/  VIADD R5, R4, 0x1 ;  /* 0x0000000104057836 */ /* 0x000fe40000000000 */
[----:B------:R-:W-:Y:S02]  /*1d2a0*/  VIADD R3, R9, 0x1 ;  /* 0x0000000109037836 */ /* 0x000fe40000000000 */
[----:B------:R-:W-:Y:S01]  /*1d2b0*/  IMAD.MOV.U32 R9, RZ, RZ, R8 ;  /* 0x000000ffff097224 */ /* 0x000fe200078e0008 */
[----:B------:R-:W-:-:S13]  /*1d2c0*/  ISETP.NE.AND P0, PT, R5, R8, PT ;  /* 0x000000080500720c */ /* 0x000fda0003f05270 */
[----:B------:R-:W-:Y:S05]  /*1d2d0*/  @!P0 BREAK.RELIABLE B1 ;  /* 0x0000000000018942 */ /* 0x000fea0003800100 */
[----:B------:R-:W-:Y:S05]  /*1d2e0*/  @!P0 BRA `(.L_x_433) ;  /* 0x0000000400408947 */ /* 0x000fea0003800000 */
.L_x_437:
[----:B------:R-:W-:Y:S05]  /*1d2f0*/  BSYNC.RELIABLE B1 ;  /* 0x0000000000017941 */ /* 0x000fea0003800100 */
.L_x_436:
[----:B------:R-:W-:Y:S01]  /*1d300*/  SHF.R.W.U32.HI R4, RZ, R3, R12 ;  /* 0x00000003ff047219 */ /* 0x000fe20000011e0c */
[----:B------:R-:W-:Y:S01]  /*1d310*/  BSSY.RELIABLE B1, `(.L_x_438) ;  /* 0x000000d000017945 */ /* 0x000fe20003800100 */
[----:B------:R-:W-:Y:S02]  /*1d320*/  IMAD.MOV.U32 R9, RZ, RZ, R3 ;  /* 0x000000ffff097224 */ /* 0x000fe400078e0003 */
[----:B------:R-:W-:-:S04]  /*1d330*/  LOP3.LUT R4, R4, 0x1, RZ, 0xc0, !PT ;  /* 0x0000000104047812 */ /* 0x000fc800078ec0ff */
[----:B------:R-:W-:-:S13]  /*1d340*/  ISETP.NE.U32.AND P0, PT, R4, 0x1, PT ;  /* 0x000000010400780c */ /* 0x000fda0003f05070 */
[----:B------:R-:W-:Y:S01]  /*1d350*/  @!P0 IADD3 R3, PT, PT, R3, 0x1, RZ ;  /* 0x0000000103038810 */ /* 0x000fe20007ffe0ff */
[----:B------:R-:W-:Y:S01]  /*1d360*/  @!P0 IMAD.MOV.U32 R4, RZ, RZ, RZ ;  /* 0x000000ffff048224 */ /* 0x000fe200078e00ff */
[----:B------:R-:W-:Y:S06]  /*1d370*/  @!P0 BRA `(.L_x_439) ;  /* 0x0000000000188947 */ /* 0x000fec0003800000 */
[----:B------:R-:W-:Y:S02]  /*1d380*/  VIADD R4, R5, 0x1 ;  /* 0x0000000105047836 */ /* 0x000fe40000000000 */
[----:B------:R-:W-:Y:S02]  /*1d390*/  VIADD R3, R9, 0x1 ;  /* 0x0000000109037836 */ /* 0x000fe40000000000 */
[----:B------:R-:W-:Y:S01]  /*1d3a0*/  IMAD.MOV.U32 R9, RZ, RZ, R8 ;  /* 0x000000ffff097224 */ /* 0x000fe200078e0008 */
[----:B------:R-:W-:-:S13]  /*1d3b0*/  ISETP.NE.AND P0, PT, R4, R8, PT ;  /* 0x000000080400720c */ /* 0x000fda0003f05270 */
[----:B------:R-:W-:Y:S05]  /*1d3c0*/  @!P0 BREAK.RELIABLE B1 ;  /* 0x0000000000018942 */ /* 0x000fea0003800100 */
[----:B------:R-:W-:Y:S05]  /*1d3d0*/  @!P0 BRA `(.L_x_433) ;  /* 0x0000000400048947 */ /* 0x000fea0003800000 */
.L_x_439:
[----:B------:R-:W-:Y:S05]  /*1d3e0*/  BSYNC.RELIABLE B1 ;  /* 0x0000000000017941 */ /* 0x000fea0003800100 */
.L_x_438:
[-C--:B------:R-:W-:Y:S01]  /*1d3f0*/  SHF.R.W.U32.HI R5, RZ, R3.reuse, R12 ;  /* 0x00000003ff057219 */ /* 0x080fe20000011e0c */
[----:B------:R-:W-:Y:S01]  /*1d400*/  BSSY.RELIABLE B1, `(.L_x_440) ;  /* 0x000000d000017945 */ /* 0x000fe20003800100 */
[----:B------:R-:W-:Y:S02]  /*1d410*/  MOV R9, R3 ;  /* 0x0000000300097202 */ /* 0x000fe40000000f00 */
[----:B------:R-:W-:-:S04]  /*1d420*/  LOP3.LUT R5, R5, 0x1, RZ, 0xc0, !PT ;  /* 0x0000000105057812 */ /* 0x000fc800078ec0ff */
[----:B------:R-:W-:-:S13]  /*1d430*/  ISETP.NE.U32.AND P0, PT, R5, 0x1, PT ;  /* 0x000000010500780c */ /* 0x000fda0003f05070 */
[----:B------:R-:W-:Y:S02]  /*1d440*/  @!P0 VIADD R3, R3, 0x1 ;  /* 0x0000000103038836 */ /* 0x000fe40000000000 */
[----:B------:R-:W-:Y:S01]  /*1d450*/  @!P0 IMAD.MOV.U32 R5, RZ, RZ, RZ ;  /* 0x000000ffff058224 */ /* 0x000fe200078e00ff */
[----:B------:R-:W-:Y:S06]  /*1d460*/  @!P0 BRA `(.L_x_441) ;  /* 0x0000000000188947 */ /* 0x000fec0003800000 */
[----:B------:R-:W-:Y:S02]  /*1d470*/  VIADD R5, R4, 0x1 ;  /* 0x0000000104057836 */ /* 0x000fe40000000000 */
[----:B------:R-:W-:Y:S01]  /*1d480*/  VIADD R3, R9, 0x1 ;  /* 0x0000000109037836 */ /* 0x000fe20000000000 */
[-C--:B------:R-:W-:Y:S02]  /*1d490*/  MOV R9, R8.reuse ;  /* 0x0000000800097202 */ /* 0x080fe40000000f00 */
[----:B------:R-:W-:-:S13]  /*1d4a0*/  ISETP.NE.AND P0, PT, R5, R8, PT ;  /* 0x000000080500720c */ /* 0x000fda0003f05270 */
[----:B------:R-:W-:Y:S05]  /*1d4b0*/  @!P0 BREAK.RELIABLE B1 ;  /* 0x0000000000018942 */ /* 0x000fea0003800100 */
[----:B------:R-:W-:Y:S05]  /*1d4c0*/  @!P0 BRA `(.L_x_433) ;  /* 0x0000000000c88947 */ /* 0x000fea0003800000 */
.L_x_441:
[----:B------:R-:W-:Y:S05]  /*1d4d0*/  BSYNC.RELIABLE B1 ;  /* 0x0000000000017941 */ /* 0x000fea0003800100 */
.L_x_440:
        /* <DEDUP_REMOVED lines=14> */
.L_x_443:
[----:B------:R-:W-:Y:S05]  /*1d5c0*/  BSYNC.RELIABLE B1 ;  /* 0x0000000000017941 */ /* 0x000fea0003800100 */
.L_x_442:
        /* <DEDUP_REMOVED lines=14> */
.L_x_445:
[----:B------:R-:W-:Y:S05]  /*1d6b0*/  BSYNC.RELIABLE B1 ;  /* 0x0000000000017941 */ /* 0x000fea0003800100 */
.L_x_444:
[----:B------:R-:W-:Y:S01]  /*1d6c0*/  SHF.R.W.U32.HI R4, RZ, R3, R12 ;  /* 0x00000003ff047219 */ /* 0x000fe20000011e0c */
[----:B------:R-:W-:Y:S03]  /*1d6d0*/  BSSY.RELIABLE B1, `(.L_x_446) ;  /* 0x000000e000017945 */ /* 0x000fe60003800100 */
        /* <DEDUP_REMOVED lines=11> */
[----:B------:R-:W-:Y:S02]  /*1d790*/  IMAD.MOV.U32 R9, RZ, RZ, R5 ;  /* 0x000000ffff097224 */ /* 0x000fe400078e0005 */
[----:B------:R-:W-:-:S07]  /*1d7a0*/  IMAD.MOV.U32 R10, RZ, RZ, R3 ;  /* 0x000000ffff0a7224 */ /* 0x000fce00078e0003 */
.L_x_447:
[----:B------:R-:W-:Y:S05]  /*1d7b0*/  BSYNC.RELIABLE B1 ;  /* 0x0000000000017941 */ /* 0x000fea0003800100 */
.L_x_446:
[----:B------:R-:W-:-:S13]  /*1d7c0*/  ISETP.GE.U32.AND P0, PT, R10, 0x8000, PT ;  /* 0x000080000a00780c */ /* 0x000fda0003f06070 */
[----:B------:R-:W-:Y:S05]  /*1d7d0*/  @!P0 BRA `(.L_x_448) ;  /* 0xfffffff8000c8947 */ /* 0x000fea000383ffff */
[----:B------:R-:W-:-:S07]  /*1d7e0*/  HFMA2 R3, -RZ, RZ, 0, -0.0 ;  /* 0x00008000ff037431 */ /* 0x000fce00000001ff */
.L_x_433:
[----:B------:R-:W-:Y:S05]  /*1d7f0*/  BSYNC.RECONVERGENT B0 ;  /* 0x0000000000007941 */ /* 0x000fea0003800200 */
.L_x_430:
[----:B------:R-:W-:-:S04]  /*1d800*/  ISETP.GE.U32.AND P0, PT, R3, 0x8000, PT ;  /* 0x000080000300780c */ /* 0x000fc80003f06070 */
[----:B------:R-:W-:-:S13]  /*1d810*/  ISETP.GE.U32.OR P0, PT, R9, R8, !P0 ;  /* 0x000000080900720c */ /* 0x000fda0004706470 */
[----:B------:R-:W-:Y:S05]  /*1d820*/  @P0 BRA `(.L_x_449) ;  /* 0x0000000000640947 */ /* 0x000fea0003800000 */
[----:B------:R-:W-:Y:S01]  /*1d830*/  MOV R25, 0x0 ;  /* 0x0000000000197802 */ /* 0x000fe20000000f00 */
[----:B------:R0:W-:Y:S01]  /*1d840*/  STL.64 [R24], R8 ;  /* 0x0000000818007387 */ /* 0x0001e20000100a00 */
[----:B------:R-:W1:Y:S01]  /*1d850*/  LDCU.64 UR4, c[0x4][0x40] ;  /* 0x01000800ff0477ac */ /* 0x000e620008000a00 */
[----:B------:R-:W-:Y:S01]  /*1d860*/  IMAD.MOV.U32 R6, RZ, RZ, R94 ;  /* 0x000000ffff067224 */ /* 0x000fe200078e005e */
[----:B------:R0:W2:Y:S01]  /*1d870*/  LDC.64 R10, c[0x4][R25] ;  /* 0x01000000190a7b82 */ /* 0x0000a20000000a00 */
[----:B------:R0:W-:Y:S01]  /*1d880*/  STL [R24+0x8], R3 ;  /* 0x0000080318007387 */ /* 0x0001e20000100800 */
[----:B------:R-:W-:Y:S02]  /*1d890*/  IMAD.MOV.U32 R7, RZ, RZ, R95 ;  /* 0x000000ffff077224 */ /* 0x000fe400078e005f */
[----:B-1----:R-:W-:Y:S02]  /*1d8a0*/  IMAD.U32 R4, RZ, RZ, UR4 ;  /* 0x00000004ff047e24 */ /* 0x002fe4000f8e00ff */
[----:B0-----:R-:W-:-:S07]  /*1d8b0*/  IMAD.U32 R5, RZ, RZ, UR5 ;  /* 0x00000005ff057e24 */ /* 0x001fce000f8e00ff */
[----:B------:R-:W-:-:S07]  /*1d8c0*/  LEPC R20, `(.L_x_450) ;  /* 0x000000001014794e */ /* 0x000fce0000000000 */
[----:B--2---:R-:W-:Y:S05]  /*1d8d0*/  CALL.ABS.NOINC R10 ;  /* 0x000000000a007343 */ /* 0x004fea0003c00000 */
.L_x_450:
[----:B------:R0:W-:Y:S01]  /*1d8e0*/  STL [R24], R23 ;  /* 0x0000001718007387 */ /* 0x0001e20000100800 */
[----:B------:R0:W1:Y:S01]  /*1d8f0*/  LDC.64 R8, c[0x4][R25] ;  /* 0x0100000019087b82 */ /* 0x0000620000000a00 */
[----:B------:R-:W2:Y:S01]  /*1d900*/  LDCU.64 UR4, c[0x4][0x48] ;  /* 0x01000900ff0477ac */ /* 0x000ea20008000a00 */
[----:B------:R-:W-:Y:S02]  /*1d910*/  IMAD.MOV.U32 R6, RZ, RZ, R94 ;  /* 0x000000ffff067224 */ /* 0x000fe400078e005e */
[----:B------:R-:W-:Y:S01]  /*1d920*/  IMAD.MOV.U32 R7, RZ, RZ, R95 ;  /* 0x000000ffff077224 */ /* 0x000fe200078e005f */
[----:B--2---:R-:W-:Y:S01]  /*1d930*/  MOV R4, UR4 ;  /* 0x0000000400047c02 */ /* 0x004fe20008000f00 */
[----:B0-----:R-:W-:-:S07]  /*1d940*/  IMAD.U32 R5, RZ, RZ, UR5 ;  /* 0x00000005ff057e24 */ /* 0x001fce000f8e00ff */
[----:B------:R-:W-:-:S07]  /*1d950*/  LEPC R20, `(.L_x_451) ;  /* 0x000000001014794e */ /* 0x000fce0000000000 */
[----:B-1----:R-:W-:Y:S05]  /*1d960*/  CALL.ABS.NOINC R8 ;  /* 0x0000000008007343 */ /* 0x002fea0003c00000 */
.L_x_451:
[----:B------:R-:W0:Y:S02]  /*1d970*/  LDC.64 R6, c[0x4][0x18] ;  /* 0x01000600ff067b82 */ /* 0x000e240000000a00 */
[----:B0-----:R-:W2:Y:S02]  /*1d980*/  LDG.E.64 R4, desc[UR36][R6.64] ;  /* 0x0000002406047981 */ /* 0x001ea4000c1e1b00 */
[----:B--2---:R-:W-:-:S05]  /*1d990*/  IMAD.WIDE.U32 R4, R22, 0x20, R4 ;  /* 0x0000002016047825 */ /* 0x004fca00078e0004 */
[----:B------:R0:W-:Y:S01]  /*1d9a0*/  ST.E.U8 desc[UR36][R4.64+0x14], RZ ;  /* 0x000014ff04007985 */ /* 0x0001e2000c101124 */
[----:B------:R-:W-:Y:S05]  /*1d9b0*/  BRA `(.L_x_420) ;  /* 0x0000001800b87947 */ /* 0x000fea0003800000 */
.L_x_449:
[----:B------:R-:W0:Y:S02]  /*1d9c0*/  LDC.64 R4, c[0x4][0x18] ;  /* 0x01000600ff047b82 */ /* 0x000e240000000a00 */
[----:B0-----:R-:W2:Y:S01]  /*1d9d0*/  LDG.E.64 R6, desc[UR36][R4.64] ;  /* 0x0000002404067981 */ /* 0x001ea2000c1e1b00 */
[----:B------:R-:W-:Y:S02]  /*1d9e0*/  IMAD.MOV.U32 R13, RZ, RZ, 0x1 ;  /* 0x00000001ff0d7424 */ /* 0x000fe400078e00ff */
[----:B--2---:R-:W-:-:S05]  /*1d9f0*/  IMAD.WIDE.U32 R10, R22, 0x20, R6 ;  /* 0x00000020160a7825 */ /* 0x004fca00078e0006 */
[----:B------:R0:W-:Y:S04]  /*1da00*/  ST.E.U8 desc[UR36][R10.64+0x14], R13 ;  /* 0x0000140d0a007985 */ /* 0x0001e8000c101124 */
[----:B------:R-:W0:Y:S01]  /*1da10*/  LDG.E.64 R6, desc[UR36][R4.64] ;  /* 0x0000002404067981 */ /* 0x000e22000c1e1b00 */
[----:B------:R-:W-:Y:S01]  /*1da20*/  IADD3 R3, PT, PT, -R8, R3, RZ ;  /* 0x0000000308037210 */ /* 0x000fe20007ffe1ff */
[----:B0-----:R-:W-:-:S05]  /*1da30*/  IMAD.WIDE.U32 R12, R22, 0x20, R6 ;  /* 0x00000020160c7825 */ /* 0x001fca00078e0006 */
[----:B------:R0:W-:Y:S04]  /*1da40*/  ST.E.U16 desc[UR36][R12.64+0x16], R3 ;  /* 0x000016030c007985 */ /* 0x0001e8000c101524 */
[----:B------:R-:W2:Y:S01]  /*1da50*/  LDG.E.64 R14, desc[UR36][R4.64] ;  /* 0x00000024040e7981 */ /* 0x000ea2000c1e1b00 */
[----:B------:R-:W1:Y:S01]  /*1da60*/  LDC.64 R6, c[0x4][0x20] ;  /* 0x01000800ff067b82 */ /* 0x000e620000000a00 */
[----:B--2---:R-:W-:-:S05]  /*1da70*/  IMAD.WIDE.U32 R14, R22, 0x20, R14 ;  /* 0x00000020160e7825 */ /* 0x004fca00078e000e */
[----:B------:R0:W-:Y:S04]  /*1da80*/  ST.E desc[UR36][R14.64+0x18], R23 ;  /* 0x000018170e007985 */ /* 0x0001e8000c101924 */
[----:B-1----:R-:W2:Y:S02]  /*1da90*/  LDG.E.U16 R9, desc[UR36][R6.64] ;  /* 0x0000002406097981 */ /* 0x002ea4000c1e1500 */
[----:B--2---:R-:W-:-:S05]  /*1daa0*/  VIADD R9, R9, 0x1 ;  /* 0x0000000109097836 */ /* 0x004fca0000000000 */
[----:B------:R0:W-:Y:S04]  /*1dab0*/  STG.E.U16 desc[UR36][R6.64], R9 ;  /* 0x0000000906007986 */ /* 0x0001e8000c101524 */
[----:B------:R-:W2:Y:S01]  /*1dac0*/  LDG.E.64 R10, desc[UR36][R4.64] ;  /* 0x00000024040a7981 */ /* 0x000ea2000c1e1b00 */
[----:B------:R-:W-:Y:S01]  /*1dad0*/  ISETP.NE.AND P0, PT, R8, RZ, PT ;  /* 0x000000ff0800720c */ /* 0x000fe20003f05270 */
[----:B------:R-:W-:Y:S01]  /*1dae0*/  BSSY.RECONVERGENT B0, `(.L_x_452) ;  /* 0x0000015000007945 */ /* 0x000fe20003800200 */
[----:B--2---:R-:W-:-:S05]  /*1daf0*/  IMAD.WIDE.U32 R10, R22, 0x20, R10 ;  /* 0x00000020160a7825 */ /* 0x004fca00078e000a */
[----:B------:R0:W-:Y:S06]  /*1db00*/  ST.E.U16 desc[UR36][R10.64+0x1e], R9 ;  /* 0x00001e090a007985 */ /* 0x0001ec000c101524 */
[----:B------:R-:W-:Y:S05]  /*1db10*/  @!P0 BRA `(.L_x_453) ;  /* 0x0000000000448947 */ /* 0x000fea0003800000 */
[----:B0-----:R-:W0:Y:S01]  /*1db20*/  LDC.64 R14, c[0x4][0x10] ;  /* 0x01000400ff0e7b82 */ /* 0x001e220000000a00 */
[----:B------:R-:W-:Y:S02]  /*1db30*/  IMAD.MOV.U32 R24, RZ, RZ, 0x1 ;  /* 0x00000001ff187424 */ /* 0x000fe400078e00ff */
[----:B------:R-:W-:-:S07]  /*1db40*/  IMAD.MOV.U32 R3, RZ, RZ, RZ ;  /* 0x000000ffff037224 */ /* 0x000fce00078e00ff */
.L_x_454:
[----:B------:R-:W2:Y:S04]  /*1db50*/  LDG.E.64 R10, desc[UR36][R4.64] ;  /* 0x00000024040a7981 */ /* 0x000ea8000c1e1b00 */
[----:B01----:R-:W3:Y:S01]  /*1db60*/  LDG.E.64 R12, desc[UR36][R14.64] ;  /* 0x000000240e0c7981 */ /* 0x003ee2000c1e1b00 */
[----:B--2---:R-:W-:-:S06]  /*1db70*/  IMAD.WIDE.U32 R10, R22, 0x20, R10 ;  /* 0x00000020160a7825 */ /* 0x004fcc00078e000a */
[----:B------:R-:W2:Y:S02]  /*1db80*/  LD.E.U16 R10, desc[UR36][R10.64+0x16] ;  /* 0x000016240a0a7980 */ /* 0x000ea4000c101500 */
[----:B--2---:R-:W-:-:S05]  /*1db90*/  IMAD.IADD R9, R10, 0x1, R3 ;  /* 0x000000010a097824 */ /* 0x004fca00078e0203 */
[----:B------:R-:W-:-:S05]  /*1dba0*/  SHF.R.U32.HI R21, RZ, 0x5, R9 ;  /* 0x00000005ff157819 */ /* 0x000fca0000011609 */
[----:B---3--:R-:W-:-:S05]  /*1dbb0*/  IMAD.WIDE.U32 R12, R21, 0x4, R12 ;  /* 0x00000004150c7825 */ /* 0x008fca00078e000c */
[----:B------:R-:W2:Y:S01]  /*1dbc0*/  LD.E R20, desc[UR36][R12.64] ;  /* 0x000000240c147980 */ /* 0x000ea2000c101900 */
[----:B------:R-:W-:Y:S02]  /*1dbd0*/  SHF.L.W.U32 R9, R24, R9, RZ ;  /* 0x0000000918097219 */ /* 0x000fe40000000eff */
[----:B------:R-:W-:-:S04]  /*1dbe0*/  IADD3 R3, PT, PT, R3, 0x1, RZ ;  /* 0x0000000103037810 */ /* 0x000fc80007ffe0ff */
[----:B------:R-:W-:Y:S02]  /*1dbf0*/  ISETP.GE.U32.AND P0, PT, R3, R8, PT ;  /* 0x000000080300720c */ /* 0x000fe40003f06070 */
[----:B--2---:R-:W-:-:S05]  /*1dc00*/  LOP3.LUT R9, R9, R20, RZ, 0xfc, !PT ;  /* 0x0000001409097212 */ /* 0x004fca00078efcff */
[----:B------:R1:W-:Y:S06]  /*1dc10*/  ST.E desc[UR36][R12.64], R9 ;  /* 0x000000090c007985 */ /* 0x0003ec000c101924 */
[----:B------:R-:W-:Y:S05]  /*1dc20*/  @!P0 BRA `(.L_x_454) ;  /* 0xfffffffc00c88947 */ /* 0x000fea000383ffff */
.L_x_453:
[----:B------:R-:W-:Y:S05]  /*1dc30*/  BSYNC.RECONVERGENT B0 ;  /* 0x0000000000007941 */ /* 0x000fea0003800200 */
.L_x_452:
[----:B01----:R-:W2:Y:S02]  /*1dc40*/  LDG.E.64 R8, desc[UR36][R4.64] ;  /* 0x0000002404087981 */ /* 0x003ea4000c1e1b00 */
[----:B--2---:R-:W-:-:S06]  /*1dc50*/  IMAD.WIDE.U32 R22, R22, 0x20, R8 ;  /* 0x0000002016167825 */ /* 0x004fcc00078e0008 */
[----:B------:R-:W2:Y:S01]  /*1dc60*/  LD.E.U16 R22, desc[UR36][R22.64+0x16] ;  /* 0x0000162416167980 */ /* 0x000ea2000c101500 */
[----:B------:R-:W0:Y:S01]  /*1dc70*/  LDC.64 R8, c[0x4][0x8] ;  /* 0x01000200ff087b82 */ /* 0x000e220000000a00 */
[----:B------:R-:W-:Y:S01]  /*1dc80*/  BSSY.RECONVERGENT B0, `(.L_x_455) ;  /* 0x000005e000007945 */ /* 0x000fe20003800200 */
[----:B------:R-:W-:Y:S01]  /*1dc90*/  LOP3.LUT R26, R0, 0x7ffffff0, RZ, 0xc0, !PT ;  /* 0x7ffffff0001a7812 */ /* 0x000fe200078ec0ff */
[----:B------:R-:W-:Y:S02]  /*1dca0*/  IMAD.MOV.U32 R3, RZ, RZ, RZ ;  /* 0x000000ffff037224 */ /* 0x000fe400078e00ff */
[----:B0-2---:R-:W-:-:S07]  /*1dcb0*/  IMAD.SHL.U32 R35, R22, 0x20, RZ ;  /* 0x0000002016237824 */ /* 0x005fce00078e00ff */
.L_x_456:
[----:B------:R-:W0:Y:S01]  /*1dcc0*/  LDC.64 R10, c[0x0][0x380] ;  /* 0x0000e000ff0a7b82 */ /* 0x000e220000000a00 */
[----:B------:R-:W-:Y:S01]  /*1dcd0*/  IMAD.IADD R25, R3, 0x1, R17 ;  /* 0x0000000103197824 */ /* 0x000fe200078e0211 */
[----:B-1----:R-:W2:Y:S04]  /*1dce0*/  LDG.E.64 R12, desc[UR36][R8.64] ;  /* 0x00000024080c7981 */ /* 0x002ea8000c1e1b00 */
[----:B0-----:R-:W-:-:S05]  /*1dcf0*/  IADD3 R24, P0, PT, R25, R10, RZ ;  /* 0x0000000a19187210 */ /* 0x001fca0007f1e0ff */
[----:B------:R-:W-:-:S05]  /*1dd00*/  IMAD.X R25, RZ, RZ, R11, P0 ;  /* 0x000000ffff197224 */ /* 0x000fca00000e060b */
[----:B------:R-:W3:Y:S01]  /*1dd10*/  LDG.E.U8 R27, desc[UR36][R24.64] ;  /* 0x00000024181b7981 */ /* 0x000ee2000c1e1100 */
[----:B------:R-:W-:-:S04]  /*1dd20*/  IADD3 R33, P0, PT, R35, R3, RZ ;  /* 0x0000000323217210 */ /* 0x000fc80007f1e0ff */
[----:B------:R-:W-:Y:S02]  /*1dd30*/  IADD3.X R37, PT, PT, RZ, RZ, RZ, P0, !PT ;  /* 0x000000ffff257210 */ /* 0x000fe400007fe4ff */
[----:B--2---:R-:W-:-:S05]  /*1dd40*/  IADD3 R14, P0, PT, R12, R33, RZ ;  /* 0x000000210c0e7210 */ /* 0x004fca0007f1e0ff */
[----:B------:R-:W-:-:S05]  /*1dd50*/  IMAD.X R15, R13, 0x1, R37, P0 ;  /* 0x000000010d0f7824 */ /* 0x000fca00000e0625 */
[----:B---3--:R0:W-:Y:S04]  /*1dd60*/  ST.E.U8 desc[UR36][R14.64+0x9000], R27 ;  /* 0x0090001b0e007985 */ /* 0x0081e8000c101124 */
[----:B------:R-:W2:Y:S04]  /*1dd70*/  LDG.E.64 R12, desc[UR36][R8.64] ;  /* 0x00000024080c7981 */ /* 0x000ea8000c1e1b00 */
[----:B------:R-:W3:Y:S01]  /*1dd80*/  LDG.E.U8 R29, desc[UR36][R24.64+0x1] ;  /* 0x00000124181d7981 */ /* 0x000ee2000c1e1100 */
        /* <DEDUP_REMOVED lines=8> */
[----:B------:R-:W3:Y:S04]  /*1de10*/  LDG.E.64 R12, desc[UR36][R8.64] ;  /* 0x00000024080c7981 */ /* 0x000ee8000c1e1b00 */
[----:B0-----:R-:W4:Y:S01]  /*1de20*/  LDG.E.U8 R27, desc[UR36][R24.64+0x3] ;  /* 0x00000324181b7981 */ /* 0x001f22000c1e1100 */
[----:B---3--:R-:W-:-:S05]  /*1de30*/  IADD3 R14, P0, PT, R12, R33, RZ ;  /* 0x000000210c0e7210 */ /* 0x008fca0007f1e0ff */
[----:B------:R-:W-:-:S05]  /*1de40*/  IMAD.X R15, R13, 0x1, R37, P0 ;  /* 0x000000010d0f7824 */ /* 0x000fca00000e0625 */
[----:B----4-:R0:W-:Y:S04]  /*1de50*/  ST.E.U8 desc[UR36][R14.64+0x9003], R27 ;  /* 0x0090031b0e007985 */ /* 0x0101e8000c101124 */
[----:B------:R-:W3:Y:S04]  /*1de60*/  LDG.E.64 R12, desc[UR36][R8.64] ;  /* 0x00000024080c7981 */ /* 0x000ee8000c1e1b00 */
[----:B-1----:R-:W4:Y:S01]  /*1de70*/  LDG.E.U8 R29, desc[UR36][R24.64+0x4] ;  /* 0x00000424181d7981 */ /* 0x002f22000c1e1100 */
[----:B---3--:R-:W-:-:S04]  /*1de80*/  IADD3 R20, P0, PT, R12, R33, RZ ;  /* 0x000000210c147210 */ /* 0x008fc80007f1e0ff */
[----:B------:R-:W-:-:S05]  /*1de90*/  IADD3.X R21, PT, PT, R13, R37, RZ, P0, !PT ;  /* 0x000000250d157210 */ /* 0x000fca00007fe4ff */
[----:B----4-:R1:W-:Y:S04]  /*1dea0*/  ST.E.U8 desc[UR36][R20.64+0x9004], R29 ;  /* 0x0090041d14007985 */ /* 0x0103e8000c101124 */
[----:B------:R-:W3:Y:S04]  /*1deb0*/  LDG.E.64 R12, desc[UR36][R8.64] ;  /* 0x00000024080c7981 */ /* 0x000ee8000c1e1b00 */
[----:B--2---:R-:W2:Y:S01]  /*1dec0*/  LDG.E.U8 R31, desc[UR36][R24.64+0x5] ;  /* 0x00000524181f7981 */ /* 0x004ea2000c1e1100 */
[----:B---3--:R-:W-:-:S05]  /*1ded0*/  IADD3 R22, P0, PT, R12, R33, RZ ;  /* 0x000000210c167210 */ /* 0x008fca0007f1e0ff */
[----:B------:R-:W-:-:S05]  /*1dee0*/  IMAD.X R23, R13, 0x1, R37, P0 ;  /* 0x000000010d177824 */ /* 0x000fca00000e0625 */
[----:B--2---:R2:W-:Y:S04]  /*1def0*/  ST.E.U8 desc[UR36][R22.64+0x9005], R31 ;  /* 0x0090051f16007985 */ /* 0x0045e8000c101124 */
[----:B------:R-:W3:Y:S04]  /*1df00*/  LDG.E.64 R12, desc[UR36][R8.64] ;  /* 0x00000024080c7981 */ /* 0x000ee8000c1e1b00 */
[----:B0-----:R-:W4:Y:S01]  /*1df10*/  LDG.E.U8 R27, desc[UR36][R24.64+0x6] ;  /* 0x00000624181b7981 */ /* 0x001f22000c1e1100 */
[----:B---3--:R-:W-:-:S05]  /*1df20*/  IADD3 R14, P0, PT, R12, R33, RZ ;  /* 0x000000210c0e7210 */ /* 0x008fca0007f1e0ff */
[----:B------:R-:W-:-:S05]  /*1df30*/  IMAD.X R15, R13, 0x1, R37, P0 ;  /* 0x000000010d0f7824 */ /* 0x000fca00000e0625 */
[----:B----4-:R0:W-:Y:S04]  /*1df40*/  ST.E.U8 desc[UR36][R14.64+0x9006], R27 ;  /* 0x0090061b0e007985 */ /* 0x0101e8000c101124 */
[----:B------:R-:W3:Y:S04]  /*1df50*/  LDG.E.64 R12, desc[UR36][R8.64] ;  /* 0x00000024080c7981 */ /* 0x000ee8000c1e1b00 */
[----:B-1----:R-:W4:Y:S01]  /*1df60*/  LDG.E.U8 R29, desc[UR36][R24.64+0x7] ;  /* 0x00000724181d7981 */ /* 0x002f22000c1e1100 */
[----:B---3--:R-:W-:-:S05]  /*1df70*/  IADD3 R20, P0, PT, R12, R33, RZ ;  /* 0x000000210c147210 */ /* 0x008fca0007f1e0ff */
[----:B------:R-:W-:-:S05]  /*1df80*/  IMAD.X R21, R13, 0x1, R37, P0 ;  /* 0x000000010d157824 */ /* 0x000fca00000e0625 */
        /* <DEDUP_REMOVED lines=8> */
[----:B---3--:R-:W-:-:S04]  /*1e010*/  IADD3 R14, P0, PT, R12, R33, RZ ;  /* 0x000000210c0e7210 */ /* 0x008fc80007f1e0ff */
[----:B------:R-:W-:-:S05]  /*1e020*/  IADD3.X R15, PT, PT, R13, R37, RZ, P0, !PT ;  /* 0x000000250d0f7210 */ /* 0x000fca00007fe4ff */
        /* <DEDUP_REMOVED lines=23> */
[----:B---3--:R-:W-:-:S04]  /*1e1a0*/  IADD3 R22, P0, PT, R12, R33, RZ ;  /* 0x000000210c167210 */ /* 0x008fc80007f1e0ff */
[----:B------:R-:W-:-:S05]  /*1e1b0*/  IADD3.X R23, PT, PT, R13, R37, RZ, P0, !PT ;  /* 0x000000250d177210 */ /* 0x000fca00007fe4ff */
[----:B--2---:R1:W-:Y:S04]  /*1e1c0*/  ST.E.U8 desc[UR36][R22.64+0x900e], R31 ;  /* 0x00900e1f16007985 */ /* 0x0043e8000c101124 */
[----:B------:R-:W2:Y:S04]  /*1e1d0*/  LDG.E.64 R12, desc[UR36][R8.64] ;  /* 0x00000024080c7981 */ /* 0x000ea8000c1e1b00 */
[----:B0-----:R-:W3:Y:S01]  /*1e1e0*/  LDG.E.U8 R15, desc[UR36][R24.64+0xf] ;  /* 0x00000f24180f7981 */ /* 0x001ee2000c1e1100 */
[----:B------:R-:W-:Y:S02]  /*1e1f0*/  IMAD.MOV.U32 R28, RZ, RZ, R3 ;  /* 0x000000ffff1c7224 */ /* 0x000fe400078e0003 */
[----:B------:R-:W-:Y:S01]  /*1e200*/  VIADD R3, R3, 0x10 ;  /* 0x0000001003037836 */ /* 0x000fe20000000000 */
[----:B--2---:R-:W-:-:S05]  /*1e210*/  IADD3 R12, P0, PT, R12, R33, RZ ;  /* 0x000000210c0c7210 */ /* 0x004fca0007f1e0ff */
[----:B------:R-:W-:Y:S01]  /*1e220*/  IMAD.X R13, R13, 0x1, R37, P0 ;  /* 0x000000010d0d7824 */ /* 0x000fe200000e0625 */
[----:B------:R-:W-:-:S04]  /*1e230*/  ISETP.NE.AND P0, PT, R3, R26, PT ;  /* 0x0000001a0300720c */ /* 0x000fc80003f05270 */
[----:B---3--:R1:W-:Y:S09]  /*1e240*/  ST.E.U8 desc[UR36][R12.64+0x900f], R15 ;  /* 0x00900f0f0c007985 */ /* 0x0083f2000c101124 */
[----:B------:R-:W-:Y:S05]  /*1e250*/  @P0 BRA `(.L_x_456) ;  /* 0xfffffff800980947 */ /* 0x000fea000383ffff */
[----:B------:R-:W-:Y:S05]  /*1e260*/  BSYNC.RECONVERGENT B0 ;  /* 0x0000000000007941 */ /* 0x000fea0003800200 */
.L_x_455:
[----:B------:R-:W-:Y:S01]  /*1e270*/  LOP3.LUT P0, RZ, R0, 0xf, RZ, 0xc0, !PT ;  /* 0x0000000f00ff7812 */ /* 0x000fe2000780c0ff */
[----:B------:R-:W-:-:S12]  /*1e280*/  BSSY.RECONVERGENT B0, `(.L_x_457) ;  /* 0x0000073000007945 */ /* 0x000fd80003800200 */
[----:B------:R-:W-:Y:S05]  /*1e290*/  @!P0 BRA `(.L_x_458) ;  /* 0x0000000400c48947 */ /* 0x000fea0003800000 */
[----:B------:R-:W-:Y:S01]  /*1e2a0*/  LOP3.LUT R0, R19, 0x8, RZ, 0x3c, !PT ;  /* 0x0000000813007812 */ /* 0x000fe200078e3cff */
[----:B------:R-:W-:Y:S03]  /*1e2b0*/  BSSY.RECONVERGENT B1, `(.L_x_459) ;  /* 0x000002f000017945 */ /* 0x000fe60003800200 */
[----:B------:R-:W-:-:S04]  /*1e2c0*/  LOP3.LUT R0, R0, 0xf, RZ, 0xc0, !PT ;  /* 0x0000000f00007812 */ /* 0x000fc800078ec0ff */
[C---:B------:R-:W-:Y:S01]  /*1e2d0*/  LOP3.LUT P0, RZ, R0.reuse, 0x7, RZ, 0xc0, !PT ;  /* 0x0000000700ff7812 */ /* 0x040fe2000780c0ff */
[----:B------:R-:W-:-:S05]  /*1e2e0*/  VIADD R3, R0, 0xffffffff ;  /* 0xffffffff00037836 */ /* 0x000fca0000000000 */
[----:B------:R-:W-:-:S13]  /*1e2f0*/  ISETP.GE.U32.AND P1, PT, R3, 0x7, PT ;  /* 0x000000070300780c */ /* 0x000fda0003f26070 */
[----:B------:R-:W-:Y:S05]  /*1e300*/  @!P1 BRA `(.L_x_460) ;  /* 0x0000000000a49947 */ /* 0x000fea0003800000 */
[----:B-1----:R-:W2:Y:S04]  /*1e310*/  LDG.E.64 R12, desc[UR36][R8.64] ;  /* 0x00000024080c7981 */ /* 0x002ea8000c1e1b00 */
[----:B------:R-:W3:Y:S01]  /*1e320*/  LDG.E.U8 R3, desc[UR36][R24.64+0x10] ;  /* 0x0000102418037981 */ /* 0x000ee2000c1e1100 */
[----:B--2---:R-:W-:-:S04]  /*1e330*/  IADD3 R14, P1, PT, R12, R33, RZ ;  /* 0x000000210c0e7210 */ /* 0x004fc80007f3e0ff */
[----:B------:R-:W-:-:S05]  /*1e340*/  IADD3.X R15, PT, PT, R13, R37, RZ, P1, !PT ;  /* 0x000000250d0f7210 */ /* 0x000fca0000ffe4ff */
        /* <DEDUP_REMOVED lines=33> */
[----:B------:R-:W-:Y:S01]  /*1e560*/  VIADD R26, R28, 0x18 ;  /* 0x000000181c1a7836 */ /* 0x000fe20000000000 */
[----:B---3--:R-:W-:-:S05]  /*1e570*/  IADD3 R12, P1, PT, R12, R33, RZ ;  /* 0x000000210c0c7210 */ /* 0x008fca0007f3e0ff */
[----:B------:R-:W-:-:S05]  /*1e580*/  IMAD.X R13, R13, 0x1, R37, P1 ;  /* 0x000000010d0d7824 */ /* 0x000fca00008e0625 */
[----:B----4-:R2:W-:Y:S03]  /*1e590*/  ST.E.U8 desc[UR36][R12.64+0x9017], R21 ;  /* 0x009017150c007985 */ /* 0x0105e6000c101124 */
.L_x_460:
[----:B------:R-:W-:Y:S05]  /*1e5a0*/  BSYNC.RECONVERGENT B1 ;  /* 0x0000000000017941 */ /* 0x000fea0003800200 */
.L_x_459:
[----:B------:R-:W-:Y:S05]  /*1e5b0*/  @!P0 BRA `(.L_x_458) ;  /* 0x0000000000fc8947 */ /* 0x000fea0003800000 */
[----:B------:R-:W-:Y:S01]  /*1e5c0*/  LOP3.LUT R0, R18, 0xffff, RZ, 0xc0, !PT ;  /* 0x0000ffff12007812 */ /* 0x000fe200078ec0ff */
[----:B------:R-:W-:Y:S03]  /*1e5d0*/  BSSY.RECONVERGENT B1, `(.L_x_461) ;  /* 0x0000023000017945 */ /* 0x000fe60003800200 */
[C---:B--2---:R-:W-:Y:S02]  /*1e5e0*/  LOP3.LUT R3, R0.reuse, 0x7, RZ, 0xc0, !PT ;  /* 0x0000000700037812 */ /* 0x044fe400078ec0ff */
[----:B------:R-:W-:-:S03]  /*1e5f0*/  LOP3.LUT R0, R0, 0x3, RZ, 0xc0, !PT ;  /* 0x0000000300007812 */ /* 0x000fc600078ec0ff */
[----:B------:R-:W-:Y:S01]  /*1e600*/  VIADD R3, R3, 0xffffffff ;  /* 0xffffffff03037836 */ /* 0x000fe20000000000 */
[----:B------:R-:W-:-:S04]  /*1e610*/  ISETP.NE.AND P0, PT, R0, RZ, PT ;  /* 0x000000ff0000720c */ /* 0x000fc80003f05270 */
[----:B------:R-:W-:-:S13]  /*1e620*/  ISETP.GE.U32.AND P1, PT, R3, 0x3, PT ;  /* 0x000000030300780c */ /* 0x000fda0003f26070 */
[----:B------:R-:W-:Y:S05]  /*1e630*/  @!P1 BRA `(.L_x_462) ;  /* 0x0000000000709947 */ /* 0x000fea0003800000 */
[----:B-1----:R-:W-:Y:S01]  /*1e640*/  IADD3 R21, PT, PT, R26, R17, RZ ;  /* 0x000000111a157210 */ /* 0x002fe20007ffe0ff */
[----:B------:R-:W2:Y:S03]  /*1e650*/  LDG.E.64 R12, desc[UR36][R8.64] ;  /* 0x00000024080c7981 */ /* 0x000ea6000c1e1b00 */
[----:B------:R-:W-:-:S05]  /*1e660*/  IADD3 R20, P1, PT, R21, R10, RZ ;  /* 0x0000000a15147210 */ /* 0x000fca0007f3e0ff */
[----:B------:R-:W-:-:S05]  /*1e670*/  IMAD.X R21, RZ, RZ, R11, P1 ;  /* 0x000000ffff157224 */ /* 0x000fca00008e060b */
[----:B------:R-:W3:Y:S01]  /*1e680*/  LDG.E.U8 R3, desc[UR36][R20.64] ;  /* 0x0000002414037981 */ /* 0x000ee2000c1e1100 */
[----:B------:R-:W-:-:S05]  /*1e690*/  IADD3 R31, P1, PT, R35, R26, RZ ;  /* 0x0000001a231f7210 */ /* 0x000fca0007f3e0ff */
[----:B------:R-:W-:Y:S01]  /*1e6a0*/  IMAD.X R33, RZ, RZ, RZ, P1 ;  /* 0x000000ffff217224 */ /* 0x000fe200008e06ff */
[----:B--2---:R-:W-:-:S05]  /*1e6b0*/  IADD3 R22, P1, PT, R12, R31, RZ ;  /* 0x0000001f0c167210 */ /* 0x004fca0007f3e0ff */
[----:B------:R-:W-:Y:S01]  /*1e6c0*/  IMAD.X R23, R13, 0x1, R33, P1 ;  /* 0x000000010d177824 */ /* 0x000fe200008e0621 */
[----:B------:R-:W-:-:S04]  /*1e6d0*/  IADD3 R12, P1, P2, R26, R10, R17 ;  /* 0x0000000a1a0c7210 */ /* 0x000fc80007a3e011 */
[----:B---3--:R0:W-:Y:S04]  /*1e6e0*/  ST.E.U8 desc[UR36][R22.64+0x9000], R3 ;  /* 0x0090000316007985 */ /* 0x0081e8000c101124 */
[----:B------:R-:W2:Y:S01]  /*1e6f0*/  LDG.E.64 R14, desc[UR36][R8.64] ;  /* 0x00000024080e7981 */ /* 0x000ea2000c1e1b00 */
[----:B------:R-:W-:-:S05]  /*1e700*/  IADD3.X R13, PT, PT, RZ, R11, RZ, P1, P2 ;  /* 0x0000000bff0d7210 */ /* 0x000fca0000fe44ff */
[----:B------:R-:W3:Y:S01]  /*1e710*/  LDG.E.U8 R27, desc[UR36][R12.64+0x1] ;  /* 0x000001240c1b7981 */ /* 0x000ee2000c1e1100 */
[----:B--2---:R-:W-:-:S05]  /*1e720*/  IADD3 R24, P1, PT, R14, R31, RZ ;  /* 0x0000001f0e187210 */ /* 0x004fca0007f3e0ff */
[----:B------:R-:W-:-:S05]  /*1e730*/  IMAD.X R25, R15, 0x1, R33, P1 ;  /* 0x000000010f197824 */ /* 0x000fca00008e0621 */
[----:B---3--:R2:W-:Y:S04]  /*1e740*/  ST.E.U8 desc[UR36][R24.64+0x9001], R27 ;  /* 0x0090011b18007985 */ /* 0x0085e8000c101124 */
[----:B------:R-:W3:Y:S04]  /*1e750*/  LDG.E.64 R14, desc[UR36][R8.64] ;  /* 0x00000024080e7981 */ /* 0x000ee8000c1e1b00 */
[----:B------:R-:W4:Y:S01]  /*1e760*/  LDG.E.U8 R29, desc[UR36][R12.64+0x2] ;  /* 0x000002240c1d7981 */ /* 0x000f22000c1e1100 */
[----:B---3--:R-:W-:-:S04]  /*1e770*/  IADD3 R20, P1, PT, R14, R31, RZ ;  /* 0x0000001f0e147210 */ /* 0x008fc80007f3e0ff */
[----:B------:R-:W-:-:S05]  /*1e780*/  IADD3.X R21, PT, PT, R15, R33, RZ, P1, !PT ;  /* 0x000000210f157210 */ /* 0x000fca0000ffe4ff */
[----:B----4-:R2:W-:Y:S04]  /*1e790*/  ST.E.U8 desc[UR36][R20.64+0x9002], R29 ;  /* 0x0090021d14007985 */ /* 0x0105e8000c101124 */
[----:B------:R-:W3:Y:S04]  /*1e7a0*/  LDG.E.64 R14, desc[UR36][R8.64] ;  /* 0x00000024080e7981 */ /* 0x000ee8000c1e1b00 */
[----:B0-----:R-:W4:Y:S01]  /*1e7b0*/  LDG.E.U8 R3, desc[UR36][R12.64+0x3] ;  /* 0x000003240c037981 */ /* 0x001f22000c1e1100 */
[----:B------:R-:W-:Y:S01]  /*1e7c0*/  VIADD R26, R26, 0x4 ;  /* 0x000000041a1a7836 */ /* 0x000fe20000000000 */
[----:B---3--:R-:W-:-:S05]  /*1e7d0*/  IADD3 R14, P1, PT, R14, R31, RZ ;  /* 0x0000001f0e0e7210 */ /* 0x008fca0007f3e0ff */
[----:B------:R-:W-:-:S05]  /*1e7e0*/  IMAD.X R15, R15, 0x1, R33, P1 ;  /* 0x000000010f0f7824 */ /* 0x000fca00008e0621 */
[----:B----4-:R2:W-:Y:S03]  /*1e7f0*/  ST.E.U8 desc[UR36][R14.64+0x9003], R3 ;  /* 0x009003030e007985 */ /* 0x0105e6000c101124 */
.L_x_462:
[----:B------:R-:W-:Y:S05]  /*1e800*/  BSYNC.RECONVERGENT B1 ;  /* 0x0000000000017941 */ /* 0x000fea0003800200 */
.L_x_461:
[----:B------:R-:W-:Y:S05]  /*1e810*/  @!P0 BRA `(.L_x_458) ;  /* 0x0000000000648947 */ /* 0x000fea0003800000 */
[----:B-12---:R-:W-:Y:S01]  /*1e820*/  IMAD.IADD R15, R26, 0x1, R17 ;  /* 0x000000011a0f7824 */ /* 0x006fe200078e0211 */
[----:B------:R-:W2:Y:S04]  /*1e830*/  LDG.E.64 R12, desc[UR36][R8.64] ;  /* 0x00000024080c7981 */ /* 0x000ea8000c1e1b00 */
[----:B------:R-:W-:-:S05]  /*1e840*/  IADD3 R14, P0, PT, R15, R10, RZ ;  /* 0x0000000a0f0e7210 */ /* 0x000fca0007f1e0ff */
[----:B------:R-:W-:-:S06]  /*1e850*/  IMAD.X R15, RZ, RZ, R11, P0 ;  /* 0x000000ffff0f7224 */ /* 0x000fcc00000e060b */
[----:B------:R-:W3:Y:S01]  /*1e860*/  LDG.E.U8 R15, desc[UR36][R14.64] ;  /* 0x000000240e0f7981 */ /* 0x000ee2000c1e1100 */
[----:B------:R-:W-:-:S04]  /*1e870*/  IADD3 R35, P0, PT, R35, R26, RZ ;  /* 0x0000001a23237210 */ /* 0x000fc80007f1e0ff */
[----:B------:R-:W-:Y:S02]  /*1e880*/  IADD3.X R23, PT, PT, RZ, RZ, RZ, P0, !PT ;  /* 0x000000ffff177210 */ /* 0x000fe400007fe4ff */
[----:B--2---:R-:W-:-:S05]  /*1e890*/  IADD3 R12, P0, PT, R12, R35, RZ ;  /* 0x000000230c0c7210 */ /* 0x004fca0007f1e0ff */
[----:B------:R-:W-:Y:S01]  /*1e8a0*/  IMAD.X R13, R13, 0x1, R23, P0 ;  /* 0x000000010d0d7824 */ /* 0x000fe200000e0617 */
[----:B------:R-:W-:-:S04]  /*1e8b0*/  ISETP.NE.AND P0, PT, R0, 0x1, PT ;  /* 0x000000010000780c */ /* 0x000fc80003f05270 */
[----:B---3--:R0:W-:Y:S09]  /*1e8c0*/  ST.E.U8 desc[UR36][R12.64+0x9000], R15 ;  /* 0x0090000f0c007985 */ /* 0x0081f2000c101124 */
[----:B------:R-:W-:Y:S05]  /*1e8d0*/  @!P0 BRA `(.L_x_458) ;  /* 0x0000000000348947 */ /* 0x000fea0003800000 */
[----:B0-----:R-:W2:Y:S01]  /*1e8e0*/  LDG.E.64 R12, desc[UR36][R8.64] ;  /* 0x00000024080c7981 */ /* 0x001ea2000c1e1b00 */
[----:B------:R-:W-:-:S04]  /*1e8f0*/  IADD3 R14, P0, P1, R26, R10, R17 ;  /* 0x0000000a1a0e7210 */ /* 0x000fc8000791e011 */
[----:B------:R-:W-:-:S05]  /*1e900*/  IADD3.X R15, PT, PT, RZ, R11, RZ, P0, P1 ;  /* 0x0000000bff0f7210 */ /* 0x000fca00007e24ff */
[----:B------:R-:W3:Y:S01]  /*1e910*/  LDG.E.U8 R3, desc[UR36][R14.64+0x1] ;  /* 0x000001240e037981 */ /* 0x000ee2000c1e1100 */
[----:B------:R-:W-:Y:S02]  /*1e920*/  ISETP.NE.AND P0, PT, R0, 0x2, PT ;  /* 0x000000020000780c */ /* 0x000fe40003f05270 */
[----:B--2---:R-:W-:-:S05]  /*1e930*/  IADD3 R12, P1, PT, R12, R35, RZ ;  /* 0x000000230c0c7210 */ /* 0x004fca0007f3e0ff */
[----:B------:R-:W-:-:S05]  /*1e940*/  IMAD.X R13, R13, 0x1, R23, P1 ;  /* 0x000000010d0d7824 */ /* 0x000fca00008e0617 */
[----:B---3--:R3:W-:Y:S04]  /*1e950*/  ST.E.U8 desc[UR36][R12.64+0x9001], R3 ;  /* 0x009001030c007985 */ /* 0x0087e8000c101124 */
[----:B------:R-:W2:Y:S04]  /*1e960*/  @P0 LDG.E.64 R10, desc[UR36][R8.64] ;  /* 0x00000024080a0981 */ /* 0x000ea8000c1e1b00 */
[----:B------:R-:W4:Y:S01]  /*1e970*/  @P0 LDG.E.U8 R21, desc[UR36][R14.64+0x2] ;  /* 0x000002240e150981 */ /* 0x000f22000c1e1100 */
[----:B--2---:R-:W-:-:S05]  /*1e980*/  @P0 IADD3 R10, P1, PT, R10, R35, RZ ;  /* 0x000000230a0a0210 */ /* 0x004fca0007f3e0ff */
[----:B------:R-:W-:-:S05]  /*1e990*/  @P0 IMAD.X R11, R11, 0x1, R23, P1 ;  /* 0x000000010b0b0824 */ /* 0x000fca00008e0617 */
[----:B----4-:R3:W-:Y:S03]  /*1e9a0*/  @P0 ST.E.U8 desc[UR36][R10.64+0x9002], R21 ;  /* 0x009002150a000985 */ /* 0x0107e6000c101124 */
.L_x_458:
[----:B------:R-:W-:Y:S05]  /*1e9b0*/  BSYNC.RECONVERGENT B0 ;  /* 0x0000000000007941 */ /* 0x000fea0003800200 */
.L_x_457:
[----:B------:R-:W4:Y:S02]  /*1e9c0*/  LDG.E.U16 R6, desc[UR36][R6.64] ;  /* 0x0000002406067981 */ /* 0x000f24000c1e1500 */
[----:B----4-:R-:W-:-:S04]  /*1e9d0*/  PRMT R0, R6, 0x9910, RZ ;  /* 0x0000991006007816 */ /* 0x010fc800000000ff */
[----:B------:R-:W-:-:S13]  /*1e9e0*/  ISETP.NE.AND P0, PT, R0, -0x1, PT ;  /* 0xffffffff0000780c */ /* 0x000fda0003f05270 */
[----:B------:R-:W-:Y:S05]  /*1e9f0*/  @P0 BRA `(.L_x_420) ;  /* 0x0000000800a80947 */ /* 0x000fea0003800000 */
[----:B------:R-:W5:Y:S01]  /*1ea00*/  LDG.E.64 R4, desc[UR36][R4.64] ;  /* 0x0000002404047981 */ /* 0x000f62000c1e1b00 */
[----:B------:R-:W-:Y:S01]  /*1ea10*/  BSSY.RECONVERGENT B0, `(.L_x_463) ;  /* 0x0000048000007945 */ /* 0x000fe20003800200 */
[----:B--23--:R-:W-:-:S07]  /*1ea20*/  IMAD.MOV.U32 R3, RZ, RZ, RZ ;  /* 0x000000ffff037224 */ /* 0x00cfce00078e00ff */
.L_x_469:
[----:B0----5:R-:W-:-:S06]  /*1ea30*/  IMAD.WIDE.U32 R6, R3, 0x20, R4 ;  /* 0x0000002003067825 */ /* 0x021fcc00078e0004 */
[----:B------:R-:W2:Y:S01]  /*1ea40*/  LD.E.U8 R6, desc[UR36][R6.64+0x14] ;  /* 0x0000142406067980 */ /* 0x000ea2000c101100 */
[----:B------:R-:W-:Y:S01]  /*1ea50*/  BSSY.RECONVERGENT B1, `(.L_x_464) ;  /* 0x0000040000017945 */ /* 0x000fe20003800200 */
[----:B--2---:R-:W-:-:S13]  /*1ea60*/  ISETP.NE.AND P0, PT, R6, 0x1, PT ;  /* 0x000000010600780c */ /* 0x004fda0003f05270 */
[----:B------:R-:W-:Y:S05]  /*1ea70*/  @P0 BRA `(.L_x_465) ;  /* 0x0000000000f40947 */ /* 0x000fea0003800000 */
[----:B01----:R-:W-:-:S07]  /*1ea80*/  HFMA2 R13, -RZ, RZ, 0, 0 ;  /* 0x00000000ff0d7431 */ /* 0x003fce00000001ff */
.L_x_468:
        /* <DEDUP_REMOVED lines=42> */
[----:B------:R-:W-:Y:S01]  /*1ed30*/  IMAD.MOV.U32 R7, RZ, RZ, 0x1 ;  /* 0x00000001ff077424 */ /* 0x000fe200078e00ff */
        /* <DEDUP_REMOVED lines=13> */
.L_x_467:
[----:B------:R-:W-:Y:S05]  /*1ee10*/  BSYNC.RECONVERGENT B2 ;  /* 0x0000000000027941 */ /* 0x000fea0003800200 */
.L_x_466:
[----:B------:R-:W-:-:S05]  /*1ee20*/  VIADD R13, R13, 0x1 ;  /* 0x000000010d0d7836 */ /* 0x000fca0000000000 */
[----:B------:R-:W-:-:S13]  /*1ee30*/  ISETP.NE.AND P0, PT, R13, 0x400, PT ;  /* 0x000004000d00780c */ /* 0x000fda0003f05270 */
[----:B------:R-:W-:Y:S05]  /*1ee40*/  @P0 BRA `(.L_x_468) ;  /* 0xfffffffc00100947 */ /* 0x000fea000383ffff */
.L_x_465:
[----:B------:R-:W-:Y:S05]  /*1ee50*/  BSYNC.RECONVERGENT B1 ;  /* 0x0000000000017941 */ /* 0x000fea0003800200 */
.L_x_464:
[----:B------:R-:W-:-:S05]  /*1ee60*/  VIADD R3, R3, 0x1 ;  /* 0x0000000103037836 */ /* 0x000fca0000000000 */
[----:B------:R-:W-:-:S13]  /*1ee70*/  ISETP.NE.AND P0, PT, R3, 0x400, PT ;  /* 0x000004000300780c */ /* 0x000fda0003f05270 */
[----:B------:R-:W-:Y:S05]  /*1ee80*/  @P0 BRA `(.L_x_469) ;  /* 0xfffffff800e80947 */ /* 0x000fea000383ffff */
[----:B------:R-:W-:Y:S05]  /*1ee90*/  BSYNC.RECONVERGENT B0 ;  /* 0x0000000000007941 */ /* 0x000fea0003800200 */
.L_x_463:
[----:B0-----:R-:W0:Y:S01]  /*1eea0*/  LDC.64 R6, c[0x4][0x20] ;  /* 0x01000800ff067b82 */ /* 0x001e220000000a00 */
[----:B------:R-:W-:Y:S02]  /*1eeb0*/  IMAD.MOV.U32 R0, RZ, RZ, 0x1 ;  /* 0x00000001ff007424 */ /* 0x000fe400078e00ff */
[----:B------:R-:W-:Y:S02]  /*1eec0*/  HFMA2 R3, -RZ, RZ, 0, 5.9604644775390625e-08 ;  /* 0x00000001ff037431 */ /* 0x000fe400000001ff */
[----:B-1----:R-:W-:Y:S01]  /*1eed0*/  IMAD.MOV.U32 R21, RZ, RZ, RZ ;  /* 0x000000ffff157224 */ /* 0x002fe200078e00ff */
[----:B0-----:R0:W-:Y:S06]  /*1eee0*/  STG.E.U16 desc[UR36][R6.64], R0 ;  /* 0x0000000006007986 */ /* 0x0011ec000c101524 */
.L_x_470:
[----:B0---45:R-:W-:-:S05]  /*1eef0*/  IMAD.WIDE.U32 R6, R21, 0x20, R4 ;  /* 0x0000002015067825 */ /* 0x031fca00078e0004 */
        /* <DEDUP_REMOVED lines=83> */
[----:B------:R-:W-:-:S04]  /*1f430*/  IADD3 R21, PT, PT, R21, 0x8, RZ ;  /* 0x0000000815157810 */ /* 0x000fc80007ffe0ff */
[----:B------:R-:W-:Y:S01]  /*1f440*/  ISETP.NE.AND P0, PT, R21, 0x400, PT ;  /* 0x000004001500780c */ /* 0x000fe20003f05270 */
[----:B--2---:R-:W-:-:S05]  /*1f450*/  @!P1 VIADD R23, R0, 0x1 ;  /* 0x0000000100179836 */ /* 0x004fca0000000000 */
[----:B------:R4:W-:Y:S04]  /*1f460*/  @!P1 STG.E.U16 desc[UR36][R14.64], R23 ;  /* 0x000000170e009986 */ /* 0x0009e8000c101524 */
[----:B0-----:R4:W5:Y:S01]  /*1f470*/  @!P1 LDG.E.64 R4, desc[UR36][R6.64] ;  /* 0x0000002406049981 */ /* 0x001962000c1e1b00 */
[----:B-1----:R-:W-:Y:S02]  /*1f480*/  @!P1 PRMT R3, R23, 0x7610, R3 ;  /* 0x0000761017039816 */ /* 0x002fe40000000003 */
[----:B------:R-:W-:Y:S05]  /*1f490*/  @P0 BRA `(.L_x_470) ;  /* 0xfffffff800940947 */ /* 0x000fea000383ffff */
.L_x_420:
[----:B------:R-:W-:Y:S05]  /*1f4a0*/  BSYNC.RECONVERGENT B7 ;  /* 0x0000000000077941 */ /* 0x000fea0003800200 */
.L_x_417:
[C---:B--23--:R-:W-:Y:S02]  /*1f4b0*/  VIADD R3, R17.reuse, 0x1 ;  /* 0x0000000111037836 */ /* 0x04cfe40000000000 */
[----:B------:R-:W-:Y:S02]  /*1f4c0*/  VIADD R0, R17, 0x19 ;  /* 0x0000001911007836 */ /* 0x000fe40000000000 */
[----:B------:R-:W-:Y:S01]  /*1f4d0*/  VIADD R19, R19, 0x1 ;  /* 0x0000000113137836 */ /* 0x000fe20000000000 */
[----:B------:R-:W-:Y:S01]  /*1f4e0*/  ISETP.NE.AND P0, PT, R3, 0xa, PT ;  /* 0x0000000a0300780c */ /* 0x000fe20003f05270 */
[----:B------:R-:W-:Y:S01]  /*1f4f0*/  VIADD R18, R18, 0x1 ;  /* 0x0000000112127836 */ /* 0x000fe20000000000 */
[----:B------:R-:W-:-:S11]  /*1f500*/  MOV R17, R3 ;  /* 0x0000000300117202 */ /* 0x000fd60000000f00 */
[----:B------:R-:W-:Y:S05]  /*1f510*/  @P0 BRA `(.L_x_471) ;  /* 0xffffffc000300947 */ /* 0x000fea000383ffff */
[----:B------:R-:W-:Y:S05]  /*1f520*/  BSYNC.RECONVERGENT B6 ;  /* 0x0000000000067941 */ /* 0x000fea0003800200 */
.L_x_404:
[----:B------:R-:W-:Y:S01]  /*1f530*/  MOV R0, 0x0 ;  /* 0x0000000000007802 */ /* 0x000fe20000000f00 */
[----:B------:R-:W0:Y:S01]  /*1f540*/  LDCU.64 UR4, c[0x4][0x58] ;  /* 0x01000b00ff0477ac */ /* 0x000e220008000a00 */
[----:B----4-:R-:W-:Y:S02]  /*1f550*/  CS2R R6, SRZ ;  /* 0x0000000000067805 */ /* 0x010fe4000001ff00 */
[----:B------:R2:W3:Y:S01]  /*1f560*/  LDC.64 R8, c[0x4][R0] ;  /* 0x0100000000087b82 */ /* 0x0004e20000000a00 */
[----:B0----5:R-:W-:Y:S02]  /*1f570*/  IMAD.U32 R4, RZ, RZ, UR4 ;  /* 0x00000004ff047e24 */ /* 0x021fe4000f8e00ff */
[----:B--2---:R-:W-:-:S07]  /*1f580*/  IMAD.U32 R5, RZ, RZ, UR5 ;  /* 0x00000005ff057e24 */ /* 0x004fce000f8e00ff */
[----:B-1----:R-:W-:-:S07]  /*1f590*/  LEPC R20, `(.L_x_472) ;  /* 0x000000001014794e */ /* 0x002fce0000000000 */
[----:B---3--:R-:W-:Y:S05]  /*1f5a0*/  CALL.ABS.NOINC R8 ;  /* 0x0000000008007343 */ /* 0x008fea0003c00000 */
.L_x_472:
[----:B------:R-:W-:Y:S01]  /*1f5b0*/  BSSY.RECONVERGENT B0, `(.L_x_473) ;  /* 0x0000076000007945 */ /* 0x000fe20003800200 */
[----:B------:R-:W-:-:S07]  /*1f5c0*/  IMAD.MOV.U32 R3, RZ, RZ, RZ ;  /* 0x000000ffff037224 */ /* 0x000fce00078e00ff */
.L_x_480:
        /* <DEDUP_REMOVED lines=8> */
.L_x_479:
[----:B01----:R-:W2:Y:S02]  /*1f650*/  LDG.E.64 R4, desc[UR36][R10.64] ;  /* 0x000000240a047981 */ /* 0x003ea4000c1e1b00 */
[----:B--2---:R-:W-:-:S05]  /*1f660*/  IMAD.WIDE.U32 R6, R0, 0x20, R4 ;  /* 0x0000002000067825 */ /* 0x004fca00078e0004 */
        /* <DEDUP_REMOVED lines=53> */
.L_x_478:
        /* <DEDUP_REMOVED lines=47> */
.L_x_477:
[----:B------:R-:W-:Y:S05]  /*1fcb0*/  BSYNC.RECONVERGENT B2 ;  /* 0x0000000000027941 */ /* 0x000fea0003800200 */
.L_x_476:
[----:B------:R-:W-:Y:S05]  /*1fcc0*/  @P1 BRA `(.L_x_479) ;  /* 0xfffffff800601947 */ /* 0x000fea000383ffff */
.L_x_475:
[----:B------:R-:W-:Y:S05]  /*1fcd0*/  BSYNC.RECONVERGENT B1 ;  /* 0x0000000000017941 */ /* 0x000fea0003800200 */
.L_x_474:
[----:B------:R-:W-:-:S05]  /*1fce0*/  VIADD R3, R3, 0x1 ;  /* 0x0000000103037836 */ /* 0x000fca0000000000 */
[----:B------:R-:W-:-:S13]  /*1fcf0*/  ISETP.NE.AND P0, PT, R3, 0x400, PT ;  /* 0x000004000300780c */ /* 0x000fda0003f05270 */
[----:B------:R-:W-:Y:S05]  /*1fd00*/  @P0 BRA `(.L_x_480) ;  /* 0xfffffff800300947 */ /* 0x000fea000383ffff */
[----:B------:R-:W-:Y:S05]  /*1fd10*/  BSYNC.RECONVERGENT B0 ;  /* 0x0000000000007941 */ /* 0x000fea0003800200 */
.L_x_473:
[----:B01----:R-:W0:Y:S02]  /*1fd20*/  LDC.64 R4, c[0x4][0x18] ;  /* 0x01000600ff047b82 */ /* 0x003e240000000a00 */
[----:B0-----:R-:W5:Y:S01]  /*1fd30*/  LDG.E.64 R4, desc[UR36][R4.64] ;  /* 0x0000002404047981 */ /* 0x001f62000c1e1b00 */
[----:B------:R-:W-:Y:S01]  /*1fd40*/  HFMA2 R19, -RZ, RZ, 0, 0 ;  /* 0x00000000ff137431 */ /* 0x000fe200000001ff */
[----:B------:R-:W-:Y:S06]  /*1fd50*/  BSSY.RECONVERGENT B6, `(.L_x_481) ;  /* 0x00000cf000067945 */ /* 0x000fec0003800200 */
.L_x_506:
        /* <DEDUP_REMOVED lines=20> */
[----:B------:R-:W-:Y:S01]  /*1fea0*/  IMAD.MOV.U32 R7, RZ, RZ, R2 ;  /* 0x000000ffff077224 */ /* 0x000fe200078e0002 */
[----:B0-----:R-:W-:Y:S01]  /*1feb0*/  MOV R4, UR4 ;  /* 0x0000000400047c02 */ /* 0x001fe20008000f00 */
[----:B------:R-:W-:Y:S01]  /*1fec0*/  IMAD.U32 R5, RZ, RZ, UR5 ;  /* 0x00000005ff057e24 */ /* 0x000fe2000f8e00ff */
[----:B--23--:R1:W-:Y:S06]  /*1fed0*/  STL [R17+0x8], R0 ;  /* 0x0000080011007387 */ /* 0x00c3ec0000100800 */
[----:B------:R-:W-:-:S07]  /*1fee0*/  LEPC R20, `(.L_x_484) ;  /* 0x000000001014794e */ /* 0x000fce0000000000 */
[----:B-1----:R-:W-:Y:S05]  /*1fef0*/  CALL.ABS.NOINC R10 ;  /* 0x000000000a007343 */ /* 0x002fea0003c00000 */
.L_x_484:
[----:B------:R-:W0:Y:S02]  /*1ff00*/  LDC.64 R4, c[0x4][0x18] ;  /* 0x01000600ff047b82 */ /* 0x000e240000000a00 */
[----:B0-----:R-:W5:Y:S02]  /*1ff10*/  LDG.E.64 R4, desc[UR36][R4.64] ;  /* 0x0000002404047981 */ /* 0x001f64000c1e1b00 */
.L_x_483:
[----:B------:R-:W-:Y:S05]  /*1ff20*/  BSYNC.RECONVERGENT B7 ;  /* 0x0000000000077941 */ /* 0x000fea0003800200 */
.L_x_482:
        /* <DEDUP_REMOVED lines=16> */
[----:B------:R-:W-:Y:S01]  /*20030*/  MOV R7, R2 ;  /* 0x0000000200077202 */ /* 0x000fe20000000f00 */
[----:B0-----:R-:W-:Y:S02]  /*20040*/  IMAD.U32 R4, RZ, RZ, UR4 ;  /* 0x00000004ff047e24 */ /* 0x001fe4000f8e00ff */
[----:B------:R-:W-:Y:S01]  /*20050*/  IMAD.U32 R5, RZ, RZ, UR5 ;  /* 0x00000005ff057e24 */ /* 0x000fe2000f8e00ff */
[----:B--23--:R1:W-:Y:S06]  /*20060*/  STL [R17+0x8], R0 ;  /* 0x0000080011007387 */ /* 0x00c3ec0000100800 */
[----:B------:R-:W-:-:S07]  /*20070*/  LEPC R20, `(.L_x_487) ;  /* 0x000000001014794e */ /* 0x000fce0000000000 */
[----:B-1----:R-:W-:Y:S05]  /*20080*/  CALL.ABS.NOINC R12 ;  /* 0x000000000c007343 */ /* 0x002fea0003c00000 */
.L_x_487:
[----:B------:R-:W0:Y:S02]  /*20090*/  LDC.64 R4, c[0x4][0x18] ;  /* 0x01000600ff047b82 */ /* 0x000e240000000a00 */
[----:B0-----:R-:W5:Y:S02]  /*200a0*/  LDG.E.64 R4, desc[UR36][R4.64] ;  /* 0x0000002404047981 */ /* 0x001f64000c1e1b00 */
.L_x_486:
[----:B------:R-:W-:Y:S05]  /*200b0*/  BSYNC.RECONVERGENT B7 ;  /* 0x0000000000077941 */ /* 0x000fea0003800200 */
.L_x_485:
        /* <DEDUP_REMOVED lines=22> */
.L_x_490:
[----:B------:R-:W0:Y:S02]  /*20220*/  LDC.64 R4, c[0x4][0x18] ;  /* 0x01000600ff047b82 */ /* 0x000e240000000a00 */
[----:B0-----:R-:W5:Y:S02]  /*20230*/  LDG.E.64 R4, desc[UR36][R4.64] ;  /* 0x0000002404047981 */ /* 0x001f64000c1e1b00 */
.L_x_489:
[----:B------:R-:W-:Y:S05]  /*20240*/  BSYNC.RECONVERGENT B7 ;  /* 0x0000000000077941 */ /* 0x000fea0003800200 */
.L_x_488:
        /* <DEDUP_REMOVED lines=22> */
.L_x_493:
[----:B------:R-:W0:Y:S02]  /*203b0*/  LDC.64 R4, c[0x4][0x18] ;  /* 0x01000600ff047b82 */ /* 0x000e240000000a00 */
[----:B0-----:R-:W5:Y:S02]  /*203c0*/  LDG.E.64 R4, desc[UR36][R4.64] ;  /* 0x0000002404047981 */ /* 0x001f64000c1e1b00 */
.L_x_492:
[----:B------:R-:W-:Y:S05]  /*203d0*/  BSYNC.RECONVERGENT B7 ;  /* 0x0000000000077941 */ /* 0x000fea0003800200 */
.L_x_491:
        /* <DEDUP_REMOVED lines=22> */
.L_x_496:
[----:B------:R-:W0:Y:S02]  /*20540*/  LDC.64 R4, c[0x4][0x18] ;  /* 0x01000600ff047b82 */ /* 0x000e240000000a00 */
[----:B0-----:R-:W5:Y:S02]  /*20550*/  LDG.E.64 R4, desc[UR36][R4.64] ;  /* 0x0000002404047981 */ /* 0x001f64000c1e1b00 */
.L_x_495:
[----:B------:R-:W-:Y:S05]  /*20560*/  BSYNC.RECONVERGENT B7 ;  /* 0x0000000000077941 */ /* 0x000fea0003800200 */
.L_x_494:
        /* <DEDUP_REMOVED lines=22> */
.L_x_499:
[----:B------:R-:W0:Y:S02]  /*206d0*/  LDC.64 R4, c[0x4][0x18] ;  /* 0x01000600ff047b82 */ /* 0x000e240000000a00 */
[----:B0-----:R-:W5:Y:S02]  /*206e0*/  LDG.E.64 R4, desc[UR36][R4.64] ;  /* 0x0000002404047981 */ /* 0x001f64000c1e1b00 */
.L_x_498:
[----:B------:R-:W-:Y:S05]  /*206f0*/  BSYNC.RECONVERGENT B7 ;  /* 0x0000000000077941 */ /* 0x000fea0003800200 */
.L_x_497:
        /* <DEDUP_REMOVED lines=22> */
.L_x_502:
[----:B------:R-:W0:Y:S02]  /*20860*/  LDC.64 R4, c[0x4][0x18] ;  /* 0x01000600ff047b82 */ /* 0x000e240000000a00 */
[----:B0-----:R-:W5:Y:S02]  /*20870*/  LDG.E.64 R4, desc[UR36][R4.64] ;  /* 0x0000002404047981 */ /* 0x001f64000c1e1b00 */
.L_x_501:
[----:B------:R-:W-:Y:S05]  /*20880*/  BSYNC.RECONVERGENT B7 ;  /* 0x0000000000077941 */ /* 0x000fea0003800200 */
.L_x_500:
        /* <DEDUP_REMOVED lines=22> */
.L_x_505:
[----:B------:R-:W0:Y:S02]  /*209f0*/  LDC.64 R4, c[0x4][0x18] ;  /* 0x01000600ff047b82 */ /* 0x000e240000000a00 */
[----:B0-----:R-:W5:Y:S02]  /*20a00*/  LDG.E.64 R4, desc[UR36][R4.64] ;  /* 0x0000002404047981 */ /* 0x001f64000c1e1b00 */
.L_x_504:
[----:B------:R-:W-:Y:S05]  /*20a10*/  BSYNC.RECONVERGENT B7 ;  /* 0x0000000000077941 */ /* 0x000fea0003800200 */
.L_x_503:
[----:B------:R-:W-:-:S13]  /*20a20*/  ISETP.NE.AND P0, PT, R18, RZ, PT ;  /* 0x000000ff1200720c */ /* 0x000fda0003f05270 */
[----:B------:R-:W-:Y:S05]  /*20a30*/  @P0 BRA `(.L_x_506) ;  /* 0xfffffff000c80947 */ /* 0x000fea000383ffff */
[----:B------:R-:W-:Y:S05]  /*20a40*/  BSYNC.RECONVERGENT B6 ;  /* 0x0000000000067941 */ /* 0x000fea0003800200 */
.L_x_481:
[----:B------:R-:W-:Y:S01]  /*20a50*/  BSSY.RECONVERGENT B0, `(.L_x_507) ;  /* 0x00000db000007945 */ /* 0x000fe20003800200 */
[----:B------:R-:W-:-:S07]  /*20a60*/  IMAD.MOV.U32 R3, RZ, RZ, RZ ;  /* 0x000000ffff037224 */ /* 0x000fce00078e00ff */
.L_x_513:
[----:B-----5:R-:W-:-:S05]  /*20a70*/  IMAD.WIDE.U32 R8, R3, 0x20, R4 ;  /* 0x0000002003087825 */ /* 0x020fca00078e0004 */
[----:B------:R-:W2:Y:S01]  /*20a80*/  LD.E.U8 R0, desc[UR36][R8.64] ;  /* 0x0000002408007980 */ /* 0x000ea2000c101100 */
[----:B------:R-:W-:Y:S01]  /*20a90*/  BSSY.RELIABLE B6, `(.L_x_508) ;  /* 0x0000016000067945 */ /* 0x000fe20003800100 */
[----:B--2---:R-:W-:-:S13]  /*20aa0*/  ISETP.NE.AND P0, PT, R0, RZ, PT ;  /* 0x000000ff0000720c */ /* 0x004fda0003f05270 */
[----:B------:R-:W-:Y:S05]  /*20ab0*/  @!P0 BRA `(.L_x_509) ;  /* 0x00000000003c8947 */ /* 0x000fea0003800000 */
[----:B------:R-:W-:-:S07]  /*20ac0*/  MOV R0, 0xffffffff ;  /* 0xffffffff00007802 */ /* 0x000fce0000000f00 */
.L_x_510:
        /* <DEDUP_REMOVED lines=12> */
[----:B------:R-:W-:Y:S05]  /*20b90*/  @!P0 BREAK.RELIABLE B6 ;  /* 0x0000000000068942 */ /* 0x000fea0003800100 */
[----:B------:R-:W-:Y:S05]  /*20ba0*/  @!P0 BRA `(.L_x_511) ;  /* 0x0000000000188947 */ /* 0x000fea0003800000 */
.L_x_509:
[----:B------:R-:W-:-:S05]  /*20bb0*/  VIADD R3, R3, 0x1 ;  /* 0x0000000103037836 */ /* 0x000fca0000000000 */
[----:B------:R-:W-:-:S13]  /*20bc0*/  ISETP.NE.AND P0, PT, R3, 0x400, PT ;  /* 0x000004000300780c */ /* 0x000fda0003f05270 */
[----:B------:R-:W-:Y:S05]  /*20bd0*/  @!P0 BREAK.RELIABLE B6 ;  /* 0x0000000000068942 */ /* 0x000fea0003800100 */
[----:B------:R-:W-:Y:S05]  /*20be0*/  @!P0 BRA `(.L_x_512) ;  /* 0x0000000c00048947 */ /* 0x000fea0003800000 */
[----:B------:R-:W-:Y:S05]  /*20bf0*/  BSYNC.RELIABLE B6 ;  /* 0x0000000000067941 */ /* 0x000fea0003800100 */
.L_x_508:
[----:B------:R-:W-:Y:S05]  /*20c00*/  BRA `(.L_x_513) ;  /* 0xfffffffc00987947 */ /* 0x000fea000383ffff */
.L_x_511:
[----:B------:R-:W2:Y:S01]  /*20c10*/  LD.E R0, desc[UR36][R8.64+0x18] ;  /* 0x0000182408007980 */ /* 0x000ea2000c101900 */
[----:B------:R-:W-:Y:S01]  /*20c20*/  BSSY.RECONVERGENT B1, `(.L_x_514) ;  /* 0x0000019000017945 */ /* 0x000fe20003800200 */
[C---:B--2---:R-:W-:Y:S02]  /*20c30*/  ISETP.NE.AND P1, PT, R0.reuse, RZ, PT ;  /* 0x000000ff0000720c */ /* 0x044fe40003f25270 */
[----:B------:R-:W-:Y:S02]  /*20c40*/  LOP3.LUT P0, RZ, R0, 0x1f, RZ, 0xc0, !PT ;  /* 0x0000001f00ff7812 */ /* 0x000fe4000780c0ff */
[----:B------:R-:W-:-:S11]  /*20c50*/  SHF.R.U32.HI R0, RZ, 0x5, R0 ;  /* 0x00000005ff007819 */ /* 0x000fd60000011600 */
[----:B------:R-:W-:Y:S01]  /*20c60*/  @P0 IADD3 R0, PT, PT, R0, 0x1, RZ ;  /* 0x0000000100000810 */ /* 0x000fe20007ffe0ff */
[----:B------:R-:W-:Y:S06]  /*20c70*/  @!P1 BRA `(.L_x_515) ;  /* 0x00000000004c9947 */ /* 0x000fec0003800000 */
[----:B------:R0:W5:Y:S01]  /*20c80*/  LD.E.U16 R15, desc[UR36][R8.64+0x16] ;  /* 0x00001624080f7980 */ /* 0x000162000c101500 */
[----:B------:R-:W1:Y:S01]  /*20c90*/  LDC.64 R10, c[0x4][0x8] ;  /* 0x01000200ff0a7b82 */ /* 0x000e620000000a00 */
[----:B------:R-:W-:Y:S01]  /*20ca0*/  BSSY.RECONVERGENT B2, `(.L_x_515) ;  /* 0x0000010000027945 */ /* 0x000fe20003800200 */
[----:B------:R-:W-:-:S06]  /*20cb0*/  IMAD.MOV.U32 R14, RZ, RZ, RZ ;  /* 0x000000ffff0e7224 */ /* 0x000fcc00078e00ff */
[----:B------:R-:W2:Y:S02]  /*20cc0*/  LDC.64 R12, c[0x4][0x18] ;  /* 0x01000600ff0c7b82 */ /* 0x000ea40000000a00 */
.L_x_516:
[----:B-1----:R-:W0:Y:S01]  /*20cd0*/  LDG.E.64 R4, desc[UR36][R10.64] ;  /* 0x000000240a047981 */ /* 0x002e22000c1e1b00 */
[----:B------:R-:W-:Y:S02]  /*20ce0*/  IMAD.MOV.U32 R6, RZ, RZ, R14 ;  /* 0x000000ffff067224 */ /* 0x000fe400078e000e */
[----:B------:R-:W-:Y:S02]  /*20cf0*/  IMAD.MOV.U32 R7, RZ, RZ, RZ ;  /* 0x000000ffff077224 */ /* 0x000fe400078e00ff */
[----:B-----5:R-:W-:-:S03]  /*20d00*/  IMAD.WIDE.U32 R6, R15, 0x20, R6 ;  /* 0x000000200f067825 */ /* 0x020fc600078e0006 */
[----:B0-----:R-:W-:-:S04]  /*20d10*/  IADD3 R8, P0, PT, R4, R6, RZ ;  /* 0x0000000604087210 */ /* 0x001fc80007f1e0ff */
[----:B------:R-:W-:-:S05]  /*20d20*/  IADD3.X R9, PT, PT, R5, R7, RZ, P0, !PT ;  /* 0x0000000705097210 */ /* 0x000fca00007fe4ff */
[----:B------:R3:W-:Y:S04]  /*20d30*/  ST.E.U8 desc[UR36][R8.64+0x9000], RZ ;  /* 0x009000ff08007985 */ /* 0x0007e8000c101124 */
[----:B--2---:R-:W2:Y:S02]  /*20d40*/  LDG.E.64 R4, desc[UR36][R12.64] ;  /* 0x000000240c047981 */ /* 0x004ea4000c1e1b00 */
[----:B--2---:R-:W-:-:S06]  /*20d50*/  IMAD.WIDE.U32 R6, R3, 0x20, R4 ;  /* 0x0000002003067825 */ /* 0x004fcc00078e0004 */
[----:B------:R-:W2:Y:S01]  /*20d60*/  LD.E R7, desc[UR36][R6.64+0x18] ;  /* 0x0000182406077980 */ /* 0x000ea2000c101900 */
[----:B------:R-:W-:-:S05]  /*20d70*/  VIADD R14, R14, 0x1 ;  /* 0x000000010e0e7836 */ /* 0x000fca0000000000 */
[----:B--2---:R-:W-:-:S13]  /*20d80*/  ISETP.GE.U32.AND P0, PT, R14, R7, PT ;  /* 0x000000070e00720c */ /* 0x004fda0003f06070 */
[----:B---3--:R-:W-:Y:S05]  /*20d90*/  @!P0 BRA `(.L_x_516) ;  /* 0xfffffffc00cc8947 */ /* 0x008fea000383ffff */
[----:B------:R-:W-:Y:S05]  /*20da0*/  BSYNC.RECONVERGENT B2 ;  /* 0x0000000000027941 */ /* 0x000fea0003800200 */
.L_x_515:
[----:B------:R-:W-:Y:S05]  /*20db0*/  BSYNC.RECONVERGENT B1 ;  /* 0x0000000000017941 */ /* 0x000fea0003800200 */
.L_x_514:
        /* <DEDUP_REMOVED lines=8> */
[----:B------:R-:W0:Y:S01]  /*20e40*/  LDC.64 R12, c[0x4][0x18] ;  /* 0x01000600ff0c7b82 */ /* 0x000e220000000a00 */
[----:B------:R-:W-:Y:S01]  /*20e50*/  BSSY.RECONVERGENT B3, `(.L_x_521) ;  /* 0x0000027000037945 */ /* 0x000fe20003800200 */
[----:B------:R-:W-:Y:S01]  /*20e60*/  LOP3.LUT R17, R0, 0xffffffc, RZ, 0xc0, !PT ;  /* 0x0ffffffc00117812 */ /* 0x000fe200078ec0ff */
[----:B------:R-:W-:-:S05]  /*20e70*/  IMAD.MOV.U32 R0, RZ, RZ, RZ ;  /* 0x000000ffff007224 */ /* 0x000fca00078e00ff */
[----:B------:R-:W1:Y:S02]  /*20e80*/  LDC.64 R14, c[0x4][0x10] ;  /* 0x01000400ff0e7b82 */ /* 0x000e640000000a00 */
.L_x_522:
[----:B0-----:R-:W2:Y:S04]  /*20e90*/  LDG.E.64 R4, desc[UR36][R12.64] ;  /* 0x000000240c047981 */ /* 0x001ea8000c1e1b00 */
[----:B-1----:R-:W3:Y:S01]  /*20ea0*/  LDG.E.64 R6, desc[UR36][R14.64] ;  /* 0x000000240e067981 */ /* 0x002ee2000c1e1b00 */
        /* <DEDUP_REMOVED lines=34> */
.L_x_521:
[----:B------:R0:W5:Y:S02]  /*210d0*/  LDG.E.64 R4, desc[UR36][R12.64] ;  /* 0x000000240c047981 */ /* 0x000164000c1e1b00 */
.L_x_520:
[----:B------:R-:W-:Y:S05]  /*210e0*/  BSYNC.RECONVERGENT B2 ;  /* 0x0000000000027941 */ /* 0x000fea0003800200 */
.L_x_519:
[----:B------:R-:W-:-:S13]  /*210f0*/  ISETP.NE.AND P0, PT, R19, RZ, PT ;  /* 0x000000ff1300720c */ /* 0x000fda0003f05270 */
[----:B------:R-:W-:Y:S05]  /*21100*/  @!P0 BRA `(.L_x_518) ;  /* 0x0000000000748947 */ /* 0x000fea0003800000 */
[----:B------:R-:W1:Y:S01]  /*21110*/  LDC.64 R10, c[0x4][0x10] ;  /* 0x01000400ff0a7b82 */ /* 0x000e620000000a00 */
[----:B-----5:R-:W-:-:S06]  /*21120*/  IMAD.WIDE.U32 R8, R3, 0x20, R4 ;  /* 0x0000002003087825 */ /* 0x020fcc00078e0004 */
[----:B------:R-:W2:Y:S04]  /*21130*/  LD.E.U16 R8, desc[UR36][R8.64+0x16] ;  /* 0x0000162408087980 */ /* 0x000ea8000c101500 */
[----:B-1----:R-:W3:Y:S01]  /*21140*/  LDG.E.64 R4, desc[UR36][R10.64] ;  /* 0x000000240a047981 */ /* 0x002ee2000c1e1b00 */
[----:B0-----:R-:W0:Y:S01]  /*21150*/  LDC.64 R12, c[0x4][0x18] ;  /* 0x01000600ff0c7b82 */ /* 0x001e220000000a00 */
[----:B--2---:R-:W-:-:S05]  /*21160*/  IMAD.IADD R0, R8, 0x1, R17 ;  /* 0x0000000108007824 */ /* 0x004fca00078e0211 */
[----:B------:R-:W-:-:S05]  /*21170*/  SHF.R.U32.HI R7, RZ, 0x5, R0 ;  /* 0x00000005ff077819 */ /* 0x000fca0000011600 */
[----:B---3--:R-:W-:-:S05]  /*21180*/  IMAD.WIDE.U32 R6, R7, 0x4, R4 ;  /* 0x0000000407067825 */ /* 0x008fca00078e0004 */
[----:B------:R1:W-:Y:S04]  /*21190*/  ST.E desc[UR36][R6.64], RZ ;  /* 0x000000ff06007985 */ /* 0x0003e8000c101924 */
[----:B0-----:R1:W5:Y:S01]  /*211a0*/  LDG.E.64 R4, desc[UR36][R12.64] ;  /* 0x000000240c047981 */ /* 0x001362000c1e1b00 */
[----:B------:R-:W-:-:S13]  /*211b0*/  ISETP.NE.AND P0, PT, R19, 0x1, PT ;  /* 0x000000011300780c */ /* 0x000fda0003f05270 */
[----:B-1----:R-:W-:Y:S05]  /*211c0*/  @!P0 BRA `(.L_x_518) ;  /* 0x0000000000448947 */ /* 0x002fea0003800000 */
[----:B-----5:R-:W-:Y:S02]  /*211d0*/  IMAD.WIDE.U32 R14, R3, 0x20, R4 ;  /* 0x00000020030e7825 */ /* 0x020fe400078e0004 */
[----:B------:R-:W2:Y:S04]  /*211e0*/  LDG.E.64 R4, desc[UR36][R10.64] ;  /* 0x000000240a047981 */ /* 0x000ea8000c1e1b00 */
[----:B------:R-:W3:Y:S02]  /*211f0*/  LD.E.U16 R14, desc[UR36][R14.64+0x16] ;  /* 0x000016240e0e7980 */ /* 0x000ee4000c101500 */
[----:B---3--:R-:W-:-:S04]  /*21200*/  IADD3 R0, PT, PT, R17, 0x1, R14 ;  /* 0x0000000111007810 */ /* 0x008fc80007ffe00e */
[----:B------:R-:W-:-:S05]  /*21210*/  SHF.R.U32.HI R7, RZ, 0x5, R0 ;  /* 0x00000005ff077819 */ /* 0x000fca0000011600 */
[----:B--2---:R-:W-:-:S05]  /*21220*/  IMAD.WIDE.U32 R6, R7, 0x4, R4 ;  /* 0x0000000407067825 */ /* 0x004fca00078e0004 */
[----:B------:R1:W-:Y:S04]  /*21230*/  ST.E desc[UR36][R6.64], RZ ;  /* 0x000000ff06007985 */ /* 0x0003e8000c101924 */
[----:B------:R-:W2:Y:S01]  /*21240*/  LDG.E.64 R4, desc[UR36][R12.64] ;  /* 0x000000240c047981 */ /* 0x000ea2000c1e1b00 */
[----:B------:R-:W-:-:S13]  /*21250*/  ISETP.NE.AND P0, PT, R19, 0x2, PT ;  /* 0x000000021300780c */ /* 0x000fda0003f05270 */
[----:B------:R-:W3:Y:S01]  /*21260*/  @P0 LDG.E.64 R8, desc[UR36][R10.64] ;  /* 0x000000240a080981 */ /* 0x000ee2000c1e1b00 */
[----:B--2---:R-:W-:-:S06]  /*21270*/  @P0 IMAD.WIDE.U32 R18, R3, 0x20, R4 ;  /* 0x0000002003120825 */ /* 0x004fcc00078e0004 */
[----:B------:R-:W2:Y:S02]  /*21280*/  @P0 LD.E.U16 R18, desc[UR36][R18.64+0x16] ;  /* 0x0000162412120980 */ /* 0x000ea4000c101500 */
[----:B--2---:R-:W-:-:S04]  /*21290*/  @P0 IADD3 R17, PT, PT, R17, 0x2, R18 ;  /* 0x0000000211110810 */ /* 0x004fc80007ffe012 */
[----:B------:R-:W-:-:S05]  /*212a0*/  @P0 SHF.R.U32.HI R17, RZ, 0x5, R17 ;  /* 0x00000005ff110819 */ /* 0x000fca0000011611 */
[----:B---3--:R-:W-:-:S05]  /*212b0*/  @P0 IMAD.WIDE.U32 R8, R17, 0x4, R8 ;  /* 0x0000000411080825 */ /* 0x008fca00078e0008 */
[----:B------:R1:W-:Y:S04]  /*212c0*/  @P0 ST.E desc[UR36][R8.64], RZ ;  /* 0x000000ff08000985 */ /* 0x0003e8000c101924 */
[----:B------:R1:W5:Y:S02]  /*212d0*/  @P0 LDG.E.64 R4, desc[UR36][R12.64] ;  /* 0x000000240c040981 */ /* 0x000364000c1e1b00 */
.L_x_518:
[----:B------:R-:W-:Y:S05]  /*212e0*/  BSYNC.RECONVERGENT B1 ;  /* 0x0000000000017941 */ /* 0x000fea0003800200 */
.L_x_517:
[----:B------:R-:W1:Y:S01]  /*212f0*/  LDC.64 R14, c[0x4][0x18] ;  /* 0x01000600ff0e7b82 */ /* 0x000e620000000a00 */
[----:B-----5:R-:W-:-:S05]  /*21300*/  IMAD.WIDE.U32 R4, R3, 0x20, R4 ;  /* 0x0000002003047825 */ /* 0x020fca00078e0004 */
[----:B------:R2:W-:Y:S04]  /*21310*/  ST.E.U8 desc[UR36][R4.64+0x14], RZ ;  /* 0x000014ff04007985 */ /* 0x0005e8000c101124 */
[----:B-1----:R-:W3:Y:S02]  /*21320*/  LDG.E.64 R6, desc[UR36][R14.64] ;  /* 0x000000240e067981 */ /* 0x002ee4000c1e1b00 */
        /* <DEDUP_REMOVED lines=8> */
[----:B0-----:R-:W2:Y:S02]  /*213b0*/  LDG.E.64 R12, desc[UR36][R14.64] ;  /* 0x000000240e0c7981 */ /* 0x001ea4000c1e1b00 */
[----:B--2---:R-:W-:-:S05]  /*213c0*/  IMAD.WIDE.U32 R12, R3, 0x20, R12 ;  /* 0x00000020030c7825 */ /* 0x004fca00078e000c */
[----:B------:R0:W-:Y:S04]  /*213d0*/  ST.E.U8 desc[UR36][R12.64+0x3], RZ ;  /* 0x000003ff0c007985 */ /* 0x0001e8000c101124 */
[----:B------:R-:W2:Y:S02]  /*213e0*/  LDG.E.64 R4, desc[UR36][R14.64] ;  /* 0x000000240e047981 */ /* 0x000ea4000c1e1b00 */
[----:B--2---:R-:W-:-:S05]  /*213f0*/  IMAD.WIDE.U32 R4, R3, 0x20, R4 ;  /* 0x0000002003047825 */ /* 0x004fca00078e0004 */
[----:B------:R2:W-:Y:S04]  /*21400*/  ST.E.U8 desc[UR36][R4.64+0x4], RZ ;  /* 0x000004ff04007985 */ /* 0x0005e8000c101124 */
[----:B-1----:R-:W3:Y:S02]  /*21410*/  LDG.E.64 R6, desc[UR36][R14.64] ;  /* 0x000000240e067981 */ /* 0x002ee4000c1e1b00 */
[----:B---3--:R-:W-:-:S05]  /*21420*/  IMAD.WIDE.U32 R6, R3, 0x20, R6 ;  /* 0x0000002003067825 */ /* 0x008fca00078e0006 */
[----:B------:R1:W-:Y:S04]  /*21430*/  ST.E.U8 desc[UR36][R6.64+0x5], RZ ;  /* 0x000005ff06007985 */ /* 0x0003e8000c101124 */
[----:B------:R-:W3:Y:S02]  /*21440*/  LDG.E.64 R8, desc[UR36][R14.64] ;  /* 0x000000240e087981 */ /* 0x000ee4000c1e1b00 */
[----:B---3--:R-:W-:-:S05]  /*21450*/  IMAD.WIDE.U32 R8, R3, 0x20, R8 ;  /* 0x0000002003087825 */ /* 0x008fca00078e0008 */
[----:B------:R3:W-:Y:S04]  /*21460*/  ST.E.U8 desc[UR36][R8.64+0x6], RZ ;  /* 0x000006ff08007985 */ /* 0x0007e8000c101124 */
[----:B----4-:R-:W4:Y:S02]  /*21470*/  LDG.E.64 R10, desc[UR36][R14.64] ;  /* 0x000000240e0a7981 */ /* 0x010f24000c1e1b00 */
        /* <DEDUP_REMOVED lines=34> */
[----:B------:R-:W-:Y:S04]  /*216a0*/  ST.E.U8 desc[UR36][R12.64+0x12], RZ ;  /* 0x000012ff0c007985 */ /* 0x000fe8000c101124 */
[----:B------:R-:W2:Y:S02]  /*216b0*/  LDG.E.64 R4, desc[UR36][R14.64] ;  /* 0x000000240e047981 */ /* 0x000ea4000c1e1b00 */
[----:B--2---:R-:W-:-:S05]  /*216c0*/  IMAD.WIDE.U32 R4, R3, 0x20, R4 ;  /* 0x0000002003047825 */ /* 0x004fca00078e0004 */
[----:B------:R0:W-:Y:S04]  /*216d0*/  ST.E.U8 desc[UR36][R4.64+0x13], RZ ;  /* 0x000013ff04007985 */ /* 0x0001e8000c101124 */
[----:B-1----:R-:W2:Y:S01]  /*216e0*/  LDG.E.64 R6, desc[UR36][R14.64] ;  /* 0x000000240e067981 */ /* 0x002ea2000c1e1b00 */
[----:B------:R-:W-:Y:S02]  /*216f0*/  IMAD.MOV.U32 R0, RZ, RZ, 0x1 ;  /* 0x00000001ff007424 */ /* 0x000fe400078e00ff */
[----:B--2---:R-:W-:-:S05]  /*21700*/  IMAD.WIDE.U32 R6, R3, 0x20, R6 ;  /* 0x0000002003067825 */ /* 0x004fca00078e0006 */
[----:B------:R1:W-:Y:S04]  /*21710*/  ST.E.U8 desc[UR36][R6.64+0x15], R0 ;  /* 0x0000150006007985 */ /* 0x0003e8000c101124 */
[----:B---3--:R-:W2:Y:S02]  /*21720*/  LDG.E.64 R8, desc[UR36][R14.64] ;  /* 0x000000240e087981 */ /* 0x008ea4000c1e1b00 */
[----:B--2---:R-:W-:-:S05]  /*21730*/  IMAD.WIDE.U32 R8, R3, 0x20, R8 ;  /* 0x0000002003087825 */ /* 0x004fca00078e0008 */
[----:B------:R2:W-:Y:S04]  /*21740*/  ST.E.U16 desc[UR36][R8.64+0x1c], RZ ;  /* 0x00001cff08007985 */ /* 0x0005e8000c101524 */
[----:B----4-:R-:W3:Y:S02]  /*21750*/  LDG.E.64 R10, desc[UR36][R14.64] ;  /* 0x000000240e0a7981 */ /* 0x010ee4000c1e1b00 */
[----:B---3--:R-:W-:-:S05]  /*21760*/  IMAD.WIDE.U32 R10, R3, 0x20, R10 ;  /* 0x00000020030a7825 */ /* 0x008fca00078e000a */
[----:B------:R2:W-:Y:S04]  /*21770*/  ST.E.U16 desc[UR36][R10.64+0x1e], RZ ;  /* 0x00001eff0a007985 */ /* 0x0005e8000c101524 */
[----:B0-----:R-:W3:Y:S02]  /*21780*/  LDG.E.64 R4, desc[UR36][R14.64] ;  /* 0x000000240e047981 */ /* 0x001ee4000c1e1b00 */
[----:B---3--:R-:W-:-:S05]  /*21790*/  IMAD.WIDE.U32 R12, R3, 0x20, R4 ;  /* 0x00000020030c7825 */ /* 0x008fca00078e0004 */
[----:B------:R2:W-:Y:S04]  /*217a0*/  ST.E desc[UR36][R12.64+0x18], RZ ;  /* 0x000018ff0c007985 */ /* 0x0005e8000c101924 */
[----:B------:R-:W3:Y:S01]  /*217b0*/  LDG.E.64 R4, desc[UR36][R14.64] ;  /* 0x000000240e047981 */ /* 0x000ee2000c1e1b00 */
[----:B-1----:R-:W-:Y:S01]  /*217c0*/  MOV R0, 0xffff ;  /* 0x0000ffff00007802 */ /* 0x002fe20000000f00 */
[----:B---3--:R-:W-:-:S05]  /*217d0*/  IMAD.WIDE.U32 R6, R3, 0x20, R4 ;  /* 0x0000002003067825 */ /* 0x008fca00078e0004 */
[----:B------:R2:W-:Y:S04]  /*217e0*/  ST.E.U16 desc[UR36][R6.64+0x16], R0 ;  /* 0x0000160006007985 */ /* 0x0005e8000c101524 */
[----:B------:R2:W5:Y:S02]  /*217f0*/  LDG.E.64 R4, desc[UR36][R14.64] ;  /* 0x000000240e047981 */ /* 0x000564000c1e1b00 */
.L_x_512:
[----:B------:R-:W-:Y:S05]  /*21800*/  BSYNC.RECONVERGENT B0 ;  /* 0x0000000000007941 */ /* 0x000fea0003800200 */
.L_x_507:
[----:B------:R-:W-:Y:S01]  /*21810*/  BSSY.RECONVERGENT B0, `(.L_x_523) ;  /* 0x00000d7000007945 */ /* 0x000fe20003800200 */
[----:B------:R-:W-:-:S07]  /*21820*/  IMAD.MOV.U32 R3, RZ, RZ, RZ ;  /* 0x000000ffff037224 */ /* 0x000fce00078e00ff */
.L_x_527:
[----:B--2--5:R-:W-:-:S05]  /*21830*/  IMAD.WIDE.U32 R8, R3, 0x20, R4 ;  /* 0x0000002003087825 */ /* 0x024fca00078e0004 */
[----:B------:R-:W2:Y:S02]  /*21840*/  LD.E.U8 R0, desc[UR36][R8.64] ;  /* 0x0000002408007980 */ /* 0x000ea4000c101100 */
[----:B--2---:R-:W-:-:S13]  /*21850*/  ISETP.NE.AND P0, PT, R0, RZ, PT ;  /* 0x000000ff0000720c */ /* 0x004fda0003f05270 */
[----:B------:R-:W-:Y:S05]  /*21860*/  @!P0 BRA `(.L_x_524) ;  /* 0x0000000000388947 */ /* 0x000fea0003800000 */
[----:B------:R-:W-:-:S07]  /*21870*/  IMAD.MOV.U32 R0, RZ, RZ, -0x1 ;  /* 0xffffffffff007424 */ /* 0x000fce00078e00ff */
.L_x_525:
[----:B------:R-:W-:Y:S01]  /*21880*/  IADD3 R6, P0, PT, R8, R0, RZ ;  /* 0x0000000008067210 */ /* 0x000fe20007f1e0ff */
[----:B------:R-:W-:-:S03]  /*21890*/  IMAD.IADD R10, R1, 0x1, R0 ;  /* 0x00000001010a7824 */ /* 0x000fc600078e0200 */
[----:B------:R-:W-:-:S03]  /*218a0*/  LEA.HI.X.SX32 R7, R0, R9, 0x1, P0 ;  /* 0x0000000900077211 */ /* 0x000fc600000f0eff */
[----:B------:R-:W2:Y:S04]  /*218b0*/  LDL.U8 R10, [R10+0x35] ;  /* 0x000035000a0a7983 */ /* 0x000ea80000100000 */
[----:B------:R-:W2:Y:S02]  /*218c0*/  LD.E.U8 R7, desc[UR36][R6.64+0x1] ;  /* 0x0000012406077980 */ /* 0x000ea4000c101100 */
[----:B--2---:R-:W-:-:S13]  /*218d0*/  ISETP.NE.AND P0, PT, R7, R10, PT ;  /* 0x0000000a0700720c */ /* 0x004fda0003f05270 */
[----:B------:R-:W-:Y:S05]  /*218e0*/  @P0 BRA `(.L_x_524) ;  /* 0x0000000000180947 */ /* 0x000fea0003800000 */
[----:B------:R-:W-:Y:S02]  /*218f0*/  ISETP.NE.AND P0, PT, R7, RZ, PT ;  /* 0x000000ff0700720c */ /* 0x000fe40003f05270 */
[----:B------:R-:W-:-:S11]  /*21900*/  IADD3 R0, PT, PT, R0, 0x1, RZ ;  /* 0x0000000100007810 */ /* 0x000fd60007ffe0ff */
[----:B------:R-:W-:Y:S05]  /*21910*/  @P0 BRA `(.L_x_525) ;  /* 0xfffffffc00d80947 */ /* 0x000fea000383ffff */
[----:B------:R-:W2:Y:S02]  /*21920*/  LD.E.U8 R0, desc[UR36][R8.64+0x14] ;  /* 0x0000142408007980 */ /* 0x000ea4000c101100 */
[----:B--2---:R-:W-:-:S13]  /*21930*/  ISETP.NE.AND P0, PT, R0, 0x1, PT ;  /* 0x000000010000780c */ /* 0x004fda0003f05270 */
[----:B------:R-:W-:Y:S05]  /*21940*/  @!P0 BRA `(.L_x_526) ;  /* 0x0000000000108947 */ /* 0x000fea0003800000 */
.L_x_524:
[----:B------:R-:W-:-:S05]  /*21950*/  VIADD R3, R3, 0x1 ;  /* 0x0000000103037836 */ /* 0x000fca0000000000 */
[----:B------:R-:W-:-:S13]  /*21960*/  ISETP.NE.AND P0, PT, R3, 0x400, PT ;  /* 0x000004000300780c */ /* 0x000fda0003f05270 */
[----:B------:R-:W-:Y:S05]  /*21970*/  @P0 BRA `(.L_x_527) ;  /* 0xfffffffc00ac0947 */ /* 0x000fea000383ffff */
[----:B------:R-:W-:Y:S05]  /*21980*/  BRA `(.L_x_528) ;  /* 0x0000000800fc7947 */ /* 0x000fea0003800000 */
.L_x_526:
        /* <DEDUP_REMOVED lines=8> */
[----:B------:R-:W1:Y:S01]  /*21a10*/  LDC.64 R10, c[0x4][0x8] ;  /* 0x01000200ff0a7b82 */ /* 0x000e620000000a00 */
[----:B------:R-:W-:Y:S01]  /*21a20*/  BSSY.RECONVERGENT B2, `(.L_x_530) ;  /* 0x0000010000027945 */ /* 0x000fe20003800200 */
[----:B------:R-:W-:-:S06]  /*21a30*/  IMAD.MOV.U32 R14, RZ, RZ, RZ ;  /* 0x000000ffff0e7224 */ /* 0x000fcc00078e00ff */
[----:B------:R-:W2:Y:S02]  /*21a40*/  LDC.64 R12, c[0x4][0x18] ;  /* 0x01000600ff0c7b82 */ /* 0x000ea40000000a00 */
.L_x_531:
[----:B-1----:R-:W0:Y:S01]  /*21a50*/  LDG.E.64 R4, desc[UR36][R10.64] ;  /* 0x000000240a047981 */ /* 0x002e22000c1e1b00 */
[----:B------:R-:W-:Y:S01]  /*21a60*/  MOV R6, R14 ;  /* 0x0000000e00067202 */ /* 0x000fe20000000f00 */
[----:B------:R-:W-:-:S04]  /*21a70*/  IMAD.MOV.U32 R7, RZ, RZ, RZ ;  /* 0x000000ffff077224 */ /* 0x000fc800078e00ff */
[----:B-----5:R-:W-:-:S03]  /*21a80*/  IMAD.WIDE.U32 R6, R15, 0x20, R6 ;  /* 0x000000200f067825 */ /* 0x020fc600078e0006 */
[----:B0-----:R-:W-:-:S05]  /*21a90*/  IADD3 R8, P0, PT, R4, R6, RZ ;  /* 0x0000000604087210 */ /* 0x001fca0007f1e0ff */
        /* <DEDUP_REMOVED lines=9> */
.L_x_530:
[----:B------:R-:W-:Y:S05]  /*21b30*/  BSYNC.RECONVERGENT B1 ;  /* 0x0000000000017941 */ /* 0x000fea0003800200 */
.L_x_529:
[----:B------:R-:W-:Y:S01]  /*21b40*/  ISETP.NE.AND P0, PT, R0, RZ, PT ;  /* 0x000000ff0000720c */ /* 0x000fe20003f05270 */
[----:B------:R-:W-:-:S12]  /*21b50*/  BSSY.RECONVERGENT B1, `(.L_x_532) ;  /* 0x0000051000017945 */ /* 0x000fd80003800200 */
[----:B------:R-:W-:Y:S05]  /*21b60*/  @!P0 BRA `(.L_x_533) ;  /* 0x00000004003c8947 */ /* 0x000fea0003800000 */
[C---:B------:R-:W-:Y:S01]  /*21b70*/  ISETP.GE.U32.AND P0, PT, R0.reuse, 0x4, PT ;  /* 0x000000040000780c */ /* 0x040fe20003f06070 */
[----:B------:R-:W-:Y:S01]  /*21b80*/  BSSY.RECONVERGENT B2, `(.L_x_534) ;  /* 0x000002e000027945 */ /* 0x000fe20003800200 */
[----:B------:R-:W-:Y:S01]  /*21b90*/  HFMA2 R17, -RZ, RZ, 0, 0 ;  /* 0x00000000ff117431 */ /* 0x000fe200000001ff */
[----:B------:R-:W-:-:S10]  /*21ba0*/  LOP3.LUT R19, R0, 0x3, RZ, 0xc0, !PT ;  /* 0x0000000300137812 */ /* 0x000fd400078ec0ff */
[----:B------:R-:W-:Y:S05]  /*21bb0*/  @!P0 BRA `(.L_x_535) ;  /* 0x0000000000a88947 */ /* 0x000fea0003800000 */
[----:B------:R-:W0:Y:S01]  /*21bc0*/  LDC.64 R12, c[0x4][0x18] ;  /* 0x01000600ff0c7b82 */ /* 0x000e220000000a00 */
[----:B------:R-:W-:Y:S01]  /*21bd0*/  BSSY.RECONVERGENT B3, `(.L_x_536) ;  /* 0x0000027000037945 */ /* 0x000fe20003800200 */
[----:B------:R-:W-:Y:S01]  /*21be0*/  LOP3.LUT R17, R0, 0xffffffc, RZ, 0xc0, !PT ;  /* 0x0ffffffc00117812 */ /* 0x000fe200078ec0ff */
[----:B------:R-:W-:-:S05]  /*21bf0*/  IMAD.MOV.U32 R0, RZ, RZ, RZ ;  /* 0x000000ffff007224 */ /* 0x000fca00078e00ff */
[----:B------:R-:W1:Y:S02]  /*21c00*/  LDC.64 R14, c[0x4][0x10] ;  /* 0x01000400ff0e7b82 */ /* 0x000e640000000a00 */
.L_x_537:
[----:B0-----:R-:W2:Y:S04]  /*21c10*/  LDG.E.64 R4, desc[UR36][R12.64] ;  /* 0x000000240c047981 */ /* 0x001ea8000c1e1b00 */
[----:B-1----:R-:W3:Y:S01]  /*21c20*/  LDG.E.64 R6, desc[UR36][R14.64] ;  /* 0x000000240e067981 */ /* 0x002ee2000c1e1b00 */
        /* <DEDUP_REMOVED lines=34> */
.L_x_536:
[----:B------:R0:W5:Y:S02]  /*21e50*/  LDG.E.64 R4, desc[UR36][R12.64] ;  /* 0x000000240c047981 */ /* 0x000164000c1e1b00 */
.L_x_535:
[----:B------:R-:W-:Y:S05]  /*21e60*/  BSYNC.RECONVERGENT B2 ;  /* 0x0000000000027941 */ /* 0x000fea0003800200 */
.L_x_534:
[----:B------:R-:W-:-:S13]  /*21e70*/  ISETP.NE.AND P0, PT, R19, RZ, PT ;  /* 0x000000ff1300720c */ /* 0x000fda0003f05270 */
[----:B------:R-:W-:Y:S05]  /*21e80*/  @!P0 BRA `(.L_x_533) ;  /* 0x0000000000748947 */ /* 0x000fea0003800000 */
[----:B------:R-:W1:Y:S01]  /*21e90*/  LDC.64 R10, c[0x4][0x10] ;  /* 0x01000400ff0a7b82 */ /* 0x000e620000000a00 */
[----:B-----5:R-:W-:-:S06]  /*21ea0*/  IMAD.WIDE.U32 R8, R3, 0x20, R4 ;  /* 0x0000002003087825 */ /* 0x020fcc00078e0004 */
[----:B------:R-:W2:Y:S04]  /*21eb0*/  LD.E.U16 R8, desc[UR36][R8.64+0x16] ;  /* 0x0000162408087980 */ /* 0x000ea8000c101500 */
[----:B-1----:R-:W3:Y:S01]  /*21ec0*/  LDG.E.64 R4, desc[UR36][R10.64] ;  /* 0x000000240a047981 */ /* 0x002ee2000c1e1b00 */
[----:B0-----:R-:W0:Y:S01]  /*21ed0*/  LDC.64 R12, c[0x4][0x18] ;  /* 0x01000600ff0c7b82 */ /* 0x001e220000000a00 */
[----:B--2---:R-:W-:-:S04]  /*21ee0*/  IADD3 R0, PT, PT, R8, R17, RZ ;  /* 0x0000001108007210 */ /* 0x004fc80007ffe0ff */
        /* <DEDUP_REMOVED lines=23> */
.L_x_533:
[----:B------:R-:W-:Y:S05]  /*22060*/  BSYNC.RECONVERGENT B1 ;  /* 0x0000000000017941 */ /* 0x000fea0003800200 */
.L_x_532:
        /* <DEDUP_REMOVED lines=77> */
[----:B-1----:R-:W-:Y:S02]  /*22540*/  IMAD.MOV.U32 R0, RZ, RZ, 0xffff ;  /* 0x0000ffffff007424 */ /* 0x002fe400078e00ff */
[----:B---3--:R-:W-:-:S05]  /*22550*/  IMAD.WIDE.U32 R6, R3, 0x20, R4 ;  /* 0x0000002003067825 */ /* 0x008fca00078e0004 */
[----:B------:R2:W-:Y:S04]  /*22560*/  ST.E.U16 desc[UR36][R6.64+0x16], R0 ;  /* 0x0000160006007985 */ /* 0x0005e8000c101524 */
[----:B------:R2:W5:Y:S02]  /*22570*/  LDG.E.64 R4, desc[UR36][R14.64] ;  /* 0x000000240e047981 */ /* 0x000564000c1e1b00 */
.L_x_528:
[----:B------:R-:W-:Y:S05]  /*22580*/  BSYNC.RECONVERGENT B0 ;  /* 0x0000000000007941 */ /* 0x000fea0003800200 */
.L_x_523:
[----:B------:R-:W-:Y:S01]  /*22590*/  BSSY.RECONVERGENT B0, `(.L_x_538) ;  /* 0x00000d7000007945 */ /* 0x000fe20003800200 */
[----:B------:R-:W-:-:S07]  /*225a0*/  IMAD.MOV.U32 R3, RZ, RZ, RZ ;  /* 0x000000ffff037224 */ /* 0x000fce00078e00ff */
.L_x_542:
[----:B--2--5:R-:W-:-:S05]  /*225b0*/  IMAD.WIDE.U32 R8, R3, 0x20, R4 ;  /* 0x0000002003087825 */ /* 0x024fca00078e0004 */
[----:B------:R-:W2:Y:S02]  /*225c0*/  LD.E.U8 R0, desc[UR36][R8.64] ;  /* 0x0000002408007980 */ /* 0x000ea4000c101100 */
[----:B--2---:R-:W-:-:S13]  /*225d0*/  ISETP.NE.AND P0, PT, R0, RZ, PT ;  /* 0x000000ff0000720c */ /* 0x004fda0003f05270 */
[----:B------:R-:W-:Y:S05]  /*225e0*/  @!P0 BRA `(.L_x_539) ;  /* 0x0000000000388947 */ /* 0x000fea0003800000 */
[----:B------:R-:W-:-:S07]  /*225f0*/  MOV R0, 0xffffffff ;  /* 0xffffffff00007802 */ /* 0x000fce0000000f00 */
.L_x_540:
        /* <DEDUP_REMOVED lines=13> */
.L_x_539:
[----:B------:R-:W-:-:S05]  /*226d0*/  VIADD R3, R3, 0x1 ;  /* 0x0000000103037836 */ /* 0x000fca0000000000 */
[----:B------:R-:W-:-:S13]  /*226e0*/  ISETP.NE.AND P0, PT, R3, 0x400, PT ;  /* 0x000004000300780c */ /* 0x000fda0003f05270 */
[----:B------:R-:W-:Y:S05]  /*226f0*/  @P0 BRA `(.L_x_542) ;  /* 0xfffffffc00ac0947 */ /* 0x000fea000383ffff */
[----:B------:R-:W-:Y:S05]  /*22700*/  BRA `(.L_x_543) ;  /* 0x0000000800fc7947 */ /* 0x000fea0003800000 */
.L_x_541:
        /* <DEDUP_REMOVED lines=12> */
.L_x_546:
        /* <DEDUP_REMOVED lines=14> */
.L_x_545:
[----:B------:R-:W-:Y:S05]  /*228b0*/  BSYNC.RECONVERGENT B1 ;  /* 0x0000000000017941 */ /* 0x000fea0003800200 */
.L_x_544:
        /* <DEDUP_REMOVED lines=13> */
.L_x_552:
        /* <DEDUP_REMOVED lines=36> */
.L_x_551:
[----:B------:R0:W5:Y:S02]  /*22bd0*/  LDG.E.64 R4, desc[UR36][R12.64] ;  /* 0x000000240c047981 */ /* 0x000164000c1e1b00 */
.L_x_550:
[----:B------:R-:W-:Y:S05]  /*22be0*/  BSYNC.RECONVERGENT B2 ;  /* 0x0000000000027941 */ /* 0x000fea0003800200 */
.L_x_549:
        /* <DEDUP_REMOVED lines=31> */
.L_x_548:
[----:B------:R-:W-:Y:S05]  /*22de0*/  BSYNC.RECONVERGENT B1 ;  /* 0x0000000000017941 */ /* 0x000fea0003800200 */
.L_x_547:
        /* <DEDUP_REMOVED lines=81> */
.L_x_543:
[----:B------:R-:W-:Y:S05]  /*23300*/  BSYNC.RECONVERGENT B0 ;  /* 0x0000000000007941 */ /* 0x000fea0003800200 */
.L_x_538:
[----:B------:R-:W-:Y:S01]  /*23310*/  BSSY.RECONVERGENT B0, `(.L_x_553) ;  /* 0x00000d7000007945 */ /* 0x000fe20003800200 */
[----:B------:R-:W-:-:S07]  /*23320*/  IMAD.MOV.U32 R3, RZ, RZ, RZ ;  /* 0x000000ffff037224 */ /* 0x000fce00078e00ff */
.L_x_557:
[----:B--2--5:R-:W-:-:S05]  /*23330*/  IMAD.WIDE.U32 R8, R3, 0x20, R4 ;  /* 0x0000002003087825 */ /* 0x024fca00078e0004 */
[----:B------:R-:W2:Y:S02]  /*23340*/  LD.E.U8 R0, desc[UR36][R8.64] ;  /* 0x0000002408007980 */ /* 0x000ea4000c101100 */
[----:B--2---:R-:W-:-:S13]  /*23350*/  ISETP.NE.AND P0, PT, R0, RZ, PT ;  /* 0x000000ff0000720c */ /* 0x004fda0003f05270 */
[----:B------:R-:W-:Y:S05]  /*23360*/  @!P0 BRA `(.L_x_554) ;  /* 0x0000000000388947 */ /* 0x000fea0003800000 */
[----:B------:R-:W-:-:S07]  /*23370*/  IMAD.MOV.U32 R0, RZ, RZ, -0x1 ;  /* 0xffffffffff007424 */ /* 0x000fce00078e00ff */
.L_x_555:
        /* <DEDUP_REMOVED lines=13> */
.L_x_554:
[----:B------:R-:W-:-:S05]  /*23450*/  VIADD R3, R3, 0x1 ;  /* 0x0000000103037836 */ /* 0x000fca0000000000 */
[----:B------:R-:W-:-:S13]  /*23460*/  ISETP.NE.AND P0, PT, R3, 0x400, PT ;  /* 0x000004000300780c */ /* 0x000fda0003f05270 */
[----:B------:R-:W-:Y:S05]  /*23470*/  @P0 BRA `(.L_x_557) ;  /* 0xfffffffc00ac0947 */ /* 0x000fea000383ffff */
[----:B------:R-:W-:Y:S05]  /*23480*/  BRA `(.L_x_558) ;  /* 0x0000000800fc7947 */ /* 0x000fea0003800000 */
.L_x_556:
        /* <DEDUP_REMOVED lines=12> */
.L_x_561:
        /* <DEDUP_REMOVED lines=14> */
.L_x_560:
[----:B------:R-:W-:Y:S05]  /*23630*/  BSYNC.RECONVERGENT B1 ;  /* 0x0000000000017941 */ /* 0x000fea0003800200 */
.L_x_559:
        /* <DEDUP_REMOVED lines=13> */
.L_x_567:
        /* <DEDUP_REMOVED lines=36> */
.L_x_566:
[----:B------:R0:W5:Y:S02]  /*23950*/  LDG.E.64 R4, desc[UR36][R12.64] ;  /* 0x000000240c047981 */ /* 0x000164000c1e1b00 */
.L_x_565:
[----:B------:R-:W-:Y:S05]  /*23960*/  BSYNC.RECONVERGENT B2 ;  /* 0x0000000000027941 */ /* 0x000fea0003800200 */
.L_x_564:
        /* <DEDUP_REMOVED lines=31> */
.L_x_563:
[----:B------:R-:W-:Y:S05]  /*23b60*/  BSYNC.RECONVERGENT B1 ;  /* 0x0000000000017941 */ /* 0x000fea0003800200 */
.L_x_562:
        /* <DEDUP_REMOVED lines=81> */
.L_x_558:
[----:B------:R-:W-:Y:S05]  /*24080*/  BSYNC.RECONVERGENT B0 ;  /* 0x0000000000007941 */ /* 0x000fea0003800200 */
.L_x_553:
[----:B------:R-:W-:Y:S01]  /*24090*/  BSSY.RECONVERGENT B0, `(.L_x_568) ;  /* 0x00000d6000007945 */ /* 0x000fe20003800200 */
[----:B------:R-:W-:-:S07]  /*240a0*/  IMAD.MOV.U32 R3, RZ, RZ, RZ ;  /* 0x000000ffff037224 */ /* 0x000fce00078e00ff */
.L_x_572:
[----:B--2--5:R-:W-:-:S05]  /*240b0*/  IMAD.WIDE.U32 R8, R3, 0x20, R4 ;  /* 0x0000002003087825 */ /* 0x024fca00078e0004 */
[----:B------:R-:W2:Y:S02]  /*240c0*/  LD.E.U8 R0, desc[UR36][R8.64] ;  /* 0x0000002408007980 */ /* 0x000ea4000c101100 */
[----:B--2---:R-:W-:-:S13]  /*240d0*/  ISETP.NE.AND P0, PT, R0, RZ, PT ;  /* 0x000000ff0000720c */ /* 0x004fda0003f05270 */
[----:B------:R-:W-:Y:S05]  /*240e0*/  @!P0 BRA `(.L_x_569) ;  /* 0x0000000000388947 */ /* 0x000fea0003800000 */
[----:B------:R-:W-:-:S07]  /*240f0*/  MOV R0, 0xffffffff ;  /* 0xffffffff00007802 */ /* 0x000fce0000000f00 */
.L_x_570:
        /* <DEDUP_REMOVED lines=13> */
.L_x_569:
[----:B------:R-:W-:-:S05]  /*241d0*/  VIADD R3, R3, 0x1 ;  /* 0x0000000103037836 */ /* 0x000fca0000000000 */
[----:B------:R-:W-:-:S13]  /*241e0*/  ISETP.NE.AND P0, PT, R3, 0x400, PT ;  /* 0x000004000300780c */ /* 0x000fda0003f05270 */
[----:B------:R-:W-:Y:S05]  /*241f0*/  @P0 BRA `(.L_x_572) ;  /* 0xfffffffc00ac0947 */ /* 0x000fea000383ffff */
[----:B------:R-:W-:Y:S05]  /*24200*/  BRA `(.L_x_573) ;  /* 0x0000000800f87947 */ /* 0x000fea0003800000 */
.L_x_571:
        /* <DEDUP_REMOVED lines=12> */
.L_x_576:
        /* <DEDUP_REMOVED lines=14> */
.L_x_575:
[----:B------:R-:W-:Y:S05]  /*243b0*/  BSYNC.RECONVERGENT B1 ;  /* 0x0000000000017941 */ /* 0x000fea0003800200 */
.L_x_574:
        /* <DEDUP_REMOVED lines=13> */
.L_x_582:
        /* <DEDUP_REMOVED lines=36> */
.L_x_581:
[----:B------:R0:W5:Y:S02]  /*246d0*/  LDG.E.64 R4, desc[UR36][R12.64] ;  /* 0x000000240c047981 */ /* 0x000164000c1e1b00 */
.L_x_580:
[----:B------:R-:W-:Y:S05]  /*246e0*/  BSYNC.RECONVERGENT B2 ;  /* 0x0000000000027941 */ /* 0x000fea0003800200 */
.L_x_579:
        /* <DEDUP_REMOVED lines=31> */
.L_x_578:
[----:B------:R-:W-:Y:S05]  /*248e0*/  BSYNC.RECONVERGENT B1 ;  /* 0x0000000000017941 */ /* 0x000fea0003800200 */
.L_x_577:
        /* <DEDUP_REMOVED lines=79> */
[----:B------:R2:W-:Y:S02]  /*24de0*/  ST.E.U16 desc[UR36][R12.64+0x16], R6 ;  /* 0x000016060c007985 */ /* 0x0005e4000c101524 */
.L_x_573:
[----:B------:R-:W-:Y:S05]  /*24df0*/  BSYNC.RECONVERGENT B0 ;  /* 0x0000000000007941 */ /* 0x000fea0003800200 */
.L_x_568:
[----:B------:R-:W-:Y:S01]  /*24e00*/  MOV R0, 0x0 ;  /* 0x0000000000007802 */ /* 0x000fe20000000f00 */
[----:B------:R-:W0:Y:S01]  /*24e10*/  LDCU.64 UR4, c[0x4][0x50] ;  /* 0x01000a00ff0477ac */ /* 0x000e220008000a00 */
[----:B--2---:R-:W-:Y:S02]  /*24e20*/  CS2R R6, SRZ ;  /* 0x0000000000067805 */ /* 0x004fe4000001ff00 */
[----:B------:R1:W2:Y:S01]  /*24e30*/  LDC.64 R8, c[0x4][R0] ;  /* 0x0100000000087b82 */ /* 0x0002a20000000a00 */
[----:B0-----:R-:W-:Y:S02]  /*24e40*/  IMAD.U32 R4, RZ, RZ, UR4 ;  /* 0x00000004ff047e24 */ /* 0x001fe4000f8e00ff */
[----:B-1----:R-:W-:-:S07]  /*24e50*/  IMAD.U32 R5, RZ, RZ, UR5 ;  /* 0x00000005ff057e24 */ /* 0x002fce000f8e00ff */
[----:B------:R-:W-:-:S07]  /*24e60*/  LEPC R20, `(.L_x_583) ;  /* 0x000000001014794e */ /* 0x000fce0000000000 */
[----:B--2---:R-:W-:Y:S05]  /*24e70*/  CALL.ABS.NOINC R8 ;  /* 0x0000000008007343 */ /* 0x004fea0003c00000 */
.L_x_583:
[----:B------:R-:W0:Y:S02]  /*24e80*/  LDC.64 R4, c[0x4][0x18] ;  /* 0x01000600ff047b82 */ /* 0x000e240000000a00 */
[----:B0-----:R-:W5:Y:S01]  /*24e90*/  LDG.E.64 R4, desc[UR36][R4.64] ;  /* 0x0000002404047981 */ /* 0x001f62000c1e1b00 */
[----:B------:R-:W-:Y:S01]  /*24ea0*/  BSSY.RECONVERGENT B0, `(.L_x_584) ;  /* 0x0000049000007945 */ /* 0x000fe20003800200 */
[----:B------:R-:W-:-:S07]  /*24eb0*/  IMAD.MOV.U32 R3, RZ, RZ, RZ ;  /* 0x000000ffff037224 */ /* 0x000fce00078e00ff */
.L_x_590:
[----:B0----5:R-:W-:-:S06]  /*24ec0*/  IMAD.WIDE.U32 R6, R3, 0x20, R4 ;  /* 0x0000002003067825 */ /* 0x021fcc00078e0004 */
[----:B------:R-:W2:Y:S01]  /*24ed0*/  LD.E.U8 R6, desc[UR36][R6.64+0x14] ;  /* 0x0000142406067980 */ /* 0x000ea2000c101100 */
[----:B------:R-:W-:Y:S01]  /*24ee0*/  BSSY.RECONVERGENT B1, `(.L_x_585) ;  /* 0x0000041000017945 */ /* 0x000fe20003800200 */
[----:B--2---:R-:W-:-:S13]  /*24ef0*/  ISETP.NE.AND P0, PT, R6, 0x1, PT ;  /* 0x000000010600780c */ /* 0x004fda0003f05270 */
[----:B------:R-:W-:Y:S05]  /*24f00*/  @P0 BRA `(.L_x_586) ;  /* 0x0000000000f80947 */ /* 0x000fea0003800000 */
[----:B------:R-:W-:-:S07]  /*24f10*/  HFMA2 R0, -RZ, RZ, 0, 0 ;  /* 0x00000000ff007431 */ /* 0x000fce00000001ff */
.L_x_589:
        /* <DEDUP_REMOVED lines=59> */
.L_x_588:
[----:B------:R-:W-:Y:S05]  /*252d0*/  BSYNC.RECONVERGENT B2 ;  /* 0x0000000000027941 */ /* 0x000fea0003800200 */
.L_x_587:
[----:B------:R-:W-:Y:S05]  /*252e0*/  @P1 BRA `(.L_x_589) ;  /* 0xfffffffc000c1947 */ /* 0x000fea000383ffff */
.L_x_586:
[----:B------:R-:W-:Y:S05]  /*252f0*/  BSYNC.RECONVERGENT B1 ;  /* 0x0000000000017941 */ /* 0x000fea0003800200 */
.L_x_585:
[----:B------:R-:W-:-:S04]  /*25300*/  IADD3 R3, PT, PT, R3, 0x1, RZ ;  /* 0x0000000103037810 */ /* 0x000fc80007ffe0ff */
[----:B------:R-:W-:-:S13]  /*25310*/  ISETP.NE.AND P0, PT, R3, 0x400, PT ;  /* 0x000004000300780c */ /* 0x000fda0003f05270 */
[----:B------:R-:W-:Y:S05]  /*25320*/  @P0 BRA `(.L_x_590) ;  /* 0xfffffff800e40947 */ /* 0x000fea000383ffff */
[----:B------:R-:W-:Y:S05]  /*25330*/  BSYNC.RECONVERGENT B0 ;  /* 0x0000000000007941 */ /* 0x000fea0003800200 */
.L_x_584:
[----:B------:R-:W-:Y:S01]  /*25340*/  BSSY.RECONVERGENT B7, `(.L_x_591) ;  /* 0x00000d0000077945 */ /* 0x000fe20003800200 */
[----:B0-----:R-:W-:-:S07]  /*25350*/  IMAD.MOV.U32 R19, RZ, RZ, RZ ;  /* 0x000000ffff137224 */ /* 0x001fce00078e00ff */
.L_x_616:
        /* <DEDUP_REMOVED lines=26> */
.L_x_594:
[----:B------:R-:W0:Y:S02]  /*25500*/  LDC.64 R4, c[0x4][0x18] ;  /* 0x01000600ff047b82 */ /* 0x000e240000000a00 */
[----:B0-----:R-:W5:Y:S02]  /*25510*/  LDG.E.64 R4, desc[UR36][R4.64] ;  /* 0x0000002404047981 */ /* 0x001f64000c1e1b00 */
.L_x_593:
[----:B------:R-:W-:Y:S05]  /*25520*/  BSYNC.RECONVERGENT B8 ;  /* 0x0000000000087941 */ /* 0x000fea0003800200 */
.L_x_592:
        /* <DEDUP_REMOVED lines=22> */
.L_x_597:
[----:B------:R-:W0:Y:S02]  /*25690*/  LDC.64 R4, c[0x4][0x18] ;  /* 0x01000600ff047b82 */ /* 0x000e240000000a00 */
[----:B0-----:R-:W5:Y:S02]  /*256a0*/  LDG.E.64 R4, desc[UR36][R4.64] ;  /* 0x0000002404047981 */ /* 0x001f64000c1e1b00 */
.L_x_596:
[----:B------:R-:W-:Y:S05]  /*256b0*/  BSYNC.RECONVERGENT B8 ;  /* 0x0000000000087941 */ /* 0x000fea0003800200 */
.L_x_595:
        /* <DEDUP_REMOVED lines=22> */
.L_x_600:
[----:B------:R-:W0:Y:S02]  /*25820*/  LDC.64 R4, c[0x4][0x18] ;  /* 0x01000600ff047b82 */ /* 0x000e240000000a00 */
[----:B0-----:R-:W5:Y:S02]  /*25830*/  LDG.E.64 R4, desc[UR36][R4.64] ;  /* 0x0000002404047981 */ /* 0x001f64000c1e1b00 */
.L_x_599:
[----:B------:R-:W-:Y:S05]  /*25840*/  BSYNC.RECONVERGENT B8 ;  /* 0x0000000000087941 */ /* 0x000fea0003800200 */
.L_x_598:
        /* <DEDUP_REMOVED lines=22> */
.L_x_603:
[----:B------:R-:W0:Y:S02]  /*259b0*/  LDC.64 R4, c[0x4][0x18] ;  /* 0x01000600ff047b82 */ /* 0x000e240000000a00 */
[----:B0-----:R-:W5:Y:S02]  /*259c0*/  LDG.E.64 R4, desc[UR36][R4.64] ;  /* 0x0000002404047981 */ /* 0x001f64000c1e1b00 */
.L_x_602:
[----:B------:R-:W-:Y:S05]  /*259d0*/  BSYNC.RECONVERGENT B8 ;  /* 0x0000000000087941 */ /* 0x000fea0003800200 */
.L_x_601:
        /* <DEDUP_REMOVED lines=22> */
.L_x_606:
[----:B------:R-:W0:Y:S02]  /*25b40*/  LDC.64 R4, c[0x4][0x18] ;  /* 0x01000600ff047b82 */ /* 0x000e240000000a00 */
[----:B0-----:R-:W5:Y:S02]  /*25b50*/  LDG.E.64 R4, desc[UR36][R4.64] ;  /* 0x0000002404047981 */ /* 0x001f64000c1e1b00 */
.L_x_605:
[----:B------:R-:W-:Y:S05]  /*25b60*/  BSYNC.RECONVERGENT B8 ;  /* 0x0000000000087941 */ /* 0x000fea0003800200 */
.L_x_604:
        /* <DEDUP_REMOVED lines=22> */
.L_x_609:
[----:B------:R-:W0:Y:S02]  /*25cd0*/  LDC.64 R4, c[0x4][0x18] ;  /* 0x01000600ff047b82 */ /* 0x000e240000000a00 */
[----:B0-----:R-:W5:Y:S02]  /*25ce0*/  LDG.E.64 R4, desc[UR36][R4.64] ;  /* 0x0000002404047981 */ /* 0x001f64000c1e1b00 */
.L_x_608:
[----:B------:R-:W-:Y:S05]  /*25cf0*/  BSYNC.RECONVERGENT B8 ;  /* 0x0000000000087941 */ /* 0x000fea0003800200 */
.L_x_607:
        /* <DEDUP_REMOVED lines=22> */
.L_x_612:
[----:B------:R-:W0:Y:S02]  /*25e60*/  LDC.64 R4, c[0x4][0x18] ;  /* 0x01000600ff047b82 */ /* 0x000e240000000a00 */
[----:B0-----:R-:W5:Y:S02]  /*25e70*/  LDG.E.64 R4, desc[UR36][R4.64] ;  /* 0x0000002404047981 */ /* 0x001f64000c1e1b00 */
.L_x_611:
[----:B------:R-:W-:Y:S05]  /*25e80*/  BSYNC.RECONVERGENT B8 ;  /* 0x0000000000087941 */ /* 0x000fea0003800200 */
.L_x_610:
        /* <DEDUP_REMOVED lines=22> */
.L_x_615:
[----:B------:R-:W0:Y:S02]  /*25ff0*/  LDC.64 R4, c[0x4][0x18] ;  /* 0x01000600ff047b82 */ /* 0x000e240000000a00 */
[----:B0-----:R-:W5:Y:S02]  /*26000*/  LDG.E.64 R4, desc[UR36][R4.64] ;  /* 0x0000002404047981 */ /* 0x001f64000c1e1b00 */
.L_x_614:
[----:B------:R-:W-:Y:S05]  /*26010*/  BSYNC.RECONVERGENT B8 ;  /* 0x0000000000087941 */ /* 0x000fea0003800200 */
.L_x_613:
[----:B------:R-:W-:-:S13]  /*26020*/  ISETP.NE.AND P0, PT, R18, RZ, PT ;  /* 0x000000ff1200720c */ /* 0x000fda0003f05270 */
[----:B------:R-:W-:Y:S05]  /*26030*/  @P0 BRA `(.L_x_616) ;  /* 0xfffffff000c80947 */ /* 0x000fea000383ffff */
[----:B------:R-:W-:Y:S05]  /*26040*/  BSYNC.RECONVERGENT B7 ;  /* 0x0000000000077941 */ /* 0x000fea0003800200 */
.L_x_591:
[----:B------:R-:W-:Y:S02]  /*26050*/  IMAD.MOV.U32 R6, RZ, RZ, 0x424135 ;  /* 0x00424135ff067424 */ /* 0x000fe400078e00ff */
[----:B------:R-:W-:Y:S02]  /*26060*/  HFMA2 R0, -RZ, RZ, 3.93390655517578125e-06, 2.59765625 ;  /* 0x00424132ff007431 */ /* 0x000fe400000001ff */
[----:B------:R-:W-:Y:S01]  /*26070*/  IMAD.MOV.U32 R2, RZ, RZ, 0x424133 ;  /* 0x00424133ff027424 */ /* 0x000fe200078e00ff */
[----:B------:R-:W-:Y:S01]  /*26080*/  MOV R8, 0x424136 ;  /* 0x0042413600087802 */ /* 0x000fe20000000f00 */
[----:B-----5:R-:W-:Y:S01]  /*26090*/  IMAD.MOV.U32 R4, RZ, RZ, 0x424134 ;  /* 0x00424134ff047424 */ /* 0x020fe200078e00ff */
[----:B------:R0:W-:Y:S01]  /*260a0*/  STL [R1+0x660], R6 ;  /* 0x0006600601007387 */ /* 0x0001e20000100800 */
[----:B------:R-:W-:Y:S01]  /*260b0*/  IMAD.MOV.U32 R10, RZ, RZ, 0x424137 ;  /* 0x00424137ff0a7424 */ /* 0x000fe200078e00ff */
[----:B------:R-:W-:Y:S01]  /*260c0*/  MOV R7, 0x4138 ;  /* 0x0000413800077802 */ /* 0x000fe20000000f00 */
[----:B------:R-:W-:Y:S01]  /*260d0*/  IMAD.MOV.U32 R3, RZ, RZ, 0x4133 ;  /* 0x00004133ff037424 */ /* 0x000fe200078e00ff */
[----:B------:R1:W-:Y:S01]  /*260e0*/  STL [R1+0x624], R0 ;  /* 0x0006240001007387 */ /* 0x0003e20000100800 */
[----:B------:R-:W-:Y:S01]  /*260f0*/  IMAD.MOV.U32 R5, RZ, RZ, 0x4136 ;  /* 0x00004136ff057424 */ /* 0x000fe200078e00ff */
[----:B------:R-:W-:Y:S01]  /*26100*/  MOV R18, 0x42413e ;  /* 0x0042413e00127802 */ /* 0x000fe20000000f00 */
[----:B------:R-:W-:Y:S01]  /*26110*/  IMAD.MOV.U32 R9, RZ, RZ, 0x4141 ;  /* 0x00004141ff097424 */ /* 0x000fe200078e00ff */
[----:B------:R2:W-:Y:S01]  /*26120*/  STL [R1+0x638], R2 ;  /* 0x0006380201007387 */ /* 0x0005e20000100800 */
[----:B------:R-:W-:-:S02]  /*26130*/  IMAD.MOV.U32 R12, RZ, RZ, 0x424138 ;  /* 0x00424138ff0c7424 */ /* 0x000fc400078e00ff */
[----:B------:R-:W-:Y:S02]  /*26140*/  HFMA2 R234, -RZ, RZ, 3.62890625, 2.607421875 ;  /* 0x43424137ffea7431 */ /* 0x000fe400000001ff */
[----:B0-----:R-:W-:Y:S01]  /*26150*/  IMAD.MOV.U32 R6, RZ, RZ, 0x42413f ;  /* 0x0042413fff067424 */ /* 0x001fe200078e00ff */
[----:B------:R0:W-:Y:S01]  /*26160*/  STL [R1+0x674], R8 ;  /* 0x0006740801007387 */ /* 0x0001e20000100800 */
[----:B------:R-:W-:Y:S02]  /*26170*/  IMAD.MOV.U32 R16, RZ, RZ, 0x42413d ;  /* 0x0042413dff107424 */ /* 0x000fe400078e00ff */
[----:B-1----:R-:W-:Y:S02]  /*26180*/  HFMA2 R0, -RZ, RZ, 3.93390655517578125e-06, 2.61328125 ;  /* 0x0042413aff007431 */ /* 0x002fe400000001ff */
[----:B------:R-:W-:Y:S01]  /*26190*/  IMAD.MOV.U32 R14, RZ, RZ, 0x424139 ;  /* 0x00424139ff0e7424 */ /* 0x000fe200078e00ff */
[----:B------:R1:W-:Y:S01]  /*261a0*/  STL [R1+0x728], R6 ;  /* 0x0007280601007387 */ /* 0x0003e20000100800 */
[----:B------:R-:W-:-:S02]  /*261b0*/  IMAD.MOV.U32 R20, RZ, RZ, 0x42415c ;  /* 0x0042415cff147424 */ /* 0x000fc400078e00ff */
[----:B------:R-:W-:Y:S02]  /*261c0*/  HFMA2 R156, -RZ, RZ, 3.62890625, 2.623046875 ;  /* 0x4342413fff9c7431 */ /* 0x000fe400000001ff */
[----:B--2---:R-:W-:Y:S01]  /*261d0*/  IMAD.MOV.U32 R2, RZ, RZ, 0x42413b ;  /* 0x0042413bff027424 */ /* 0x004fe200078e00ff */
[----:B------:R2:W-:Y:S01]  /*261e0*/  STL [R1+0x64c], R4 ;  /* 0x00064c0401007387 */ /* 0x0005e20000100800 */
[----:B------:R-:W-:Y:S02]  /*261f0*/  HFMA2 R146, -RZ, RZ, 3.62890625, 2.638671875 ;  /* 0x43424147ff927431 */ /* 0x000fe400000001ff */
[----:B0-----:R-:W-:Y:S02]  /*26200*/  IMAD.MOV.U32 R8, RZ, RZ, 0x424140 ;  /* 0x00424140ff087424 */ /* 0x001fe400078e00ff */
[----:B------:R-:W-:Y:S01]  /*26210*/  HFMA2 R138, -RZ, RZ, 3.62890625, 2.654296875 ;  /* 0x4342414fff8a7431 */ /* 0x000fe200000001ff */
[----:B------:R0:W-:Y:S01]  /*26220*/  STL [R1+0x6c4], R0 ;  /* 0x0006c40001007387 */ /* 0x0001e20000100800 */
[----:B------:R-:W-:-:S02]  /*26230*/  HFMA2 R130, -RZ, RZ, 3.62890625, 2.669921875 ;  /* 0x43424157ff827431 */ /* 0x000fc400000001ff */
[----:B-1----:R-:W-:Y:S02]  /*26240*/  IMAD.MOV.U32 R6, RZ, RZ, 0x424149 ;  /* 0x00424149ff067424 */ /* 0x002fe400078e00ff */
[----:B------:R-:W-:Y:S01]  /*26250*/  HFMA2 R122, -RZ, RZ, 3.62890625, 2.685546875 ;  /* 0x4342415fff7a7431 */ /* 0x000fe200000001ff */
[----:B------:R1:W-:Y:S01]  /*26260*/  STL [R1+0x6d8], R2 ;  /* 0x0006d80201007387 */ /* 0x0003e20000100800 */
[----:B------:R-:W-:Y:S02]  /*26270*/  HFMA2 R114, -RZ, RZ, 3.62890625, 2.701171875 ;  /* 0x43424167ff727431 */ /* 0x000fe400000001ff */
[----:B--2---:R-:W-:Y:S02]  /*26280*/  IMAD.MOV.U32 R4, RZ, RZ, 0x42413c ;  /* 0x0042413cff047424 */ /* 0x004fe400078e00ff */
[----:B------:R-:W-:Y:S01]  /*26290*/  HFMA2 R106, -RZ, RZ, 3.62890625, 2.716796875 ;  /* 0x4342416fff6a7431 */ /* 0x000fe200000001ff */
[----:B------:R2:W-:Y:S01]  /*262a0*/  STL [R1+0x73c], R8 ;  /* 0x00073c0801007387 */ /* 0x0005e20000100800 */
[----:B------:R-:W-:-:S02]  /*262b0*/  HFMA2 R98, -RZ, RZ, 3.62890625, 2.732421875 ;  /* 0x43424177ff627431 */ /* 0x000fc400000001ff */
[----:B0-----:R-:W-:Y:S01]  /*262c0*/  IMAD.MOV.U32 R0, RZ, RZ, 0x424144 ;  /* 0x00424144ff007424 */ /* 0x001fe200078e00ff */
[----:B------:R-:W-:Y:S01]  /*262d0*/  MOV R242, 0x43424133 ;  /* 0x4342413300f27802 */ /* 0x000fe20000000f00 */
[----:B------:R0:W-:Y:S01]  /*262e0*/  STL [R1+0x7f0], R6 ;  /* 0x0007f00601007387 */ /* 0x0001e20000100800 */
[----:B------:R-:W-:Y:S01]  /*262f0*/  IMAD.MOV.U32 R244, RZ, RZ, 0x43424132 ;  /* 0x43424132fff47424 */ /* 0x000fe200078e00ff */
[----:B------:R-:W-:Y:S01]  /*26300*/  MOV R160, 0x4342413b ;  /* 0x4342413b00a07802 */ /* 0x000fe20000000f00 */
[----:B-1----:R-:W-:Y:S01]  /*26310*/  IMAD.MOV.U32 R2, RZ, RZ, 0x424145 ;  /* 0x00424145ff027424 */ /* 0x002fe200078e00ff */
[----:B------:R1:W-:Y:S01]  /*26320*/  STL [R1+0x6ec], R4 ;  /* 0x0006ec0401007387 */ /* 0x0003e20000100800 */
[----:B------:R-:W-:Y:S02]  /*26330*/  IMAD.MOV.U32 R240, RZ, RZ, 0x43424134 ;  /* 0x43424134fff07424 */ /* 0x000fe400078e00ff */
[----:B--2---:R-:W-:Y:S02]  /*26340*/  HFMA2 R8, -RZ, RZ, 3.93390655517578125e-06, 2.64453125 ;  /* 0x0042414aff087431 */ /* 0x004fe400000001ff */
[----:B------:R-:W-:Y:S01]  /*26350*/  IMAD.MOV.U32 R238, RZ, RZ, 0x43424135 ;  /* 0x43424135ffee7424 */ /* 0x000fe200078e00ff */
[----:B------:R2:W-:Y:S01]  /*26360*/  STL [R1+0x78c], R0 ;  /* 0x00078c0001007387 */ /* 0x0005e20000100800 */
[----:B------:R-:W-:Y:S01]  /*26370*/  IMAD.MOV.U32 R236, RZ, RZ, 0x43424136 ;  /* 0x43424136ffec7424 */ /* 0x000fe200078e00ff */
[----:B------:R-:W-:Y:S01]  /*26380*/  MOV R150, 0x43424143 ;  /* 0x4342414300967802 */ /* 0x000fe20000000f00 */
[----:B0-----:R-:W-:Y:S01]  /*26390*/  IMAD.MOV.U32 R6, RZ, RZ, 0x424153 ;  /* 0x00424153ff067424 */ /* 0x001fe200078e00ff */
[----:B------:R0:W-:Y:S01]  /*263a0*/  STL [R1+0x7a0], R2 ;  /* 0x0007a00201007387 */ /* 0x0001e20000100800 */
[----:B------:R-:W-:Y:S01]  /*263b0*/  IMAD.MOV.U32 R232, RZ, RZ, 0x43424138 ;  /* 0x43424138ffe87424 */ /* 0x000fe200078e00ff */
[----:B-1----:R-:W-:Y:S01]  /*263c0*/  MOV R4, 0x424146 ;  /* 0x0042414600047802 */ /* 0x002fe20000000f00 */
[----:B------:R-:W-:Y:S01]  /*263d0*/  IMAD.MOV.U32 R162, RZ, RZ, 0x43424139 ;  /* 0x43424139ffa27424 */ /* 0x000fe200078e00ff */
[----:B------:R1:W-:Y:S01]  /*263e0*/  STL [R1+0x8b8], R6 ;  /* 0x0008b80601007387 */ /* 0x0003e20000100800 */
[----:B------:R-:W-:Y:S01]  /*263f0*/  IMAD.MOV.U32 R230, RZ, RZ, 0x4342413a ;  /* 0x4342413affe67424 */ /* 0x000fe200078e00ff */
[----:B--2---:R-:W-:Y:S01]  /*26400*/  MOV R0, 0x42414e ;  /* 0x0042414e00007802 */ /* 0x004fe20000000f00 */
        /* <DEDUP_REMOVED lines=11> */
[----:B------:R-:W-:Y:S01]  /*264c0*/  MOV R134, 0x43424153 ;  /* 0x4342415300867802 */ /* 0x000fe20000000f00 */
[----:B--2---:R-:W-:Y:S01]  /*264d0*/  IMAD.MOV.U32 R8, RZ, RZ, 0x424154 ;  /* 0x00424154ff087424 */ /* 0x004fe200078e00ff */
[----:B------:R2:W-:Y:S01]  /*264e0*/  STL [R1+0x854], R0 ;  /* 0x0008540001007387 */ /* 0x0005e20000100800 */
[----:B------:R-:W-:Y:S01]  /*264f0*/  IMAD.MOV.U32 R222, RZ, RZ, 0x43424142 ;  /* 0x43424142ffde7424 */ /* 0x000fe200078e00ff */
[----:B------:R-:W-:Y:S01]  /*26500*/  MOV R126, 0x4342415b ;  /* 0x4342415b007e7802 */ /* 0x000fe20000000f00 */
[----:B0-----:R-:W-:Y:S01]  /*26510*/  IMAD.MOV.U32 R10, RZ, RZ, 0x424141 ;  /* 0x00424141ff0a7424 */ /* 0x001fe200078e00ff */
[----:B------:R0:W-:Y:S01]  /*26520*/  STL [R1+0x868], R2 ;  /* 0x0008680201007387 */ /* 0x0001e20000100800 */
[----:B------:R-:W-:Y:S01]  /*26530*/  IMAD.MOV.U32 R220, RZ, RZ, 0x43424144 ;  /* 0x43424144ffdc7424 */ /* 0x000fe200078e00ff */
[----:B------:R-:W-:Y:S01]  /*26540*/  MOV R118, 0x43424163 ;  /* 0x4342416300767802 */ /* 0x000fe20000000f00 */
[----:B-1----:R-:W-:Y:S01]  /*26550*/  IMAD.MOV.U32 R4, RZ, RZ, 0x424150 ;  /* 0x00424150ff047424 */ /* 0x002fe200078e00ff */
        /* <DEDUP_REMOVED lines=9> */
[----:B------:R-:W-:-:S02]  /*265f0*/  IMAD.MOV.U32 R212, RZ, RZ, 0x43424148 ;  /* 0x43424148ffd47424 */ /* 0x000fc400078e00ff */
[----:B------:R-:W-:Y:S02]  /*26600*/  HFMA2 R13, -RZ, RZ, 4.17232513427734375e-06, 5.265625 ;  /* 0x00464544ff0d7431 */ /* 0x000fe400000001ff */
[----:B-1----:R-:W-:Y:S01]  /*26610*/  IMAD.MOV.U32 R6, RZ, RZ, 0x4137 ;  /* 0x00004137ff067424 */ /* 0x002fe200078e00ff */
[----:B------:R1:W-:Y:S01]  /*26620*/  STL [R1+0x87c], R4 ;  /* 0x00087c0401007387 */ /* 0x0003e20000100800 */
[----:B------:R-:W-:Y:S01]  /*26630*/  IMAD.MOV.U32 R144, RZ, RZ, 0x43424149 ;  /* 0x43424149ff907424 */ /* 0x000fe200078e00ff */
[----:B------:R-:W-:Y:S01]  /*26640*/  MOV R17, 0x464544 ;  /* 0x0046454400117802 */ /* 0x000fe20000000f00 */
[----:B--2---:R-:W-:Y:S01]  /*26650*/  IMAD.MOV.U32 R8, RZ, RZ, 0x42415e ;  /* 0x0042415eff087424 */ /* 0x004fe200078e00ff */
[----:B------:R2:W-:Y:S01]  /*26660*/  STL [R1+0x91c], R2 ;  /* 0x00091c0201007387 */ /* 0x0005e20000100800 */
[----:B------:R-:W-:Y:S02]  /*26670*/  IMAD.MOV.U32 R216, RZ, RZ, 0x4342414a ;  /* 0x4342414affd87424 */ /* 0x000fe400078e00ff */
[----:B------:R-:W-:-:S02]  /*26680*/  HFMA2 R26, -RZ, RZ, 3.62890625, 2.640625 ;  /* 0x43424148ff1a7431 */ /* 0x000fc400000001ff */
[----:B0-----:R-:W-:Y:S01]  /*26690*/  IMAD.MOV.U32 R10, RZ, RZ, 0x42414b ;  /* 0x0042414bff0a7424 */ /* 0x001fe200078e00ff */
[----:B------:R0:W-:Y:S01]  /*266a0*/  STL.U16 [R1+0x20], R0 ;  /* 0x0000200001007387 */ /* 0x0001e20000100400 */
[----:B------:R-:W-:Y:S02]  /*266b0*/  IMAD.MOV.U32 R214, RZ, RZ, 0x4342414c ;  /* 0x4342414cffd67424 */ /* 0x000fe400078e00ff */
[----:B------:R-:W-:Y:S02]  /*266c0*/  HFMA2 R34, -RZ, RZ, 3.62890625, 2.65625 ;  /* 0x43424150ff227431 */ /* 0x000fe400000001ff */
[----:B-1----:R-:W-:Y:S01]  /*266d0*/  IMAD.MOV.U32 R4, RZ, RZ, 0x424159 ;  /* 0x00424159ff047424 */ /* 0x002fe200078e00ff */
[----:B------:R1:W-:Y:S01]  /*266e0*/  STL [R1+0x994], R8 ;  /* 0x0009940801007387 */ /* 0x0003e20000100800 */
[----:B------:R-:W-:Y:S01]  /*266f0*/  IMAD.MOV.U32 R140, RZ, RZ, 0x4342414d ;  /* 0x4342414dff8c7424 */ /* 0x000fe200078e00ff */
[----:B--2---:R-:W-:Y:S01]  /*26700*/  PRMT R2, R3, 0x7610, R2 ;  /* 0x0000761003027816 */ /* 0x004fe20000000002 */
[----:B------:R-:W-:Y:S01]  /*26710*/  HFMA2 R3, -RZ, RZ, 0, 2.6015625 ;  /* 0x00004134ff037431 */ /* 0x000fe200000001ff */
[----:B------:R2:W-:Y:S01]  /*26720*/  STL [R1+0x818], R10 ;  /* 0x0008180a01007387 */ /* 0x0005e20000100800 */
[----:B------:R-:W-:Y:S01]  /*26730*/  IMAD.MOV.U32 R154, RZ, RZ, 0x4342414e ;  /* 0x4342414eff9a7424 */ /* 0x000fe200078e00ff */
[----:B0-----:R-:W-:Y:S01]  /*26740*/  PRMT R0, R6, 0x7610, R0 ;  /* 0x0000761006007816 */ /* 0x001fe20000000000 */
[----:B------:R-:W-:Y:S01]  /*26750*/  IMAD.MOV.U32 R210, RZ, RZ, 0x43424150 ;  /* 0x43424150ffd27424 */ /* 0x000fe200078e00ff */
[----:B------:R-:W-:Y:S01]  /*26760*/  PRMT R6, R7, 0x7610, R6 ;  /* 0x0000761007067816 */ /* 0x000fe20000000006 */
[----:B------:R0:W-:Y:S01]  /*26770*/  STL [R1+0x930], R4 ;  /* 0x0009300401007387 */ /* 0x0001e20000100800 */
[----:B-1----:R-:W-:-:S02]  /*26780*/  IMAD.MOV.U32 R8, RZ, RZ, 0x413d ;  /* 0x0000413dff087424 */ /* 0x002fc400078e00ff */
[----:B------:R-:W-:Y:S02]  /*26790*/  HFMA2 R42, -RZ, RZ, 3.62890625, 2.671875 ;  /* 0x43424158ff2a7431 */ /* 0x000fe400000001ff */
[----:B------:R-:W-:Y:S01]  /*267a0*/  IMAD.MOV.U32 R7, RZ, RZ, 0x413a ;  /* 0x0000413aff077424 */ /* 0x000fe200078e00ff */
[----:B------:R1:W-:Y:S01]  /*267b0*/  STL.U16 [R1+0x34], R2 ;  /* 0x0000340201007387 */ /* 0x0003e20000100400 */
[----:B--2---:R-:W-:Y:S02]  /*267c0*/  IMAD.MOV.U32 R10, RZ, RZ, 0x424155 ;  /* 0x00424155ff0a7424 */ /* 0x004fe400078e00ff */
[----:B------:R-:W-:Y:S02]  /*267d0*/  HFMA2 R50, -RZ, RZ, 3.62890625, 2.6875 ;  /* 0x43424160ff327431 */ /* 0x000fe400000001ff */
[----:B------:R-:W-:Y:S01]  /*267e0*/  IMAD.MOV.U32 R136, RZ, RZ, 0x43424151 ;  /* 0x43424151ff887424 */ /* 0x000fe200078e00ff */
[----:B------:R2:W-:Y:S01]  /*267f0*/  STL.U16 [R1+0x98], R6 ;  /* 0x0000980601007387 */ /* 0x0005e20000100400 */
[----:B------:R-:W-:Y:S01]  /*26800*/  IMAD.MOV.U32 R208, RZ, RZ, 0x43424152 ;  /* 0x43424152ffd07424 */ /* 0x000fe200078e00ff */
[----:B------:R-:W-:Y:S01]  /*26810*/  MOV R22, 0x43424144 ;  /* 0x4342414400167802 */ /* 0x000fe20000000f00 */
[----:B0-----:R-:W-:Y:S01]  /*26820*/  IMAD.MOV.U32 R4, RZ, RZ, 0x4135 ;  /* 0x00004135ff047424 */ /* 0x001fe200078e00ff */
[----:B------:R0:W-:Y:S01]  /*26830*/  STL.U16 [R1+0x70], R5 ;  /* 0x0000700501007387 */ /* 0x0001e20000100400 */
[----:B------:R-:W-:Y:S01]  /*26840*/  IMAD.MOV.U32 R206, RZ, RZ, 0x43424154 ;  /* 0x43424154ffce7424 */ /* 0x000fe200078e00ff */
[----:B------:R-:W-:Y:S01]  /*26850*/  MOV R30, 0x4342414c ;  /* 0x4342414c001e7802 */ /* 0x000fe20000000f00 */
[----:B-1----:R-:W-:Y:S01]  /*26860*/  IMAD.MOV.U32 R2, RZ, RZ, 0x4139 ;  /* 0x00004139ff027424 */ /* 0x002fe200078e00ff */
[----:B------:R1:W-:Y:S01]  /*26870*/  STL [R1+0x8e0], R10 ;  /* 0x0008e00a01007387 */ /* 0x0003e20000100800 */
[----:B------:R-:W-:Y:S01]  /*26880*/  IMAD.MOV.U32 R132, RZ, RZ, 0x43424155 ;  /* 0x43424155ff847424 */ /* 0x000fe200078e00ff */
[----:B------:R-:W-:Y:S01]  /*26890*/  MOV R38, 0x43424154 ;  /* 0x4342415400267802 */ /* 0x000fe20000000f00 */
[----:B--2---:R-:W-:Y:S01]  /*268a0*/  IMAD.MOV.U32 R6, RZ, RZ, 0x413f ;  /* 0x0000413fff067424 */ /* 0x004fe200078e00ff */
[----:B------:R2:W-:Y:S01]  /*268b0*/  STL.U16 [R1+0x5c], R4 ;  /* 0x00005c0401007387 */ /* 0x0005e20000100400 */
[----:B------:R-:W-:Y:S01]  /*268c0*/  IMAD.MOV.U32 R204, RZ, RZ, 0x43424156 ;  /* 0x43424156ffcc7424 */ /* 0x000fe200078e00ff */
[----:B0-----:R-:W-:Y:S01]  /*268d0*/  PRMT R5, R8, 0x7610, R5 ;  /* 0x0000761008057816 */ /* 0x001fe20000000005 */
[----:B------:R-:W-:Y:S01]  /*268e0*/  IMAD.MOV.U32 R202, RZ, RZ, 0x43424158 ;  /* 0x43424158ffca7424 */ /* 0x000fe200078e00ff */
[----:B------:R-:W-:Y:S01]  /*268f0*/  MOV R8, 0x4140 ;  /* 0x0000414000087802 */ /* 0x000fe20000000f00 */
[----:B------:R0:W-:Y:S01]  /*26900*/  STL.U16 [R1+0xac], R2 ;  /* 0x0000ac0201007387 */ /* 0x0001e20000100400 */
[----:B-1----:R-:W-:Y:S01]  /*26910*/  IMAD.MOV.U32 R10, RZ, RZ, 0x42415f ;  /* 0x0042415fff0a7424 */ /* 0x002fe200078e00ff */
[----:B------:R-:W-:Y:S01]  /*26920*/  MOV R46, 0x4342415c ;  /* 0x4342415c002e7802 */ /* 0x000fe20000000f00 */
[----:B------:R-:W-:Y:S01]  /*26930*/  IMAD.MOV.U32 R128, RZ, RZ, 0x43424159 ;  /* 0x43424159ff807424 */ /* 0x000fe200078e00ff */
[----:B------:R1:W-:Y:S01]  /*26940*/  STL.U16 [R1+0x84], R0 ;  /* 0x0000840001007387 */ /* 0x0003e20000100400 */
[----:B--2---:R-:W-:-:S02]  /*26950*/  HFMA2 R4, -RZ, RZ, 0, 2.6171875 ;  /* 0x0000413cff047431 */ /* 0x004fc400000001ff */
[----:B------:R-:W-:Y:S02]  /*26960*/  IMAD.MOV.U32 R200, RZ, RZ, 0x4342415a ;  /* 0x4342415affc87424 */ /* 0x000fe400078e00ff */
[----:B------:R-:W-:Y:S01]  /*26970*/  HFMA2 R65, -RZ, RZ, 7.2734375, 5.265625 ;  /* 0x47464544ff417431 */ /* 0x000fe200000001ff */
[----:B------:R2:W-:Y:S01]  /*26980*/  STL.U16 [R1+0x48], R3 ;  /* 0x0000480301007387 */ /* 0x0005e20000100400 */
[----:B------:R-:W-:Y:S01]  /*26990*/  IMAD.MOV.U32 R198, RZ, RZ, 0x4342415c ;  /* 0x4342415cffc67424 */ /* 0x000fe200078e00ff */
[----:B0-----:R-:W-:Y:S01]  /*269a0*/  PRMT R2, R6, 0x7610, R2 ;  /* 0x0000761006027816 */ /* 0x001fe20000000002 */
[----:B------:R-:W-:Y:S01]  /*269b0*/  IMAD.MOV.U32 R124, RZ, RZ, 0x4342415d ;  /* 0x4342415dff7c7424 */ /* 0x000fe200078e00ff */
[----:B------:R-:W-:Y:S01]  /*269c0*/  PRMT R6, R8, 0x7610, R6 ;  /* 0x0000761008067816 */ /* 0x000fe20000000006 */
[----:B------:R-:W-:Y:S01]  /*269d0*/  IMAD.MOV.U32 R8, RZ, RZ, 0x4145 ;  /* 0x00004145ff087424 */ /* 0x000fe200078e00ff */
[----:B------:R0:W-:Y:S01]  /*269e0*/  STL [R1+0x9a8], R10 ;  /* 0x0009a80a01007387 */ /* 0x0001e20000100800 */
[----:B-1----:R-:W-:-:S02]  /*269f0*/  IMAD.MOV.U32 R0, RZ, RZ, 0x413e ;  /* 0x0000413eff007424 */ /* 0x002fc400078e00ff */
[----:B------:R-:W-:Y:S02]  /*26a00*/  HFMA2 R58, -RZ, RZ, 3.62890625, 2.611328125 ;  /* 0x43424139ff3a7431 */ /* 0x000fe400000001ff */
[----:B------:R-:W-:Y:S01]  /*26a10*/  IMAD.MOV.U32 R196, RZ, RZ, 0x4342415e ;  /* 0x4342415effc47424 */ /* 0x000fe200078e00ff */
[----:B------:R1:W-:Y:S01]  /*26a20*/  STL.U16 [R1+0xe8], R4 ;  /* 0x0000e80401007387 */ /* 0x0003e20000100400 */
[----:B--2---:R-:W-:Y:S01]  /*26a30*/  IMAD.MOV.U32 R3, RZ, RZ, 0x413b ;  /* 0x0000413bff037424 */ /* 0x004fe200078e00ff */
[----:B------:R-:W-:Y:S01]  /*26a40*/  MOV R54, 0x43424135 ;  /* 0x4342413500367802 */ /* 0x000fe20000000f00 */
        /* <DEDUP_REMOVED lines=9> */
[----:B------:R1:W-:Y:S01]  /*26ae0*/  STL.U16 [R1+0x138], R6 ;  /* 0x0001380601007387 */ /* 0x0003e20000100400 */
[----:B------:R-:W-:Y:S01]  /*26af0*/  IMAD.MOV.U32 R190, RZ, RZ, 0x43424164 ;  /* 0x43424164ffbe7424 */ /* 0x000fe200078e00ff */
[----:B--2---:R-:W-:Y:S01]  /*26b00*/  PRMT R0, R8, 0x7610, R0 ;  /* 0x0000761008007816 */ /* 0x004fe20000000000 */
[----:B------:R-:W-:Y:S01]  /*26b10*/  IMAD.MOV.U32 R8, RZ, RZ, 0x414a ;  /* 0x0000414aff087424 */ /* 0x000fe200078e00ff */
[----:B------:R2:W-:Y:S01]  /*26b20*/  STL.U16 [R1+0xc0], R7 ;  /* 0x0000c00701007387 */ /* 0x0005e20000100400 */
[----:B------:R-:W-:Y:S01]  /*26b30*/  IMAD.MOV.U32 R116, RZ, RZ, 0x43424165 ;  /* 0x43424165ff747424 */ /* 0x000fe200078e00ff */
[----:B0-----:R-:W-:Y:S01]  /*26b40*/  PRMT R3, R10, 0x7610, R3 ;  /* 0x000076100a037816 */ /* 0x001fe20000000003 */
[----:B------:R-:W-:Y:S01]  /*26b50*/  HFMA2 R10, -RZ, RZ, 3.93390655517578125e-06, 2.697265625 ;  /* 0x00424165ff0a7431 */ /* 0x000fe200000001ff */
[----:B------:R0:W-:Y:S01]  /*26b60*/  STL.U16 [R1+0x174], R4 ;  /* 0x0001740401007387 */ /* 0x0001e20000100400 */
[----:B------:R-:W-:-:S02]  /*26b70*/  IMAD.MOV.U32 R188, RZ, RZ, 0x43424166 ;  /* 0x43424166ffbc7424 */ /* 0x000fc400078e00ff */
[----:B------:R-:W-:Y:S02]  /*26b80*/  HFMA2 R72, -RZ, RZ, 3.62890625, 2.73046875 ;  /* 0x43424176ff487431 */ /* 0x000fe400000001ff */
        /* <DEDUP_REMOVED lines=8> */
[----:B------:R-:W-:Y:S01]  /*26c10*/  HFMA2 R8, -RZ, RZ, 0, 2.6484375 ;  /* 0x0000414cff087431 */ /* 0x000fe200000001ff */
[----:B------:R0:W-:Y:S01]  /*26c20*/  STL.U16 [R1+0x124], R2 ;  /* 0x0001240201007387 */ /* 0x0001e20000100400 */
[----:B------:R-:W-:-:S02]  /*26c30*/  IMAD.MOV.U32 R184, RZ, RZ, 0x4342416a ;  /* 0x4342416affb87424 */ /* 0x000fc400078e00ff */
[----:B-1----:R-:W-:Y:S02]  /*26c40*/  HFMA2 R5, -RZ, RZ, 0, 2.6328125 ;  /* 0x00004144ff057431 */ /* 0x002fe400000001ff */
[----:B------:R-:W-:Y:S01]  /*26c50*/  IMAD.MOV.U32 R182, RZ, RZ, 0x4342416c ;  /* 0x4342416cffb67424 */ /* 0x000fe200078e00ff */
[----:B------:R1:W-:Y:S01]  /*26c60*/  STL.U16 [R1+0x14c], R7 ;  /* 0x00014c0701007387 */ /* 0x0003e20000100400 */
[----:B------:R-:W-:Y:S01]  /*26c70*/  IMAD.MOV.U32 R108, RZ, RZ, 0x4342416d ;  /* 0x4342416dff6c7424 */ /* 0x000fe200078e00ff */
[----:B--2---:R-:W-:Y:S01]  /*26c80*/  PRMT R3, R6, 0x7610, R3 ;  /* 0x0000761006037816 */ /* 0x004fe20000000003 */
[----:B------:R-:W-:Y:S01]  /*26c90*/  IMAD.MOV.U32 R180, RZ, RZ, 0x4342416e ;  /* 0x4342416effb47424 */ /* 0x000fe200078e00ff */
[----:B------:R-:W-:Y:S01]  /*26ca0*/  MOV R6, 0x4148 ;  /* 0x0000414800067802 */ /* 0x000fe20000000f00 */
[----:B------:R2:W-:Y:S01]  /*26cb0*/  STL.U16 [R1+0x188], R5 ;  /* 0x0001880501007387 */ /* 0x0005e20000100400 */
[----:B0-----:R-:W-:Y:S01]  /*26cc0*/  PRMT R2, R9, 0x7610, R2 ;  /* 0x0000761009027816 */ /* 0x001fe20000000002 */
[----:B------:R-:W-:-:S02]  /*26cd0*/  IMAD.MOV.U32 R9, RZ, RZ, 0x4156 ;  /* 0x00004156ff097424 */ /* 0x000fc400078e00ff */
[----:B------:R-:W-:Y:S01]  /*26ce0*/  HFMA2 R80, -RZ, RZ, 3.62890625, 2.74609375 ;  /* 0x4342417eff507431 */ /* 0x000fe200000001ff */
[----:B------:R0:W-:Y:S01]  /*26cf0*/  STL.U16 [R1+0x1d8], R6 ;  /* 0x0001d80601007387 */ /* 0x0001e20000100400 */
[----:B-1----:R-:W-:Y:S01]  /*26d00*/  IMAD.MOV.U32 R7, RZ, RZ, 0x4149 ;  /* 0x00004149ff077424 */ /* 0x002fe200078e00ff */
[----:B------:R-:W-:Y:S01]  /*26d10*/  MOV R76, 0x4342417a ;  /* 0x4342417a004c7802 */ /* 0x000fe20000000f00 */
[----:B------:R-:W-:Y:S01]  /*26d20*/  IMAD.MOV.U32 R178, RZ, RZ, 0x43424170 ;  /* 0x43424170ffb27424 */ /* 0x000fe200078e00ff */
[----:B------:R1:W-:Y:S01]  /*26d30*/  STL.U16 [R1+0x1b0], R2 ;  /* 0x0001b00201007387 */ /* 0x0003e20000100400 */
[----:B------:R-:W-:Y:S02]  /*26d40*/  IMAD.MOV.U32 R104, RZ, RZ, 0x43424171 ;  /* 0x43424171ff687424 */ /* 0x000fe400078e00ff */
[----:B------:R-:W-:Y:S02]  /*26d50*/  HFMA2 R88, -RZ, RZ, 3.62890625, 2.708984375 ;  /* 0x4342416bff587431 */ /* 0x000fe400000001ff */
[----:B--2---:R-:W-:Y:S01]  /*26d60*/  IMAD.MOV.U32 R5, RZ, RZ, 0x414b ;  /* 0x0000414bff057424 */ /* 0x004fe200078e00ff */
[----:B------:R2:W-:Y:S01]  /*26d70*/  STL.U16 [R1+0x1ec], R7 ;  /* 0x0001ec0701007387 */ /* 0x0005e20000100400 */
[----:B------:R-:W-:Y:S01]  /*26d80*/  IMAD.MOV.U32 R176, RZ, RZ, 0x43424172 ;  /* 0x43424172ffb07424 */ /* 0x000fe200078e00ff */
[----:B------:R-:W-:Y:S01]  /*26d90*/  MOV R84, 0x43424167 ;  /* 0x4342416700547802 */ /* 0x000fe20000000f00 */
[----:B0-----:R-:W-:Y:S01]  /*26da0*/  IMAD.MOV.U32 R6, RZ, RZ, 0x414f ;  /* 0x0000414fff067424 */ /* 0x001fe200078e00ff */
[----:B------:R0:W-:Y:S01]  /*26db0*/  STL.U16 [R1+0x200], R4 ;  /* 0x0002000401007387 */ /* 0x0001e20000100400 */
[----:B------:R-:W-:Y:S01]  /*26dc0*/  IMAD.MOV.U32 R174, RZ, RZ, 0x43424174 ;  /* 0x43424174ffae7424 */ /* 0x000fe200078e00ff */
[----:B-1----:R-:W-:Y:S01]  /*26dd0*/  PRMT R2, R8, 0x7610, R2 ;  /* 0x0000761008027816 */ /* 0x002fe20000000002 */
[----:B------:R-:W-:Y:S01]  /*26de0*/  IMAD.MOV.U32 R8, RZ, RZ, 0x4151 ;  /* 0x00004151ff087424 */ /* 0x000fe200078e00ff */
[----:B------:R1:W-:Y:S01]  /*26df0*/  STL.U16 [R1+0x19c], R0 ;  /* 0x00019c0001007387 */ /* 0x0003e20000100400 */
[----:B------:R-:W-:Y:S01]  /*26e00*/  IMAD.MOV.U32 R100, RZ, RZ, 0x43424175 ;  /* 0x43424175ff647424 */ /* 0x000fe200078e00ff */
[----:B--2---:R-:W-:Y:S01]  /*26e10*/  MOV R7, 0x4150 ;  /* 0x0000415000077802 */ /* 0x004fe20000000f00 */
[----:B------:R-:W-:Y:S01]  /*26e20*/  IMAD.MOV.U32 R172, RZ, RZ, 0x43424176 ;  /* 0x43424176ffac7424 */ /* 0x000fe200078e00ff */
[----:B------:R2:W-:Y:S01]  /*26e30*/  STL.U16 [R1+0x228], R2 ;  /* 0x0002280201007387 */ /* 0x0005e20000100400 */
[----:B------:R-:W-:Y:S01]  /*26e40*/  IMAD.MOV.U32 R170, RZ, RZ, 0x43424178 ;  /* 0x43424178ffaa7424 */ /* 0x000fe200078e00ff */
[----:B0-----:R-:W-:Y:S01]  /*26e50*/  PRMT R4, R6, 0x7610, R4 ;  /* 0x0000761006047816 */ /* 0x001fe20000000004 */
[----:B------:R-:W-:Y:S01]  /*26e60*/  IMAD.MOV.U32 R96, RZ, RZ, 0x43424179 ;  /* 0x43424179ff607424 */ /* 0x000fe200078e00ff */
[----:B------:R-:W-:Y:S01]  /*26e70*/  PRMT R6, R7, 0x7610, R6 ;  /* 0x0000761007067816 */ /* 0x000fe20000000006 */
[----:B------:R0:W-:Y:S01]  /*26e80*/  STL.U16 [R1+0x1c4], R3 ;  /* 0x0001c40301007387 */ /* 0x0001e20000100400 */
[----:B-1----:R-:W-:Y:S01]  /*26e90*/  PRMT R0, R5, 0x7610, R0 ;  /* 0x0000761005007816 */ /* 0x002fe20000000000 */
[----:B------:R-:W-:Y:S01]  /*26ea0*/  IMAD.MOV.U32 R5, RZ, RZ, 0x414e ;  /* 0x0000414eff057424 */ /* 0x000fe200078e00ff */
[----:B------:R-:W-:Y:S01]  /*26eb0*/  PRMT R7, R8, 0x7610, R7 ;  /* 0x0000761008077816 */ /* 0x000fe20000000007 */
[----:B------:R-:W-:Y:S01]  /*26ec0*/  IMAD.MOV.U32 R8, RZ, RZ, 0x4155 ;  /* 0x00004155ff087424 */ /* 0x000fe200078e00ff */
[----:B------:R1:W-:Y:S01]  /*26ed0*/  STL.U16 [R1+0x264], R4 ;  /* 0x0002640401007387 */ /* 0x0003e20000100400 */
[----:B--2---:R-:W-:Y:S01]  /*26ee0*/  IMAD.MOV.U32 R2, RZ, RZ, 0x4153 ;  /* 0x00004153ff027424 */ /* 0x004fe200078e00ff */
[----:B------:R-:W-:Y:S01]  /*26ef0*/  BSSY.RECONVERGENT B7, `(.L_x_617) ;  /* 0x0000fb6000077945 */ /* 0x000fe20003800200 */
[----:B------:R-:W-:Y:S01]  /*26f00*/  IMAD.MOV.U32 R168, RZ, RZ, 0x4342417a ;  /* 0x4342417affa87424 */ /* 0x000fe200078e00ff */
[----:B------:R2:W-:Y:S01]  /*26f10*/  STL.U16 [R1+0x214], R0 ;  /* 0x0002140001007387 */ /* 0x0005e20000100400 */
[----:B0-----:R-:W-:-:S02]  /*26f20*/  IMAD.MOV.U32 R3, RZ, RZ, 0x414d ;  /* 0x0000414dff037424 */ /* 0x001fc400078e00ff */
[----:B------:R-:W-:Y:S01]  /*26f30*/  IMAD.MOV.U32 R166, RZ, RZ, 0x4342417c ;  /* 0x4342417cffa67424 */ /* 0x000fe200078e00ff */
[----:B------:R0:W-:Y:S01]  /*26f40*/  STL.U16 [R1+0x250], R5 ;  /* 0x0002500501007387 */ /* 0x0001e20000100400 */
[----:B------:R-:W-:Y:S01]  /*26f50*/  IMAD.MOV.U32 R164, RZ, RZ, 0x4342417e ;  /* 0x4342417effa47424 */ /* 0x000fe200078e00ff */
[----:B-1----:R-:W-:Y:S01]  /*26f60*/  PRMT R4, R9, 0x7610, R4 ;  /* 0x0000761009047816 */ /* 0x002fe20000000004 */
[----:B------:R-:W-:Y:S01]  /*26f70*/  IMAD.MOV.U32 R9, RZ, RZ, 0x415a ;  /* 0x0000415aff097424 */ /* 0x000fe200078e00ff */
[----:B------:R1:W-:Y:S01]  /*26f80*/  STL.U16 [R1+0x278], R6 ;  /* 0x0002780601007387 */ /* 0x0003e20000100400 */
[----:B------:R-:W-:Y:S02]  /*26f90*/  IMAD.MOV.U32 R11, RZ, RZ, 0x464544 ;  /* 0x00464544ff0b7424 */ /* 0x000fe400078e00ff */
[----:B--2---:R-:W-:Y:S01]  /*26fa0*/  IMAD.MOV.U32 R0, RZ, RZ, 0x4152 ;  /* 0x00004152ff007424 */ /* 0x004fe200078e00ff */
[----:B------:R2:W-:Y:S01]  /*26fb0*/  STL.U16 [R1+0x28c], R7 ;  /* 0x00028c0701007387 */ /* 0x0005e20000100400 */
[----:B------:R-:W-:Y:S01]  /*26fc0*/  IMAD.MOV.U32 R15, RZ, RZ, 0x464544 ;  /* 0x00464544ff0f7424 */ /* 0x000fe200078e00ff */
[----:B0-----:R-:W-:Y:S01]  /*26fd0*/  PRMT R5, R8, 0x7610, R5 ;  /* 0x0000761008057816 */ /* 0x001fe20000000005 */
[----:B------:R-:W-:Y:S01]  /*26fe0*/  IMAD.MOV.U32 R8, RZ, RZ, 0x4159 ;  /* 0x00004159ff087424 */ /* 0x000fe200078e00ff */
[----:B------:R0:W-:Y:S01]  /*26ff0*/  STL.U16 [R1+0x2a0], R0 ;  /* 0x0002a00001007387 */ /* 0x0001e20000100400 */
[----:B------:R-:W-:-:S02]  /*27000*/  IMAD.MOV.U32 R19, RZ, RZ, 0x464544 ;  /* 0x00464544ff137424 */ /* 0x000fc400078e00ff */
[----:B-1----:R-:W-:Y:S01]  /*27010*/  IMAD.MOV.U32 R6, RZ, RZ, 0x4157 ;  /* 0x00004157ff067424 */ /* 0x002fe200078e00ff */
        /* <DEDUP_REMOVED lines=8> */
[----:B------:R0:W-:Y:S01]  /*270a0*/  STL.U16 [R1+0x318], R7 ;  /* 0x0003180701007387 */ /* 0x0001e20000100400 */
[----:B------:R-:W-:Y:S01]  /*270b0*/  IMAD.MOV.U32 R24, RZ, RZ, 0x43424146 ;  /* 0x43424146ff187424 */ /* 0x000fe200078e00ff */
[----:B-1----:R-:W-:Y:S01]  /*270c0*/  PRMT R2, R9, 0x7610, R2 ;  /* 0x0000761009027816 */ /* 0x002fe20000000002 */
[----:B------:R-:W-:Y:S01]  /*270d0*/  IMAD.MOV.U32 R9, RZ, RZ, 0x416a ;  /* 0x0000416aff097424 */ /* 0x000fe200078e00ff */
[----:B------:R1:W-:Y:S01]  /*270e0*/  STL.U16 [R1+0x2dc], R5 ;  /* 0x0002dc0501007387 */ /* 0x0003e20000100400 */
[----:B------:R-:W-:Y:S01]  /*270f0*/  IMAD.MOV.U32 R25, RZ, RZ, 0x47464544 ;  /* 0x47464544ff197424 */ /* 0x000fe200078e00ff */
[----:B--2---:R-:W-:Y:S01]  /*27100*/  PRMT R6, R8, 0x7610, R6 ;  /* 0x0000761008067816 */ /* 0x004fe20000000006 */
[----:B------:R-:W-:Y:S01]  /*27110*/  IMAD.MOV.U32 R27, RZ, RZ, 0x47464544 ;  /* 0x47464544ff1b7424 */ /* 0x000fe200078e00ff */
[----:B------:R-:W-:Y:S01]  /*27120*/  MOV R8, 0x4160 ;  /* 0x0000416000087802 */ /* 0x000fe20000000f00 */
[----:B------:R2:W-:Y:S01]  /*27130*/  STL.U16 [R1+0x340], R2 ;  /* 0x0003400201007387 */ /* 0x0005e20000100400 */
[----:B0-----:R-:W-:-:S02]  /*27140*/  IMAD.MOV.U32 R7, RZ, RZ, 0x415f ;  /* 0x0000415fff077424 */ /* 0x001fc400078e00ff */
[----:B------:R-:W-:Y:S01]  /*27150*/  IMAD.MOV.U32 R28, RZ, RZ, 0x4342414a ;  /* 0x4342414aff1c7424 */ /* 0x000fe200078e00ff */
[----:B------:R0:W-:Y:S01]  /*27160*/  STL.U16 [R1+0x32c], R0 ;  /* 0x00032c0001007387 */ /* 0x0001e20000100400 */
[----:B-1----:R-:W-:Y:S02]  /*27170*/  IMAD.MOV.U32 R5, RZ, RZ, 0x415d ;  /* 0x0000415dff057424 */ /* 0x002fe400078e00ff */
[----:B------:R-:W-:Y:S01]  /*27180*/  IMAD.MOV.U32 R29, RZ, RZ, 0x47464544 ;  /* 0x47464544ff1d7424 */ /* 0x000fe200078e00ff */
[----:B------:R1:W-:Y:S01]  /*27190*/  STL.U16 [R1+0x390], R6 ;  /* 0x0003900601007387 */ /* 0x0003e20000100400 */
[----:B------:R-:W-:Y:S01]  /*271a0*/  IMAD.MOV.U32 R31, RZ, RZ, 0x47464544 ;  /* 0x47464544ff1f7424 */ /* 0x000fe200078e00ff */
[----:B--2---:R-:W-:Y:S01]  /*271b0*/  PRMT R2, R8, 0x7610, R2 ;  /* 0x0000761008027816 */ /* 0x004fe20000000002 */
        /* <DEDUP_REMOVED lines=10> */
[----:B------:R-:W-:-:S02]  /*27260*/  IMAD.MOV.U32 R35, RZ, RZ, 0x47464544 ;  /* 0x47464544ff237424 */ /* 0x000fc400078e00ff */
[----:B--2---:R-:W-:Y:S02]  /*27270*/  HFMA2 R4, -RZ, RZ, 0, 2.6796875 ;  /* 0x0000415cff047431 */ /* 0x004fe400000001ff */
[----:B------:R-:W-:Y:S01]  /*27280*/  IMAD.MOV.U32 R36, RZ, RZ, 0x43424152 ;  /* 0x43424152ff247424 */ /* 0x000fe200078e00ff */
[----:B------:R2:W-:Y:S01]  /*27290*/  STL.U16 [R1+0x3a4], R0 ;  /* 0x0003a40001007387 */ /* 0x0005e20000100400 */
[----:B------:R-:W-:Y:S02]  /*272a0*/  IMAD.MOV.U32 R37, RZ, RZ, 0x47464544 ;  /* 0x47464544ff257424 */ /* 0x000fe400078e00ff */
[----:B0-----:R-:W-:Y:S02]  /*272b0*/  HFMA2 R5, -RZ, RZ, 0, 2.6953125 ;  /* 0x00004164ff057431 */ /* 0x001fe400000001ff */
[----:B------:R-:W-:Y:S01]  /*272c0*/  IMAD.MOV.U32 R39, RZ, RZ, 0x47464544 ;  /* 0x47464544ff277424 */ /* 0x000fe200078e00ff */
[----:B------:R0:W-:Y:S01]  /*272d0*/  STL.U16 [R1+0x3e0], R7 ;  /* 0x0003e00701007387 */ /* 0x0001e20000100400 */
[----:B------:R-:W-:-:S02]  /*272e0*/  IMAD.MOV.U32 R40, RZ, RZ, 0x43424156 ;  /* 0x43424156ff287424 */ /* 0x000fc400078e00ff */
[----:B-1----:R-:W-:Y:S02]  /*272f0*/  HFMA2 R3, -RZ, RZ, 0, 2.6640625 ;  /* 0x00004154ff037431 */ /* 0x002fe400000001ff */
        /* <DEDUP_REMOVED lines=29> */
[----:B------:R-:W-:Y:S01]  /*274d0*/  IMAD.MOV.U32 R53, RZ, RZ, 0x47464544 ;  /* 0x47464544ff357424 */ /* 0x000fe200078e00ff */
[----:B-1----:R-:W-:Y:S01]  /*274e0*/  PRMT R5, R8, 0x7610, R5 ;  /* 0x0000761008057816 */ /* 0x002fe20000000005 */
[----:B------:R-:W-:Y:S01]  /*274f0*/  HFMA2 R8, -RZ, RZ, 0, 2.7265625 ;  /* 0x00004174ff087431 */ /* 0x000fe200000001ff */
[----:B------:R1:W-:Y:S01]  /*27500*/  STL.U16 [R1+0x444], R2 ;  /* 0x0004440201007387 */ /* 0x0003e20000100400 */
[----:B------:R-:W-:-:S02]  /*27510*/  IMAD.MOV.U32 R56, RZ, RZ, 0x43424137 ;  /* 0x43424137ff387424 */ /* 0x000fc400078e00ff */
[----:B--2---:R-:W-:Y:S01]  /*27520*/  IMAD.MOV.U32 R3, RZ, RZ, 0x4161 ;  /* 0x00004161ff037424 */ /* 0x004fe200078e00ff */
[----:B------:R2:W-:Y:S01]  /*27530*/  STL.U16 [R1+0x46c], R7 ;  /* 0x00046c0701007387 */ /* 0x0005e20000100400 */
[----:B------:R-:W-:Y:S02]  /*27540*/  IMAD.MOV.U32 R57, RZ, RZ, 0x47464544 ;  /* 0x47464544ff397424 */ /* 0x000fe400078e00ff */
[----:B0-----:R-:W-:Y:S02]  /*27550*/  HFMA2 R6, -RZ, RZ, 0, 2.7109375 ;  /* 0x0000416cff067431 */ /* 0x001fe400000001ff */
[----:B------:R-:W-:Y:S01]  /*27560*/  IMAD.MOV.U32 R64, RZ, RZ, 0x43424141 ;  /* 0x43424141ff407424 */ /* 0x000fe200078e00ff */
[----:B------:R0:W-:Y:S01]  /*27570*/  STL.U16 [R1+0x3cc], R3 ;  /* 0x0003cc0301007387 */ /* 0x0001e20000100400 */
[----:B------:R-:W-:Y:S01]  /*27580*/  IMAD.MOV.U32 R55, RZ, RZ, 0x47464544 ;  /* 0x47464544ff377424 */ /* 0x000fe200078e00ff */
[----:B-1----:R-:W-:Y:S01]  /*27590*/  PRMT R2, R9, 0x7610, R2 ;  /* 0x0000761009027816 */ /* 0x002fe20000000002 */
[----:B------:R-:W-:Y:S01]  /*275a0*/  IMAD.MOV.U32 R9, RZ, RZ, 0x417e ;  /* 0x0000417eff097424 */ /* 0x000fe200078e00ff */
[----:B------:R1:W-:Y:S01]  /*275b0*/  STL [R1+0x69c], R12 ;  /* 0x00069c0c01007387 */ /* 0x0003e20000100800 */
[----:B------:R-:W-:-:S02]  /*275c0*/  IMAD.MOV.U32 R59, RZ, RZ, 0x47464544 ;  /* 0x47464544ff3b7424 */ /* 0x000fc400078e00ff */
[----:B--2---:R-:W-:Y:S01]  /*275d0*/  IMAD.MOV.U32 R7, RZ, RZ, 0x4171 ;  /* 0x00004171ff077424 */ /* 0x004fe200078e00ff */
[----:B------:R2:W-:Y:S01]  /*275e0*/  STL.U16 [R1+0x4a8], R6 ;  /* 0x0004a80601007387 */ /* 0x0005e20000100400 */
[----:B------:R-:W-:Y:S01]  /*275f0*/  IMAD.MOV.U32 R60, RZ, RZ, 0x4342413b ;  /* 0x4342413bff3c7424 */ /* 0x000fe200078e00ff */
[----:B0-----:R-:W-:Y:S01]  /*27600*/  MOV R3, 0x4168 ;  /* 0x0000416800037802 */ /* 0x001fe20000000f00 */
[----:B------:R-:W-:Y:S01]  /*27610*/  IMAD.MOV.U32 R61, RZ, RZ, 0x47464544 ;  /* 0x47464544ff3d7424 */ /* 0x000fe200078e00ff */
[----:B------:R0:W-:Y:S01]  /*27620*/  STL.U16 [R1+0x4d0], R2 ;  /* 0x0004d00201007387 */ /* 0x0001e20000100400 */
[----:B------:R-:W-:Y:S02]  /*27630*/  IMAD.MOV.U32 R63, RZ, RZ, 0x47464544 ;  /* 0x47464544ff3f7424 */ /* 0x000fe400078e00ff */
[----:B-1----:R-:W-:Y:S02]  /*27640*/  HFMA2 R12, -RZ, RZ, 3.93390655517578125e-06, 2.62890625 ;  /* 0x00424142ff0c7431 */ /* 0x002fe400000001ff */
[----:B------:R-:W-:Y:S01]  /*27650*/  IMAD.MOV.U32 R66, RZ, RZ, 0x43424143 ;  /* 0x43424143ff427424 */ /* 0x000fe200078e00ff */
[----:B------:R1:W-:Y:S01]  /*27660*/  STL.U16 [R1+0x50c], R7 ;  /* 0x00050c0701007387 */ /* 0x0003e20000100400 */
[----:B------:R-:W-:-:S02]  /*27670*/  IMAD.MOV.U32 R67, RZ, RZ, 0x47464544 ;  /* 0x47464544ff437424 */ /* 0x000fc400078e00ff */
[----:B--2---:R-:W-:Y:S01]  /*27680*/  IMAD.MOV.U32 R6, RZ, RZ, 0x4173 ;  /* 0x00004173ff067424 */ /* 0x004fe200078e00ff */
[----:B------:R2:W-:Y:S01]  /*27690*/  STL [R1+0x700], R16 ;  /* 0x0007001001007387 */ /* 0x0005e20000100800 */
[----:B------:R-:W-:Y:S01]  /*276a0*/  IMAD.MOV.U32 R68, RZ, RZ, 0x43424161 ;  /* 0x43424161ff447424 */ /* 0x000fe200078e00ff */
[----:B0-----:R-:W-:Y:S01]  /*276b0*/  PRMT R2, R8, 0x7610, R2 ;  /* 0x0000761008027816 */ /* 0x001fe20000000002 */
[----:B------:R-:W-:Y:S01]  /*276c0*/  IMAD.MOV.U32 R8, RZ, RZ, 0x4179 ;  /* 0x00004179ff087424 */ /* 0x000fe200078e00ff */
[----:B------:R0:W-:Y:S01]  /*276d0*/  STL [R1+0x714], R18 ;  /* 0x0007141201007387 */ /* 0x0001e20000100800 */
[----:B------:R-:W-:Y:S01]  /*276e0*/  IMAD.MOV.U32 R69, RZ, RZ, 0x47464544 ;  /* 0x47464544ff457424 */ /* 0x000fe200078e00ff */
[----:B-1----:R-:W-:Y:S01]  /*276f0*/  MOV R7, 0x4178 ;  /* 0x0000417800077802 */ /* 0x002fe20000000f00 */
[----:B------:R-:W-:Y:S01]  /*27700*/  IMAD.MOV.U32 R70, RZ, RZ, 0x43424163 ;  /* 0x43424163ff467424 */ /* 0x000fe200078e00ff */
[----:B------:R1:W-:Y:S01]  /*27710*/  STL.U16 [R1+0x458], R3 ;  /* 0x0004580301007387 */ /* 0x0003e20000100400 */
[----:B------:R-:W-:-:S02]  /*27720*/  IMAD.MOV.U32 R73, RZ, RZ, 0x47464544 ;  /* 0x47464544ff497424 */ /* 0x000fc400078e00ff */
[----:B--2---:R-:W-:Y:S01]  /*27730*/  IMAD.MOV.U32 R16, RZ, RZ, 0x424147 ;  /* 0x00424147ff107424 */ /* 0x004fe200078e00ff */
[----:B------:R2:W-:Y:S01]  /*27740*/  STL [R1+0x6b0], R14 ;  /* 0x0006b00e01007387 */ /* 0x0005e20000100800 */
[----:B------:R-:W-:Y:S02]  /*27750*/  IMAD.MOV.U32 R74, RZ, RZ, 0x43424178 ;  /* 0x43424178ff4a7424 */ /* 0x000fe400078e00ff */
[----:B0-----:R-:W-:Y:S01]  /*27760*/  IMAD.MOV.U32 R18, RZ, RZ, 0x424148 ;  /* 0x00424148ff127424 */ /* 0x001fe200078e00ff */
[----:B------:R0:W-:Y:S01]  /*27770*/  STL.U16 [R1+0x480], R4 ;  /* 0x0004800401007387 */ /* 0x0001e20000100400 */
[----:B------:R-:W-:Y:S02]  /*27780*/  IMAD.MOV.U32 R75, RZ, RZ, 0x47464544 ;  /* 0x47464544ff4b7424 */ /* 0x000fe400078e00ff */
[----:B-1----:R-:W-:Y:S01]  /*27790*/  IMAD.MOV.U32 R3, RZ, RZ, 0x416f ;  /* 0x0000416fff037424 */ /* 0x002fe200078e00ff */
[----:B------:R1:W-:Y:S01]  /*277a0*/  STL.U16 [R1+0x4bc], R0 ;  /* 0x0004bc0001007387 */ /* 0x0003e20000100400 */
[----:B------:R-:W-:-:S02]  /*277b0*/  IMAD.MOV.U32 R77, RZ, RZ, 0x47464544 ;  /* 0x47464544ff4d7424 */ /* 0x000fc400078e00ff */
[----:B--2---:R-:W-:Y:S01]  /*277c0*/  IMAD.MOV.U32 R14, RZ, RZ, 0x424143 ;  /* 0x00424143ff0e7424 */ /* 0x004fe200078e00ff */
[----:B------:R2:W-:Y:S01]  /*277d0*/  STL.U16 [R1+0x520], R5 ;  /* 0x0005200501007387 */ /* 0x0005e20000100400 */
[----:B------:R-:W-:Y:S01]  /*277e0*/  IMAD.MOV.U32 R78, RZ, RZ, 0x4342417c ;  /* 0x4342417cff4e7424 */ /* 0x000fe200078e00ff */
[----:B0-----:R-:W-:Y:S01]  /*277f0*/  MOV R4, 0x4170 ;  /* 0x0000417000047802 */ /* 0x001fe20000000f00 */
[----:B------:R-:W-:Y:S01]  /*27800*/  IMAD.MOV.U32 R79, RZ, RZ, 0x47464544 ;  /* 0x47464544ff4f7424 */ /* 0x000fe200078e00ff */
[----:B------:R0:W-:Y:S01]  /*27810*/  STL [R1+0x7c8], R16 ;  /* 0x0007c81001007387 */ /* 0x0001e20000100800 */
[----:B------:R-:W-:Y:S01]  /*27820*/  IMAD.MOV.U32 R81, RZ, RZ, 0x47464544 ;  /* 0x47464544ff517424 */ /* 0x000fe200078e00ff */
[----:B-1----:R-:W-:Y:S01]  /*27830*/  PRMT R0, R6, 0x7610, R0 ;  /* 0x0000761006007816 */ /* 0x002fe20000000000 */
[----:B------:R-:W-:Y:S01]  /*27840*/  IMAD.MOV.U32 R6, RZ, RZ, 0x4176 ;  /* 0x00004176ff067424 */ /* 0x000fe200078e00ff */
[----:B------:R1:W-:Y:S01]  /*27850*/  STL [R1+0x7dc], R18 ;  /* 0x0007dc1201007387 */ /* 0x0003e20000100800 */
[----:B------:R-:W-:Y:S01]  /*27860*/  IMAD.MOV.U32 R82, RZ, RZ, 0x43424165 ;  /* 0x43424165ff527424 */ /* 0x000fe200078e00ff */
[----:B--2---:R-:W-:Y:S01]  /*27870*/  PRMT R5, R7, 0x7610, R5 ;  /* 0x0000761007057816 */ /* 0x004fe20000000005 */
[----:B------:R-:W-:Y:S01]  /*27880*/  IMAD.MOV.U32 R83, RZ, RZ, 0x47464544 ;  /* 0x47464544ff537424 */ /* 0x000fe200078e00ff */
[----:B------:R-:W-:Y:S01]  /*27890*/  PRMT R7, R8, 0x7610, R7 ;  /* 0x0000761008077816 */ /* 0x000fe20000000007 */
[----:B------:R2:W-:Y:S01]  /*278a0*/  STL.U16 [R1+0x4e4], R3 ;  /* 0x0004e40301007387 */ /* 0x0005e20000100400 */
[----:B------:R-:W-:-:S02]  /*278b0*/  IMAD.MOV.U32 R8, RZ, RZ, 0x417d ;  /* 0x0000417dff087424 */ /* 0x000fc400078e00ff */
[----:B0-----:R-:W-:Y:S01]  /*278c0*/  IMAD.MOV.U32 R16, RZ, RZ, 0x424151 ;  /* 0x00424151ff107424 */ /* 0x001fe200078e00ff */
[----:B------:R0:W-:Y:S01]  /*278d0*/  STL [R1+0x764], R12 ;  /* 0x0007640c01007387 */ /* 0x0001e20000100800 */
[----:B-1----:R-:W-:Y:S02]  /*278e0*/  HFMA2 R18, -RZ, RZ, 3.93390655517578125e-06, 2.66015625 ;  /* 0x00424152ff127431 */ /* 0x002fe400000001ff */
[----:B------:R-:W-:Y:S01]  /*278f0*/  IMAD.MOV.U32 R85, RZ, RZ, 0x47464544 ;  /* 0x47464544ff557424 */ /* 0x000fe200078e00ff */
[----:B------:R1:W-:Y:S01]  /*27900*/  STL [R1+0x778], R14 ;  /* 0x0007780e01007387 */ /* 0x0003e20000100800 */
[----:B------:R-:W-:Y:S02]  /*27910*/  IMAD.MOV.U32 R86, RZ, RZ, 0x43424169 ;  /* 0x43424169ff567424 */ /* 0x000fe400078e00ff */
[----:B--2---:R-:W-:Y:S01]  /*27920*/  IMAD.MOV.U32 R3, RZ, RZ, 0x4175 ;  /* 0x00004175ff037424 */ /* 0x004fe200078e00ff */
[----:B------:R2:W-:Y:S01]  /*27930*/  STL.U16 [R1+0x4f8], R4 ;  /* 0x0004f80401007387 */ /* 0x0005e20000100400 */
[----:B------:R-:W-:-:S02]  /*27940*/  IMAD.MOV.U32 R87, RZ, RZ, 0x47464544 ;  /* 0x47464544ff577424 */ /* 0x000fc400078e00ff */
[----:B0-----:R-:W-:Y:S01]  /*27950*/  IMAD.MOV.U32 R12, RZ, RZ, 0x42414c ;  /* 0x0042414cff0c7424 */ /* 0x001fe200078e00ff */
[----:B------:R0:W-:Y:S01]  /*27960*/  STL.U16 [R1+0x534], R0 ;  /* 0x0005340001007387 */ /* 0x0001e20000100400 */
[----:B------:R-:W-:Y:S02]  /*27970*/  IMAD.MOV.U32 R89, RZ, RZ, 0x47464544 ;  /* 0x47464544ff597424 */ /* 0x000fe400078e00ff */
[----:B-1----:R-:W-:Y:S01]  /*27980*/  IMAD.MOV.U32 R14, RZ, RZ, 0x42414d ;  /* 0x0042414dff0e7424 */ /* 0x002fe200078e00ff */
[----:B------:R1:W-:Y:S01]  /*27990*/  STL.U16 [R1+0x570], R6 ;  /* 0x0005700601007387 */ /* 0x0003e20000100400 */
[----:B------:R-:W-:Y:S02]  /*279a0*/  IMAD.MOV.U32 R90, RZ, RZ, 0x4342416d ;  /* 0x4342416dff5a7424 */ /* 0x000fe400078e00ff */
[----:B--2---:R-:W-:Y:S01]  /*279b0*/  IMAD.MOV.U32 R4, RZ, RZ, 0x4177 ;  /* 0x00004177ff047424 */ /* 0x004fe200078e00ff */
[----:B------:R2:W-:Y:S01]  /*279c0*/  STL [R1+0x890], R16 ;  /* 0x0008901001007387 */ /* 0x0005e20000100800 */
[----:B------:R-:W-:-:S02]  /*279d0*/  IMAD.MOV.U32 R91, RZ, RZ, 0x47464544 ;  /* 0x47464544ff5b7424 */ /* 0x000fc400078e00ff */
[----:B0-----:R-:W-:Y:S01]  /*279e0*/  IMAD.MOV.U32 R0, RZ, RZ, 0x417a ;  /* 0x0000417aff007424 */ /* 0x001fe200078e00ff */
[----:B------:R0:W-:Y:S01]  /*279f0*/  STL.U16 [R1+0x55c], R3 ;  /* 0x00055c0301007387 */ /* 0x0001e20000100400 */
[----:B------:R-:W-:Y:S01]  /*27a00*/  IMAD.MOV.U32 R246, RZ, RZ, 0x4a4948 ;  /* 0x004a4948fff67424 */ /* 0x000fe200078e00ff */
[----:B-1----:R-:W-:Y:S01]  /*27a10*/  PRMT R6, R8, 0x7610, R6 ;  /* 0x0000761008067816 */ /* 0x002fe20000000006 */
[----:B------:R-:W-:Y:S01]  /*27a20*/  IMAD.MOV.U32 R8, RZ, RZ, 0x424164 ;  /* 0x00424164ff087424 */ /* 0x000fe200078e00ff */
[----:B------:R1:W-:Y:S01]  /*27a30*/  STL [R1+0x82c], R12 ;  /* 0x00082c0c01007387 */ /* 0x0003e20000100800 */
[----:B------:R-:W-:Y:S02]  /*27a40*/  IMAD.MOV.U32 R93, RZ, RZ, 0x47464544 ;  /* 0x47464544ff5d7424 */ /* 0x000fe400078e00ff */
[----:B--2---:R-:W-:Y:S02]  /*27a50*/  HFMA2 R16, -RZ, RZ, 3.93390655517578125e-06, 2.67578125 ;  /* 0x0042415aff107431 */ /* 0x004fe400000001ff */
[----:B------:R-:W-:Y:S01]  /*27a60*/  IMAD.MOV.U32 R155, RZ, RZ, 0x47464544 ;  /* 0x47464544ff9b7424 */ /* 0x000fe200078e00ff */
[----:B------:R2:W-:Y:S01]  /*27a70*/  STL [R1+0x840], R14 ;  /* 0x0008400e01007387 */ /* 0x0005e20000100800 */
[----:B0-----:R-:W-:-:S03]  /*27a80*/  HFMA2 R3, -RZ, RZ, 0, 2.7421875 ;  /* 0x0000417cff037431 */ /* 0x001fc600000001ff */
[----:B------:R0:W-:Y:S01]  /*27a90*/  STL [R1+0x8a4], R18 ;  /* 0x0008a41201007387 */ /* 0x0001e20000100800 */
[----:B-1----:R-:W-:-:S03]  /*27aa0*/  MOV R12, 0x424156 ;  /* 0x00424156000c7802 */ /* 0x002fc60000000f00 */
[----:B------:R1:W-:Y:S01]  /*27ab0*/  STL.U16 [R1+0x548], R2 ;  /* 0x0005480201007387 */ /* 0x0003e20000100400 */
[----:B--2---:R-:W-:-:S03]  /*27ac0*/  IMAD.MOV.U32 R14, RZ, RZ, 0x424157 ;  /* 0x00424157ff0e7424 */ /* 0x004fc600078e00ff */
[----:B------:R2:W-:Y:S01]  /*27ad0*/  STL.U16 [R1+0x584], R4 ;  /* 0x0005840401007387 */ /* 0x0005e20000100400 */
[----:B0-----:R-:W-:-:S03]  /*27ae0*/  IMAD.MOV.U32 R18, RZ, RZ, 0x42415b ;  /* 0x0042415bff127424 */ /* 0x001fc600078e00ff */
[----:B------:R0:W-:Y:S01]  /*27af0*/  STL.U16 [R1+0x5c0], R0 ;  /* 0x0005c00001007387 */ /* 0x0001e20000100400 */
[----:B-1----:R-:W-:-:S03]  /*27b00*/  IMAD.MOV.U32 R2, RZ, RZ, 0x417b ;  /* 0x0000417bff027424 */ /* 0x002fc600078e00ff */
[----:B------:R1:W-:Y:S01]  /*27b10*/  STL.U16 [R1+0x5fc], R6 ;  /* 0x0005fc0601007387 */ /* 0x0003e20000100400 */
[----:B--2---:R-:W-:-:S03]  /*27b20*/  PRMT R4, R9, 0x7610, R4 ;  /* 0x0000761009047816 */ /* 0x004fc60000000004 */
[----:B------:R2:W-:Y:S01]  /*27b30*/  STL [R1+0x8f4], R12 ;  /* 0x0008f40c01007387 */ /* 0x0005e20000100800 */
[----:B------:R-:W-:Y:S01]  /*27b40*/  MOV R9, 0x464544 ;  /* 0x0046454400097802 */ /* 0x000fe20000000f00 */
[----:B0-----:R-:W-:Y:S02]  /*27b50*/  IMAD.MOV.U32 R0, RZ, RZ, 0x424160 ;  /* 0x00424160ff007424 */ /* 0x001fe400078e00ff */
[----:B------:R0:W-:Y:S01]  /*27b60*/  STL [R1+0x908], R14 ;  /* 0x0009080e01007387 */ /* 0x0001e20000100800 */
[----:B-1----:R-:W-:-:S03]  /*27b70*/  IMAD.MOV.U32 R6, RZ, RZ, 0x424163 ;  /* 0x00424163ff067424 */ /* 0x002fc600078e00ff */
[----:B------:R1:W-:Y:S01]  /*27b80*/  STL [R1+0x944], R16 ;  /* 0x0009441001007387 */ /* 0x0003e20000100800 */
[----:B--2---:R-:W-:-:S03]  /*27b90*/  IMAD.MOV.U32 R12, RZ, RZ, 0x424166 ;  /* 0x00424166ff0c7424 */ /* 0x004fc600078e00ff */
[----:B------:R2:W-:Y:S01]  /*27ba0*/  STL [R1+0x958], R18 ;  /* 0x0009581201007387 */ /* 0x0005e20000100800 */
[----:B0-----:R-:W-:-:S03]  /*27bb0*/  IMAD.MOV.U32 R14, RZ, RZ, 0x424167 ;  /* 0x00424167ff0e7424 */ /* 0x001fc600078e00ff */
[----:B------:R0:W-:Y:S01]  /*27bc0*/  STL [R1+0x96c], R20 ;  /* 0x00096c1401007387 */ /* 0x0001e20000100800 */
[----:B-1----:R-:W-:-:S03]  /*27bd0*/  IMAD.MOV.U32 R16, RZ, RZ, 0x42416a ;  /* 0x0042416aff107424 */ /* 0x002fc600078e00ff */
[----:B------:R1:W-:Y:S01]  /*27be0*/  STL.U16 [R1+0x598], R5 ;  /* 0x0005980501007387 */ /* 0x0003e20000100400 */
[----:B--2---:R-:W-:-:S03]  /*27bf0*/  IMAD.MOV.U32 R18, RZ, RZ, 0x43424141 ;  /* 0x43424141ff127424 */ /* 0x004fc600078e00ff */
[----:B------:R2:W-:Y:S01]  /*27c00*/  STL.U16 [R1+0x5ac], R7 ;  /* 0x0005ac0701007387 */ /* 0x0005e20000100400 */
[----:B0-----:R-:W-:-:S03]  /*27c10*/  HFMA2 R20, -RZ, RZ, 3.62890625, 2.630859375 ;  /* 0x43424143ff147431 */ /* 0x001fc600000001ff */
[----:B------:R0:W-:Y:S01]  /*27c20*/  STL.U16 [R1+0x5d4], R2 ;  /* 0x0005d40201007387 */ /* 0x0001e20000100400 */
[----:B-1----:R-:W-:-:S03]  /*27c30*/  IMAD.MOV.U32 R5, RZ, RZ, 0x464544 ;  /* 0x00464544ff057424 */ /* 0x002fc600078e00ff */
[----:B------:R1:W-:Y:S01]  /*27c40*/  STL.U16 [R1+0x5e8], R3 ;  /* 0x0005e80301007387 */ /* 0x0003e20000100400 */
[----:B--2---:R-:W-:-:S03]  /*27c50*/  IMAD.MOV.U32 R7, RZ, RZ, 0x48 ;  /* 0x00000048ff077424 */ /* 0x004fc600078e00ff */
[----:B------:R2:W-:Y:S01]  /*27c60*/  STL.U16 [R1+0x610], R4 ;  /* 0x0006100401007387 */ /* 0x0005e20000100400 */
[----:B0-----:R-:W-:-:S03]  /*27c70*/  MOV R2, 0x424161 ;  /* 0x0042416100027802 */ /* 0x001fc60000000f00 */
[----:B------:R-:W-:Y:S01]  /*27c80*/  STL.U8 [R1+0x22], RZ ;  /* 0x000022ff01007387 */ /* 0x000fe20000100000 */
[----:B-1----:R-:W-:-:S03]  /*27c90*/  IMAD.MOV.U32 R3, RZ, RZ, 0x44 ;  /* 0x00000044ff037424 */ /* 0x002fc600078e00ff */
[----:B------:R-:W-:Y:S01]  /*27ca0*/  STL.U8 [R1+0x36], RZ ;  /* 0x000036ff01007387 */ /* 0x000fe20000100000 */
[----:B--2---:R-:W-:-:S03]  /*27cb0*/  IMAD.MOV.U32 R4, RZ, RZ, 0x424162 ;  /* 0x00424162ff047424 */ /* 0x004fc600078e00ff */
[----:B------:R-:W-:Y:S04]  /*27cc0*/  STL.U8 [R1+0x4a], RZ ;  /* 0x00004aff01007387 */ /* 0x000fe80000100000 */
        /* <DEDUP_REMOVED lines=74> */
[----:B------:R0:W-:Y:S04]  /*28170*/  STL [R1+0x9bc], R0 ;  /* 0x0009bc0001007387 */ /* 0x0001e80000100800 */
[----:B------:R1:W-:Y:S04]  /*28180*/  STL [R1+0x9f8], R6 ;  /* 0x0009f80601007387 */ /* 0x0003e80000100800 */
[----:B------:R2:W-:Y:S01]  /*28190*/  STL [R1+0x9d0], R2 ;  /* 0x0009d00201007387 */ /* 0x0005e20000100800 */
[----:B0-----:R-:W-:-:S03]  /*281a0*/  IMAD.MOV.U32 R0, RZ, RZ, 0x424168 ;  /* 0x00424168ff007424 */ /* 0x001fc600078e00ff */
[----:B------:R0:W-:Y:S01]  /*281b0*/  STL [R1+0x9e4], R4 ;  /* 0x0009e40401007387 */ /* 0x0001e20000100800 */
[----:B-1----:R-:W-:-:S03]  /*281c0*/  IMAD.MOV.U32 R6, RZ, RZ, 0x42416c ;  /* 0x0042416cff067424 */ /* 0x002fc600078e00ff */
[----:B------:R1:W-:Y:S01]  /*281d0*/  STL [R1+0xa5c], R0 ;  /* 0x000a5c0001007387 */ /* 0x0003e20000100800 */
[----:B--2---:R-:W-:-:S03]  /*281e0*/  MOV R2, 0x424169 ;  /* 0x0042416900027802 */ /* 0x004fc60000000f00 */
[----:B------:R2:W-:Y:S01]  /*281f0*/  STL [R1+0xaac], R6 ;  /* 0x000aac0601007387 */ /* 0x0005e20000100800 */
[----:B0-----:R-:W-:-:S03]  /*28200*/  IMAD.MOV.U32 R4, RZ, RZ, 0x42416b ;  /* 0x0042416bff047424 */ /* 0x001fc600078e00ff */
[----:B------:R0:W-:Y:S01]  /*28210*/  STL [R1+0xa70], R2 ;  /* 0x000a700201007387 */ /* 0x0001e20000100800 */
[----:B-1----:R-:W-:-:S03]  /*28220*/  MOV R0, 0x424171 ;  /* 0x0042417100007802 */ /* 0x002fc60000000f00 */
[----:B------:R1:W-:Y:S01]  /*28230*/  STL [R1+0xa0c], R8 ;  /* 0x000a0c0801007387 */ /* 0x0003e20000100800 */
[----:B--2---:R-:W-:-:S03]  /*28240*/  HFMA2 R6, -RZ, RZ, 3.93390655517578125e-06, 2.728515625 ;  /* 0x00424175ff067431 */ /* 0x004fc600000001ff */
[----:B------:R2:W-:Y:S01]  /*28250*/  STL [R1+0xa20], R10 ;  /* 0x000a200a01007387 */ /* 0x0005e20000100800 */
[----:B0-----:R-:W-:-:S03]  /*28260*/  IMAD.MOV.U32 R2, RZ, RZ, 0x424172 ;  /* 0x00424172ff027424 */ /* 0x001fc600078e00ff */
[----:B------:R0:W-:Y:S01]  /*28270*/  STL [R1+0xa34], R12 ;  /* 0x000a340c01007387 */ /* 0x0001e20000100800 */
[----:B-1----:R-:W-:-:S03]  /*28280*/  HFMA2 R8, -RZ, RZ, 3.93390655517578125e-06, 2.712890625 ;  /* 0x0042416dff087431 */ /* 0x002fc600000001ff */
[----:B------:R1:W-:Y:S01]  /*28290*/  STL [R1+0xb60], R6 ;  /* 0x000b600601007387 */ /* 0x0003e20000100800 */
[----:B--2---:R-:W-:-:S03]  /*282a0*/  IMAD.MOV.U32 R10, RZ, RZ, 0x42416e ;  /* 0x0042416eff0a7424 */ /* 0x004fc600078e00ff */
[----:B------:R2:W-:Y:S01]  /*282b0*/  STL [R1+0xa48], R14 ;  /* 0x000a480e01007387 */ /* 0x0005e20000100800 */
[----:B0-----:R-:W-:-:S03]  /*282c0*/  IMAD.MOV.U32 R12, RZ, RZ, 0x42416f ;  /* 0x0042416fff0c7424 */ /* 0x001fc600078e00ff */
[----:B------:R0:W-:Y:S01]  /*282d0*/  STL [R1+0xa84], R16 ;  /* 0x000a841001007387 */ /* 0x0001e20000100800 */
[----:B-1----:R-:W-:-:S03]  /*282e0*/  HFMA2 R6, -RZ, RZ, 3.93390655517578125e-06, 2.744140625 ;  /* 0x0042417dff067431 */ /* 0x002fc600000001ff */
[----:B------:R1:W-:Y:S01]  /*282f0*/  STL [R1+0xa98], R4 ;  /* 0x000a980401007387 */ /* 0x0003e20000100800 */
[----:B--2---:R-:W-:-:S03]  /*28300*/  IMAD.MOV.U32 R14, RZ, RZ, 0x424170 ;  /* 0x00424170ff0e7424 */ /* 0x004fc600078e00ff */
[----:B------:R2:W-:Y:S01]  /*28310*/  STL [R1+0xb10], R0 ;  /* 0x000b100001007387 */ /* 0x0005e20000100800 */
[----:B0-----:R-:W-:-:S03]  /*28320*/  IMAD.MOV.U32 R16, RZ, RZ, 0x424174 ;  /* 0x00424174ff107424 */ /* 0x001fc600078e00ff */
        /* <DEDUP_REMOVED lines=13> */
[----:B-1----:R-:W-:-:S03]  /*28400*/  MOV R14, 0x424179 ;  /* 0x00424179000e7802 */ /* 0x002fc60000000f00 */
[----:B------:R1:W-:Y:S01]  /*28410*/  STL [R1+0xbc4], R0 ;  /* 0x000bc40001007387 */ /* 0x0003e20000100800 */
[----:B--2---:R-:W-:-:S03]  /*28420*/  IMAD.MOV.U32 R4, RZ, RZ, 0x42417c ;  /* 0x0042417cff047424 */ /* 0x004fc600078e00ff */
[----:B------:R2:W-:Y:S01]  /*28430*/  STL [R1+0xbd8], R2 ;  /* 0x000bd80201007387 */ /* 0x0005e20000100800 */
[----:B0-----:R-:W-:-:S03]  /*28440*/  IMAD.MOV.U32 R16, RZ, RZ, 0x42417e ;  /* 0x0042417eff107424 */ /* 0x001fc600078e00ff */
[----:B------:R0:W-:Y:S01]  /*28450*/  STL [R1+0xc00], R6 ;  /* 0x000c000601007387 */ /* 0x0001e20000100800 */
[----:B-1----:R-:W-:-:S03]  /*28460*/  IMAD.MOV.U32 R0, RZ, RZ, 0x4342417d ;  /* 0x4342417dff007424 */ /* 0x002fc600078e00ff */
[----:B------:R1:W-:Y:S01]  /*28470*/  STL [R1+0xb88], R10 ;  /* 0x000b880a01007387 */ /* 0x0003e20000100800 */
[----:B--2---:R-:W-:-:S03]  /*28480*/  HFMA2 R2, -RZ, RZ, 0, 5.265625 ;  /* 0x00004544ff027431 */ /* 0x004fc600000001ff */
[----:B------:R2:W-:Y:S01]  /*28490*/  STL [R1+0xb74], R8 ;  /* 0x000b740801007387 */ /* 0x0005e20000100800 */
[----:B0-----:R-:W-:-:S03]  /*284a0*/  MOV R6, 0x4342417b ;  /* 0x4342417b00067802 */ /* 0x001fc60000000f00 */
        /* <DEDUP_REMOVED lines=8> */
[----:B------:R-:W-:Y:S01]  /*28530*/  STL.U8 [R1+0xc2c], RZ ;  /* 0x000c2cff01007387 */ /* 0x000fe20000100000 */
[----:B--2---:R-:W-:-:S03]  /*28540*/  IMAD.MOV.U32 R4, RZ, RZ, 0x43424133 ;  /* 0x43424133ff047424 */ /* 0x004fc600078e00ff */
[----:B------:R-:W-:Y:S01]  /*28550*/  STL.U8 [R1+0xc40], RZ ;  /* 0x000c40ff01007387 */ /* 0x000fe20000100000 */
[----:B0-----:R-:W-:-:S03]  /*28560*/  IMAD.MOV.U32 R16, RZ, RZ, 0x4342413d ;  /* 0x4342413dff107424 */ /* 0x001fc600078e00ff */
        /* <DEDUP_REMOVED lines=75> */
[----:B------:R-:W-:Y:S04]  /*28a20*/  STL.U16 [R1+0x1230], R3 ;  /* 0x0012300301007387 */ /* 0x000fe80000100400 */
[----:B------:R-:W-:Y:S04]  /*28a30*/  STL.U16 [R1+0x1244], R3 ;  /* 0x0012440301007387 */ /* 0x000fe80000100400 */
[----:B------:R-:W-:Y:S04]  /*28a40*/  STL.U16 [R1+0x1258], R3 ;  /* 0x0012580301007387 */ /* 0x000fe80000100400 */
[----:B------:R-:W-:Y:S04]  /*28a50*/  STL.U16 [R1+0x126c], R3 ;  /* 0x00126c0301007387 */ /* 0x000fe80000100400 */
[----:B------:R-:W-:Y:S04]  /*28a60*/  STL.U16 [R1+0x1280], R3 ;  /* 0x0012800301007387 */ /* 0x000fe80000100400 */
[----:B------:R-:W-:Y:S04]  /*28a70*/  STL.U16 [R1+0x1294], R3 ;  /* 0x0012940301007387 */ /* 0x000fe80000100400 */
[----:B------:R-:W-:Y:S04]  /*28a80*/  STL.U16 [R1+0x12a8], R3 ;  /* 0x0012a80301007387 */ /* 0x000fe80000100400 */
[----:B------:R-:W-:Y:S04]  /*28a90*/  STL.U16 [R1+0x12bc], R3 ;  /* 0x0012bc0301007387 */ /* 0x000fe80000100400 */
[----:B------:R-:W-:Y:S04]  /*28aa0*/  STL [R1+0xc28], R244 ;  /* 0x000c28f401007387 */ /* 0x000fe80000100800 */
        /* <DEDUP_REMOVED lines=153> */
[----:B------:R0:W-:Y:S04]  /*29440*/  STL.U16 [R1+0x1820], R3 ;  /* 0x0018200301007387 */ /* 0x0001e80000100400 */
[----:B------:R-:W-:Y:S04]  /*29450*/  STL [R1+0x12e0], R160 ;  /* 0x0012e0a001007387 */ /* 0x000fe80000100800 */
[----:B------:R-:W-:Y:S01]  /*29460*/  STL [R1+0x12f4], R228 ;  /* 0x0012f4e401007387 */ /* 0x000fe20000100800 */
[----:B0-----:R-:W-:-:S03]  /*29470*/  HFMA2 R3, -RZ, RZ, 4.17232513427734375e-06, 5.265625 ;  /* 0x00464544ff037431 */ /* 0x001fc600000001ff */
        /* <DEDUP_REMOVED lines=67> */
[----:B------:R-:W-:Y:S04]  /*298b0*/  STL.U8 [R1+0x1836], RZ ;  /* 0x001836ff01007387 */ /* 0x000fe80000100000 */
        /* <DEDUP_REMOVED lines=62> */
[----:B------:R0:W-:Y:S04]  /*29ca0*/  STL.64 [R1+0x1e98], R10 ;  /* 0x001e980a01007387 */ /* 0x0001e80000100a00 */
[----:B------:R1:W-:Y:S04]  /*29cb0*/  STL.64 [R1+0x1e48], R4 ;  /* 0x001e480401007387 */ /* 0x0003e80000100a00 */
[----:B------:R2:W-:Y:S01]  /*29cc0*/  STL.64 [R1+0x1e70], R8 ;  /* 0x001e700801007387 */ /* 0x0005e20000100a00 */
[----:B0-----:R-:W-:-:S03]  /*29cd0*/  IMAD.MOV.U32 R10, RZ, RZ, 0x43424147 ;  /* 0x43424147ff0a7424 */ /* 0x001fc600078e00ff */
[----:B------:R0:W-:Y:S01]  /*29ce0*/  STL.64 [R1+0x1ee8], R14 ;  /* 0x001ee80e01007387 */ /* 0x0001e20000100a00 */
[----:B-1----:R-:W-:-:S03]  /*29cf0*/  IMAD.MOV.U32 R4, RZ, RZ, 0x4342413f ;  /* 0x4342413fff047424 */ /* 0x002fc600078e00ff */
[----:B------:R1:W-:Y:S01]  /*29d00*/  STL.64 [R1+0x1fd8], R10 ;  /* 0x001fd80a01007387 */ /* 0x0003e20000100a00 */
[----:B--2---:R-:W-:-:S03]  /*29d10*/  IMAD.MOV.U32 R8, RZ, RZ, 0x43424145 ;  /* 0x43424145ff087424 */ /* 0x004fc600078e00ff */
[----:B------:R2:W-:Y:S01]  /*29d20*/  STL.64 [R1+0x1ec0], R12 ;  /* 0x001ec00c01007387 */ /* 0x0005e20000100a00 */
[----:B0-----:R-:W-:-:S03]  /*29d30*/  MOV R14, 0x464544 ;  /* 0x00464544000e7802 */ /* 0x001fc60000000f00 */
[----:B------:R0:W-:Y:S01]  /*29d40*/  STL.64 [R1+0x1f10], R16 ;  /* 0x001f101001007387 */ /* 0x0001e20000100a00 */
[----:B------:R-:W-:Y:S02]  /*29d50*/  IMAD.MOV.U32 R15, RZ, RZ, 0x47464544 ;  /* 0x47464544ff0f7424 */ /* 0x000fe400078e00ff */
[----:B-1----:R-:W-:Y:S01]  /*29d60*/  IMAD.MOV.U32 R10, RZ, RZ, 0x4342414f ;  /* 0x4342414fff0a7424 */ /* 0x002fe200078e00ff */
[----:B------:R1:W-:Y:S01]  /*29d70*/  STL.64 [R1+0x1f38], R4 ;  /* 0x001f380401007387 */ /* 0x0003e20000100a00 */
[----:B--2---:R-:W-:-:S03]  /*29d80*/  IMAD.MOV.U32 R12, RZ, RZ, 0x43424151 ;  /* 0x43424151ff0c7424 */ /* 0x004fc600078e00ff */
[----:B------:R2:W-:Y:S04]  /*29d90*/  STL.64 [R1+0x1f60], R18 ;  /* 0x001f601201007387 */ /* 0x0005e80000100a00 */
[----:B------:R3:W-:Y:S01]  /*29da0*/  STL.64 [R1+0x1f88], R20 ;  /* 0x001f881401007387 */ /* 0x0007e20000100a00 */
[----:B0-----:R-:W-:-:S03]  /*29db0*/  IMAD.MOV.U32 R16, RZ, RZ, 0x43424153 ;  /* 0x43424153ff107424 */ /* 0x001fc600078e00ff */
[----:B------:R0:W-:Y:S01]  /*29dc0*/  STL.64 [R1+0x1fb0], R8 ;  /* 0x001fb00801007387 */ /* 0x0001e20000100a00 */
[----:B-1----:R-:W-:-:S03]  /*29dd0*/  IMAD.MOV.U32 R4, RZ, RZ, 0x43424149 ;  /* 0x43424149ff047424 */ /* 0x002fc600078e00ff */
[----:B------:R-:W-:Y:S01]  /*29de0*/  STL.U16 [R1+0x19d8], R2 ;  /* 0x0019d80201007387 */ /* 0x000fe20000100400 */
[----:B--2---:R-:W-:-:S03]  /*29df0*/  MOV R18, 0x43424155 ;  /* 0x4342415500127802 */ /* 0x004fc60000000f00 */
[----:B------:R-:W-:Y:S01]  /*29e00*/  STL.U16 [R1+0x19ec], R2 ;  /* 0x0019ec0201007387 */ /* 0x000fe20000100400 */
[----:B---3--:R-:W-:-:S03]  /*29e10*/  IMAD.MOV.U32 R20, RZ, RZ, 0x4342415b ;  /* 0x4342415bff147424 */ /* 0x008fc600078e00ff */
[----:B------:R-:W-:Y:S01]  /*29e20*/  STL.U16 [R1+0x1a00], R2 ;  /* 0x001a000201007387 */ /* 0x000fe20000100400 */
[----:B0-----:R-:W-:-:S03]  /*29e30*/  IMAD.MOV.U32 R8, RZ, RZ, 0x4342414b ;  /* 0x4342414bff087424 */ /* 0x001fc600078e00ff */
        /* <DEDUP_REMOVED lines=53> */
[----:B------:R-:W-:Y:S04]  /*2a190*/  STL.U8 [R1+0x19da], RZ ;  /* 0x0019daff01007387 */ /* 0x000fe80000100000 */
[----:B------:R-:W-:Y:S01]  /*2a1a0*/  STL [R1+0x19e8], R212 ;  /* 0x0019e8d401007387 */ /* 0x000fe20000100800 */
[----:B0-----:R-:W-:-:S03]  /*2a1b0*/  IMAD.MOV.U32 R2, RZ, RZ, 0x4342414d ;  /* 0x4342414dff027424 */ /* 0x001fc600078e00ff */
        /* <DEDUP_REMOVED lines=132> */
[----:B------:R0:W-:Y:S04]  /*2aa00*/  STL.64 [R1+0x2078], R10 ;  /* 0x0020780a01007387 */ /* 0x0001e80000100a00 */
[----:B------:R1:W-:Y:S04]  /*2aa10*/  STL.64 [R1+0x2050], R2 ;  /* 0x0020500201007387 */ /* 0x0003e80000100a00 */
[----:B------:R2:W-:Y:S01]  /*2aa20*/  STL.64 [R1+0x2000], R4 ;  /* 0x0020000401007387 */ /* 0x0005e20000100a00 */
[----:B0-----:R-:W-:-:S03]  /*2aa30*/  IMAD.MOV.U32 R10, RZ, RZ, 0x4342415f ;  /* 0x4342415fff0a7424 */ /* 0x001fc600078e00ff */
[----:B------:R0:W-:Y:S01]  /*2aa40*/  STL.64 [R1+0x2028], R8 ;  /* 0x0020280801007387 */ /* 0x0001e20000100a00 */
[----:B-1----:R-:W-:-:S03]  /*2aa50*/  HFMA2 R2, -RZ, RZ, 3.62890625, 2.681640625 ;  /* 0x4342415dff027431 */ /* 0x002fc600000001ff */
[----:B------:R1:W-:Y:S01]  /*2aa60*/  STL.64 [R1+0x21b8], R10 ;  /* 0x0021b80a01007387 */ /* 0x0003e20000100a00 */
[----:B--2---:R-:W-:-:S03]  /*2aa70*/  IMAD.MOV.U32 R4, RZ, RZ, 0x43424157 ;  /* 0x43424157ff047424 */ /* 0x004fc600078e00ff */
[----:B------:R2:W-:Y:S01]  /*2aa80*/  STL.64 [R1+0x20f0], R18 ;  /* 0x0020f01201007387 */ /* 0x0005e20000100a00 */
[----:B0-----:R-:W-:-:S03]  /*2aa90*/  IMAD.MOV.U32 R8, RZ, RZ, 0x43424159 ;  /* 0x43424159ff087424 */ /* 0x001fc600078e00ff */
[----:B------:R0:W-:Y:S01]  /*2aaa0*/  STL.64 [R1+0x20a0], R12 ;  /* 0x0020a00c01007387 */ /* 0x0001e20000100a00 */
[----:B-1----:R-:W-:-:S03]  /*2aab0*/  HFMA2 R10, -RZ, RZ, 3.62890625, 2.712890625 ;  /* 0x4342416dff0a7431 */ /* 0x002fc600000001ff */
[----:B------:R1:W-:Y:S01]  /*2aac0*/  STL.64 [R1+0x20c8], R16 ;  /* 0x0020c81001007387 */ /* 0x0003e20000100a00 */
[----:B--2---:R-:W-:-:S03]  /*2aad0*/  MOV R18, 0x43424165 ;  /* 0x4342416500127802 */ /* 0x004fc60000000f00 */
[----:B------:R2:W-:Y:S04]  /*2aae0*/  STL.64 [R1+0x2118], R4 ;  /* 0x0021180401007387 */ /* 0x0005e80000100a00 */
[----:B------:R3:W-:Y:S01]  /*2aaf0*/  STL.64 [R1+0x2140], R8 ;  /* 0x0021400801007387 */ /* 0x0007e20000100a00 */
[----:B0-----:R-:W-:-:S03]  /*2ab00*/  IMAD.MOV.U32 R12, RZ, RZ, 0x43424161 ;  /* 0x43424161ff0c7424 */ /* 0x001fc600078e00ff */
[----:B------:R0:W-:Y:S01]  /*2ab10*/  STL.64 [R1+0x2190], R2 ;  /* 0x0021900201007387 */ /* 0x0001e20000100a00 */
[----:B-1----:R-:W-:Y:S02]  /*2ab20*/  IMAD.MOV.U32 R16, RZ, RZ, 0x43424163 ;  /* 0x43424163ff107424 */ /* 0x002fe400078e00ff */
[----:B--2---:R-:W-:Y:S01]  /*2ab30*/  IMAD.MOV.U32 R4, RZ, RZ, 0x43424167 ;  /* 0x43424167ff047424 */ /* 0x004fe200078e00ff */
[----:B------:R1:W-:Y:S01]  /*2ab40*/  STL.64 [R1+0x22d0], R10 ;  /* 0x0022d00a01007387 */ /* 0x0003e20000100a00 */
[----:B---3--:R-:W-:-:S03]  /*2ab50*/  IMAD.MOV.U32 R8, RZ, RZ, 0x43424169 ;  /* 0x43424169ff087424 */ /* 0x008fc600078e00ff */
[----:B------:R2:W-:Y:S01]  /*2ab60*/  STL.64 [R1+0x2230], R18 ;  /* 0x0022301201007387 */ /* 0x0005e20000100a00 */
[----:B0-----:R-:W-:-:S03]  /*2ab70*/  IMAD.MOV.U32 R2, RZ, RZ, 0x4342416b ;  /* 0x4342416bff027424 */ /* 0x001fc600078e00ff */
[----:B------:R0:W-:Y:S01]  /*2ab80*/  STL.64 [R1+0x2168], R20 ;  /* 0x0021681401007387 */ /* 0x0001e20000100a00 */
[----:B-1----:R-:W-:-:S03]  /*2ab90*/  HFMA2 R10, -RZ, RZ, 3.62890625, 2.744140625 ;  /* 0x4342417dff0a7431 */ /* 0x002fc600000001ff */
[----:B------:R1:W-:Y:S01]  /*2aba0*/  STL.64 [R1+0x21e0], R12 ;  /* 0x0021e00c01007387 */ /* 0x0003e20000100a00 */
[----:B--2---:R-:W-:-:S03]  /*2abb0*/  IMAD.MOV.U32 R18, RZ, RZ, 0x43424179 ;  /* 0x43424179ff127424 */ /* 0x004fc600078e00ff */
[----:B------:R2:W-:Y:S01]  /*2abc0*/  STL.64 [R1+0x2208], R16 ;  /* 0x0022081001007387 */ /* 0x0005e20000100a00 */
[----:B0-----:R-:W-:-:S03]  /*2abd0*/  IMAD.MOV.U32 R20, RZ, RZ, 0x4342416f ;  /* 0x4342416fff147424 */ /* 0x001fc600078e00ff */
[----:B------:R0:W-:Y:S04]  /*2abe0*/  STL.64 [R1+0x2258], R4 ;  /* 0x0022580401007387 */ /* 0x0001e80000100a00 */
[----:B------:R3:W-:Y:S01]  /*2abf0*/  STL.64 [R1+0x2280], R8 ;  /* 0x0022800801007387 */ /* 0x0007e20000100a00 */
[----:B-1----:R-:W-:-:S03]  /*2ac00*/  IMAD.MOV.U32 R12, RZ, RZ, 0x43424171 ;  /* 0x43424171ff0c7424 */ /* 0x002fc600078e00ff */
[----:B------:R1:W-:Y:S01]  /*2ac10*/  STL.64 [R1+0x22a8], R2 ;  /* 0x0022a80201007387 */ /* 0x0003e20000100a00 */
[----:B--2---:R-:W-:Y:S01]  /*2ac20*/  IMAD.MOV.U32 R16, RZ, RZ, 0x43424173 ;  /* 0x43424173ff107424 */ /* 0x004fe200078e00ff */
[----:B0-----:R-:W-:Y:S02]  /*2ac30*/  MOV R4, 0x43424175 ;  /* 0x4342417500047802 */ /* 0x001fe40000000f00 */
[----:B------:R0:W-:Y:S01]  /*2ac40*/  STL.64 [R1+0x23c0], R18 ;  /* 0x0023c01201007387 */ /* 0x0001e20000100a00 */
[----:B---3--:R-:W-:-:S03]  /*2ac50*/  IMAD.MOV.U32 R8, RZ, RZ, 0x43424177 ;  /* 0x43424177ff087424 */ /* 0x008fc600078e00ff */
[----:B------:R2:W-:Y:S01]  /*2ac60*/  STL.64 [R1+0x2410], R10 ;  /* 0x0024100a01007387 */ /* 0x0005e20000100a00 */
[----:B-1----:R-:W-:-:S03]  /*2ac70*/  IMAD.MOV.U32 R2, RZ, RZ, 0x4342417b ;  /* 0x4342417bff027424 */ /* 0x002fc600078e00ff */
[----:B------:R1:W-:Y:S01]  /*2ac80*/  STL.64 [R1+0x22f8], R20 ;  /* 0x0022f81401007387 */ /* 0x0003e20000100a00 */
[----:B0-----:R-:W-:-:S03]  /*2ac90*/  HFMA2 R18, -RZ, RZ, 3.62890625, 2.625 ;  /* 0x43424140ff127431 */ /* 0x001fc600000001ff */
[----:B------:R0:W-:Y:S01]  /*2aca0*/  STL.64 [R1+0x2320], R12 ;  /* 0x0023200c01007387 */ /* 0x0001e20000100a00 */
[----:B------:R-:W-:Y:S02]  /*2acb0*/  IMAD.MOV.U32 R19, RZ, RZ, 0x47464544 ;  /* 0x47464544ff137424 */ /* 0x000fe400078e00ff */
[----:B--2---:R-:W-:Y:S01]  /*2acc0*/  HFMA2 R10, -RZ, RZ, 3.62890625, 2.609375 ;  /* 0x43424138ff0a7431 */ /* 0x004fe200000001ff */
[----:B------:R2:W-:Y:S01]  /*2acd0*/  STL.64 [R1+0x2348], R16 ;  /* 0x0023481001007387 */ /* 0x0005e20000100a00 */
[----:B------:R-:W-:Y:S02]  /*2ace0*/  IMAD.MOV.U32 R11, RZ, RZ, 0x47464544 ;  /* 0x47464544ff0b7424 */ /* 0x000fe400078e00ff */
[----:B-1----:R-:W-:Y:S01]  /*2acf0*/  IMAD.MOV.U32 R20, RZ, RZ, 0x43424142 ;  /* 0x43424142ff147424 */ /* 0x002fe200078e00ff */
[----:B------:R1:W-:Y:S01]  /*2ad00*/  STL.64 [R1+0x2370], R4 ;  /* 0x0023700401007387 */ /* 0x0003e20000100a00 */
[----:B------:R-:W-:-:S03]  /*2ad10*/  IMAD.MOV.U32 R21, RZ, RZ, 0x47464544 ;  /* 0x47464544ff157424 */ /* 0x000fc600078e00ff */
[----:B------:R3:W-:Y:S01]  /*2ad20*/  STL.64 [R1+0x2398], R8 ;  /* 0x0023980801007387 */ /* 0x0007e20000100a00 */
[----:B0-----:R-:W-:Y:S02]  /*2ad30*/  IMAD.MOV.U32 R12, RZ, RZ, 0x4342413a ;  /* 0x4342413aff0c7424 */ /* 0x001fe400078e00ff */
[----:B------:R-:W-:Y:S01]  /*2ad40*/  IMAD.MOV.U32 R13, RZ, RZ, 0x47464544 ;  /* 0x47464544ff0d7424 */ /* 0x000fe200078e00ff */
[----:B------:R0:W-:Y:S01]  /*2ad50*/  STL.64 [R1+0x23e8], R2 ;  /* 0x0023e80201007387 */ /* 0x0001e20000100a00 */
[----:B--2---:R-:W-:Y:S02]  /*2ad60*/  IMAD.MOV.U32 R16, RZ, RZ, 0x4342413e ;  /* 0x4342413eff107424 */ /* 0x004fe400078e00ff */
[----:B------:R-:W-:Y:S01]  /*2ad70*/  IMAD.MOV.U32 R17, RZ, RZ, 0x47464544 ;  /* 0x47464544ff117424 */ /* 0x000fe200078e00ff */
[----:B------:R-:W-:Y:S01]  /*2ad80*/  STL [R1+0x1ff0], R14 ;  /* 0x001ff00e01007387 */ /* 0x000fe20000100800 */
[----:B-1----:R-:W-:Y:S01]  /*2ad90*/  MOV R4, 0x43424134 ;  /* 0x4342413400047802 */ /* 0x002fe20000000f00 */
[----:B------:R-:W-:-:S02]  /*2ada0*/  IMAD.MOV.U32 R5, RZ, RZ, 0x47464544 ;  /* 0x47464544ff057424 */ /* 0x000fc400078e00ff */
[----:B------:R-:W-:Y:S01]  /*2adb0*/  STL [R1+0x2018], R14 ;  /* 0x0020180e01007387 */ /* 0x000fe20000100800 */
[----:B---3--:R-:W-:Y:S02]  /*2adc0*/  IMAD.MOV.U32 R8, RZ, RZ, 0x43424136 ;  /* 0x43424136ff087424 */ /* 0x008fe400078e00ff */
[----:B------:R-:W-:Y:S01]  /*2add0*/  IMAD.MOV.U32 R9, RZ, RZ, 0x47464544 ;  /* 0x47464544ff097424 */ /* 0x000fe200078e00ff */
[----:B------:R-:W-:Y:S01]  /*2ade0*/  STL [R1+0x2040], R14 ;  /* 0x0020400e01007387 */ /* 0x000fe20000100800 */
[----:B0-----:R-:W-:Y:S02]  /*2adf0*/  IMAD.MOV.U32 R2, RZ, RZ, 0x43424132 ;  /* 0x43424132ff027424 */ /* 0x001fe400078e00ff */
[----:B------:R-:W-:Y:S01]  /*2ae00*/  IMAD.MOV.U32 R3, RZ, RZ, 0x47464544 ;  /* 0x47464544ff037424 */ /* 0x000fe200078e00ff */
        /* <DEDUP_REMOVED lines=24> */
[----:B------:R0:W-:Y:S04]  /*2af90*/  STL [R1+0x2428], R14 ;  /* 0x0024280e01007387 */ /* 0x0001e80000100800 */
[----:B------:R-:W-:Y:S04]  /*2afa0*/  STL [R1+0x2014], R216 ;  /* 0x002014d801007387 */ /* 0x000fe80000100800 */
[----:B------:R-:W-:Y:S01]  /*2afb0*/  STL [R1+0x203c], R214 ;  /* 0x00203cd601007387 */ /* 0x000fe20000100800 */
[----:B0-----:R-:W-:-:S03]  /*2afc0*/  MOV R14, 0x4342413c ;  /* 0x4342413c000e7802 */ /* 0x001fc60000000f00 */
        /* <DEDUP_REMOVED lines=143> */
[----:B------:R-:W-:Y:S04]  /*2b8c0*/  STL [R1+0x27e8], R92 ;  /* 0x0027e85c01007387 */ /* 0x000fe80000100800 */
[----:B------:R0:W-:Y:S04]  /*2b8d0*/  STL.64 [R1+0x2a50], R52 ;  /* 0x002a503401007387 */ /* 0x0001e80000100a00 */
[----:B------:R1:W-:Y:S04]  /*2b8e0*/  STL.64 [R1+0x2aa0], R56 ;  /* 0x002aa03801007387 */ /* 0x0003e80000100a00 */
[----:B------:R2:W-:Y:S01]  /*2b8f0*/  STL.64 [R1+0x2b68], R64 ;  /* 0x002b684001007387 */ /* 0x0005e20000100a00 */
[----:B0-----:R-:W-:-:S03]  /*2b900*/  IMAD.MOV.U32 R52, RZ, RZ, 0x4342413f ;  /* 0x4342413fff347424 */ /* 0x001fc600078e00ff */
[----:B------:R0:W-:Y:S01]  /*2b910*/  STL.64 [R1+0x2a78], R54 ;  /* 0x002a783601007387 */ /* 0x0001e20000100a00 */
[----:B-1----:R-:W-:-:S03]  /*2b920*/  MOV R56, 0x43424147 ;  /* 0x4342414700387802 */ /* 0x002fc60000000f00 */
[----:B------:R1:W-:Y:S01]  /*2b930*/  STL.64 [R1+0x2ac8], R58 ;  /* 0x002ac83a01007387 */ /* 0x0003e20000100a00 */
[----:B--2---:R-:W-:-:S03]  /*2b940*/  IMAD.MOV.U32 R64, RZ, RZ, 0x43424151 ;  /* 0x43424151ff407424 */ /* 0x004fc600078e00ff */
[----:B------:R2:W-:Y:S04]  /*2b950*/  STL.64 [R1+0x2af0], R60 ;  /* 0x002af03c01007387 */ /* 0x0005e80000100a00 */
[----:B------:R3:W-:Y:S01]  /*2b960*/  STL.64 [R1+0x2b18], R62 ;  /* 0x002b183e01007387 */ /* 0x0007e20000100a00 */
[----:B0-----:R-:W-:Y:S02]  /*2b970*/  IMAD.MOV.U32 R54, RZ, RZ, 0x43424145 ;  /* 0x43424145ff367424 */ /* 0x001fe400078e00ff */
[----:B-1----:R-:W-:Y:S01]  /*2b980*/  IMAD.MOV.U32 R58, RZ, RZ, 0x43424149 ;  /* 0x43424149ff3a7424 */ /* 0x002fe200078e00ff */
[----:B------:R0:W-:Y:S01]  /*2b990*/  STL.64 [R1+0x2b40], R52 ;  /* 0x002b403401007387 */ /* 0x0001e20000100a00 */
[----:B--2---:R-:W-:-:S03]  /*2b9a0*/  IMAD.MOV.U32 R60, RZ, RZ, 0x4342414b ;  /* 0x4342414bff3c7424 */ /* 0x004fc600078e00ff */
[----:B------:R1:W-:Y:S01]  /*2b9b0*/  STL.64 [R1+0x2be0], R56 ;  /* 0x002be03801007387 */ /* 0x0003e20000100a00 */
[----:B---3--:R-:W-:-:S03]  /*2b9c0*/  IMAD.MOV.U32 R62, RZ, RZ, 0x4342414d ;  /* 0x4342414dff3e7424 */ /* 0x008fc600078e00ff */
[----:B------:R2:W-:Y:S01]  /*2b9d0*/  STL.64 [R1+0x2ca8], R64 ;  /* 0x002ca84001007387 */ /* 0x0005e20000100a00 */
[----:B0-----:R-:W-:-:S03]  /*2b9e0*/  HFMA2 R52, -RZ, RZ, 3.62890625, 2.654296875 ;  /* 0x4342414fff347431 */ /* 0x001fc600000001ff */
[----:B------:R0:W-:Y:S01]  /*2b9f0*/  STL.64 [R1+0x2b90], R66 ;  /* 0x002b904201007387 */ /* 0x0001e20000100a00 */
[----:B-1----:R-:W-:-:S03]  /*2ba00*/  IMAD.MOV.U32 R56, RZ, RZ, 0x43424155 ;  /* 0x43424155ff387424 */ /* 0x002fc600078e00ff */
[----:B------:R1:W-:Y:S01]  /*2ba10*/  STL.64 [R1+0x2bb8], R54 ;  /* 0x002bb83601007387 */ /* 0x0003e20000100a00 */
[----:B--2---:R-:W-:-:S03]  /*2ba20*/  HFMA2 R64, -RZ, RZ, 3.62890625, 2.685546875 ;  /* 0x4342415fff407431 */ /* 0x004fc600000001ff */
[----:B------:R2:W-:Y:S04]  /*2ba30*/  STL.64 [R1+0x2c08], R58 ;  /* 0x002c083a01007387 */ /* 0x0005e80000100a00 */
[----:B------:R3:W-:Y:S01]  /*2ba40*/  STL.64 [R1+0x2c30], R60 ;  /* 0x002c303c01007387 */ /* 0x0007e20000100a00 */
[----:B0-----:R-:W-:-:S03]  /*2ba50*/  MOV R66, 0x43424157 ;  /* 0x4342415700427802 */ /* 0x001fc60000000f00 */
        /* <DEDUP_REMOVED lines=8> */
[----:B-1----:R-:W-:-:S03]  /*2bae0*/  HFMA2 R56, -RZ, RZ, 3.62890625, 2.69921875 ;  /* 0x43424166ff387431 */ /* 0x002fc600000001ff */
        /* <DEDUP_REMOVED lines=8> */
[----:B--2---:R-:W-:-:S03]  /*2bb70*/  IMAD.MOV.U32 R58, RZ, RZ, 0x43424168 ;  /* 0x43424168ff3a7424 */ /* 0x004fc600078e00ff */
[----:B------:R2:W-:Y:S01]  /*2bb80*/  STL.64 [R1+0x2de8], R68 ;  /* 0x002de84401007387 */ /* 0x0005e20000100a00 */
[----:B0-----:R-:W-:-:S03]  /*2bb90*/  IMAD.MOV.U32 R60, RZ, RZ, 0x4342416a ;  /* 0x4342416aff3c7424 */ /* 0x001fc600078e00ff */
[----:B------:R0:W-:Y:S01]  /*2bba0*/  STL.64 [R1+0x2e10], R70 ;  /* 0x002e104601007387 */ /* 0x0001e20000100a00 */
[----:B---3--:R-:W-:Y:S01]  /*2bbb0*/  IMAD.MOV.U32 R62, RZ, RZ, 0x4342416c ;  /* 0x4342416cff3e7424 */ /* 0x008fe200078e00ff */
[----:B-1----:R-:W-:Y:S02]  /*2bbc0*/  MOV R64, 0x4342416e ;  /* 0x4342416e00407802 */ /* 0x002fe40000000f00 */
[----:B------:R-:W-:Y:S01]  /*2bbd0*/  STL.U8 [R1+0x27ec], RZ ;  /* 0x0027ecff01007387 */ /* 0x000fe20000100000 */
[----:B--2---:R-:W-:-:S03]  /*2bbe0*/  IMAD.MOV.U32 R68, RZ, RZ, 0x43424172 ;  /* 0x43424172ff447424 */ /* 0x004fc600078e00ff */
[----:B------:R-:W-:Y:S01]  /*2bbf0*/  STL.U8 [R1+0x2800], RZ ;  /* 0x002800ff01007387 */ /* 0x000fe20000100000 */
[----:B0-----:R-:W-:-:S03]  /*2bc00*/  IMAD.MOV.U32 R70, RZ, RZ, 0x43424174 ;  /* 0x43424174ff467424 */ /* 0x001fc600078e00ff */
[----:B------:R-:W-:Y:S04]  /*2bc10*/  STL [R1+0x280c], R118 ;  /* 0x00280c7601007387 */ /* 0x000fe80000100800 */
[----:B------:R-:W-:Y:S04]  /*2bc20*/  STL [R1+0x2810], R92 ;  /* 0x0028105c01007387 */ /* 0x000fe80000100800 */
[----:B------:R-:W-:Y:S04]  /*2bc30*/  STL.U8 [R1+0x2814], RZ ;  /* 0x002814ff01007387 */ /* 0x000fe80000100000 */
[----:B------:R-:W-:Y:S04]  /*2bc40*/  STL.U8 [R1+0x2828], RZ ;  /* 0x002828ff01007387 */ /* 0x000fe80000100000 */
        /* <DEDUP_REMOVED lines=169> */
[----:B------:R-:W-:Y:S04]  /*2c6e0*/  STL.U16 [R1+0x2e2c], R7 ;  /* 0x002e2c0701007387 */ /* 0x000fe80000100400 */
[----:B------:R0:W-:Y:S04]  /*2c6f0*/  STL.64 [R1+0x2e38], R82 ;  /* 0x002e385201007387 */ /* 0x0001e80000100a00 */
[----:B------:R1:W-:Y:S04]  /*2c700*/  STL.64 [R1+0x2e60], R84 ;  /* 0x002e605401007387 */ /* 0x0003e80000100a00 */
[----:B------:R2:W-:Y:S01]  /*2c710*/  STL.64 [R1+0x2e88], R86 ;  /* 0x002e885601007387 */ /* 0x0005e20000100a00 */
[----:B0-----:R-:W-:-:S03]  /*2c720*/  MOV R82, 0x4342416f ;  /* 0x4342416f00527802 */ /* 0x001fc60000000f00 */
[----:B------:R0:W-:Y:S01]  /*2c730*/  STL.64 [R1+0x2eb0], R88 ;  /* 0x002eb05801007387 */ /* 0x0001e20000100a00 */
[----:B-1----:R-:W-:-:S03]  /*2c740*/  IMAD.MOV.U32 R84, RZ, RZ, 0x43424171 ;  /* 0x43424171ff547424 */ /* 0x002fc600078e00ff */
[----:B------:R1:W-:Y:S01]  /*2c750*/  STL.64 [R1+0x2f00], R82 ;  /* 0x002f005201007387 */ /* 0x0003e20000100a00 */
[----:B--2---:R-:W-:-:S03]  /*2c760*/  IMAD.MOV.U32 R86, RZ, RZ, 0x43424173 ;  /* 0x43424173ff567424 */ /* 0x004fc600078e00ff */
[----:B------:R2:W-:Y:S01]  /*2c770*/  STL.64 [R1+0x2ed8], R90 ;  /* 0x002ed85a01007387 */ /* 0x0005e20000100a00 */
[----:B0-----:R-:W-:-:S03]  /*2c780*/  IMAD.MOV.U32 R88, RZ, RZ, 0x43424175 ;  /* 0x43424175ff587424 */ /* 0x001fc600078e00ff */
[----:B------:R0:W-:Y:S01]  /*2c790*/  STL.64 [R1+0x2f28], R84 ;  /* 0x002f285401007387 */ /* 0x0001e20000100a00 */
[----:B-1----:R-:W-:-:S03]  /*2c7a0*/  IMAD.MOV.U32 R82, RZ, RZ, 0x43424179 ;  /* 0x43424179ff527424 */ /* 0x002fc600078e00ff */
[----:B------:R1:W-:Y:S01]  /*2c7b0*/  STL.64 [R1+0x2f50], R86 ;  /* 0x002f505601007387 */ /* 0x0003e20000100a00 */
[----:B--2---:R-:W-:-:S03]  /*2c7c0*/  HFMA2 R90, -RZ, RZ, 3.62890625, 2.732421875 ;  /* 0x43424177ff5a7431 */ /* 0x004fc600000001ff */
[----:B------:R2:W-:Y:S01]  /*2c7d0*/  STL.64 [R1+0x2f78], R88 ;  /* 0x002f785801007387 */ /* 0x0005e20000100a00 */
[----:B0-----:R-:W-:-:S03]  /*2c7e0*/  IMAD.MOV.U32 R84, RZ, RZ, 0x4342417b ;  /* 0x4342417bff547424 */ /* 0x001fc600078e00ff */
[----:B------:R0:W-:Y:S01]  /*2c7f0*/  STL.64 [R1+0x2fc8], R82 ;  /* 0x002fc85201007387 */ /* 0x0001e20000100a00 */
[----:B-1----:R-:W-:-:S03]  /*2c800*/  IMAD.MOV.U32 R86, RZ, RZ, 0x4342417d ;  /* 0x4342417dff567424 */ /* 0x002fc600078e00ff */
[----:B------:R1:W-:Y:S01]  /*2c810*/  STL.64 [R1+0x2fa0], R90 ;  /* 0x002fa05a01007387 */ /* 0x0003e20000100a00 */
[----:B--2---:R-:W-:-:S03]  /*2c820*/  MOV R89, 0x4948 ;  /* 0x0000494800597802 */ /* 0x004fc60000000f00 */
[----:B------:R2:W-:Y:S01]  /*2c830*/  STL.64 [R1+0x2ff0], R84 ;  /* 0x002ff05401007387 */ /* 0x0005e20000100a00 */
[----:B------:R-:W-:Y:S02]  /*2c840*/  HFMA2 R88, -RZ, RZ, 3.62890625, 2.611328125 ;  /* 0x43424139ff587431 */ /* 0x000fe400000001ff */
[----:B0-----:R-:W-:Y:S01]  /*2c850*/  IMAD.MOV.U32 R82, RZ, RZ, 0x43424133 ;  /* 0x43424133ff527424 */ /* 0x001fe200078e00ff */
[----:B------:R0:W-:Y:S01]  /*2c860*/  STL.64 [R1+0x3018], R86 ;  /* 0x0030185601007387 */ /* 0x0001e20000100a00 */
[----:B-1----:R-:W-:-:S03]  /*2c870*/  IMAD.MOV.U32 R90, RZ, RZ, 0x4342413b ;  /* 0x4342413bff5a7424 */ /* 0x002fc600078e00ff */
[----:B------:R-:W-:Y:S01]  /*2c880*/  STL.U16 [R1+0x2e40], R7 ;  /* 0x002e400701007387 */ /* 0x000fe20000100400 */
[----:B--2---:R-:W-:-:S03]  /*2c890*/  IMAD.MOV.U32 R84, RZ, RZ, 0x43424135 ;  /* 0x43424135ff547424 */ /* 0x004fc600078e00ff */
[----:B------:R-:W-:Y:S04]  /*2c8a0*/  STL.U16 [R1+0x2e54], R7 ;  /* 0x002e540701007387 */ /* 0x000fe80000100400 */
        /* <DEDUP_REMOVED lines=53> */
[----:B------:R-:W-:Y:S04]  /*2cc00*/  STL.U8 [R1+0x304a], RZ ;  /* 0x00304aff01007387 */ /* 0x000fe80000100000 */
[----:B------:R-:W-:Y:S04]  /*2cc10*/  STL [R1+0x3054], R242 ;  /* 0x003054f201007387 */ /* 0x000fe80000100800 */
[----:B------:R-:W-:Y:S04]  /*2cc20*/  STL [R1+0x3058], R92 ;  /* 0x0030585c01007387 */ /* 0x000fe80000100800 */
[----:B------:R-:W-:Y:S04]  /*2cc30*/  STL.U8 [R1+0x305e], RZ ;  /* 0x00305eff01007387 */ /* 0x000fe80000100000 */
        /* <DEDUP_REMOVED lines=130> */
[----:B------:R-:W-:Y:S04]  /*2d460*/  STL.U8 [R1+0x3342], RZ ;  /* 0x003342ff01007387 */ /* 0x000fe80000100000 */
[----:B------:R0:W-:Y:S04]  /*2d470*/  STL.64 [R1+0x3658], R82 ;  /* 0x0036585201007387 */ /* 0x0001e80000100a00 */
[----:B------:R1:W-:Y:S04]  /*2d480*/  STL.64 [R1+0x3680], R84 ;  /* 0x0036805401007387 */ /* 0x0003e80000100a00 */
[----:B------:R-:W-:Y:S01]  /*2d490*/  STL.U16 [R1+0x3354], R89 ;  /* 0x0033545901007387 */ /* 0x000fe20000100400 */
[----:B0-----:R-:W-:-:S03]  /*2d4a0*/  IMAD.MOV.U32 R82, RZ, RZ, 0x4342413d ;  /* 0x4342413dff527424 */ /* 0x001fc600078e00ff */
[----:B------:R-:W-:Y:S01]  /*2d4b0*/  STL.U16 [R1+0x3368], R89 ;  /* 0x0033685901007387 */ /* 0x000fe20000100400 */
[----:B-1----:R-:W-:-:S03]  /*2d4c0*/  MOV R84, 0x4342413f ;  /* 0x4342413f00547802 */ /* 0x002fc60000000f00 */
[----:B------:R0:W-:Y:S04]  /*2d4d0*/  STL.64 [R1+0x3720], R82 ;  /* 0x0037205201007387 */ /* 0x0001e80000100a00 */
[----:B------:R-:W-:Y:S04]  /*2d4e0*/  STL.U16 [R1+0x337c], R89 ;  /* 0x00337c5901007387 */ /* 0x000fe80000100400 */
[----:B------:R-:W-:Y:S01]  /*2d4f0*/  STL.U16 [R1+0x3390], R89 ;  /* 0x0033905901007387 */ /* 0x000fe20000100400 */
[----:B0-----:R-:W-:-:S03]  /*2d500*/  HFMA2 R82, -RZ, RZ, 3.62890625, 2.638671875 ;  /* 0x43424147ff527431 */ /* 0x001fc600000001ff */
        /* <DEDUP_REMOVED lines=50> */
[----:B-1----:R-:W-:-:S03]  /*2d830*/  HFMA2 R82, -RZ, RZ, 7.2734375, 5.265625 ;  /* 0x47464544ff527431 */ /* 0x002fc600000001ff */
[----:B------:R1:W-:Y:S01]  /*2d840*/  STL.64 [R1+0x37c0], R90 ;  /* 0x0037c05a01007387 */ /* 0x0003e20000100a00 */
[----:B------:R-:W-:Y:S02]  /*2d850*/  IMAD.MOV.U32 R83, RZ, RZ, 0x4a4948 ;  /* 0x004a4948ff537424 */ /* 0x000fe400078e00ff */
[----:B--2---:R-:W-:Y:S01]  /*2d860*/  IMAD.MOV.U32 R86, RZ, RZ, 0x4342414b ;  /* 0x4342414bff567424 */ /* 0x004fe200078e00ff */
[----:B------:R2:W-:Y:S01]  /*2d870*/  STL.64 [R1+0x38d8], R84 ;  /* 0x0038d85401007387 */ /* 0x0005e20000100a00 */
[----:B0-----:R-:W-:-:S03]  /*2d880*/  IMAD.MOV.U32 R88, RZ, RZ, 0x4342414d ;  /* 0x4342414dff587424 */ /* 0x001fc600078e00ff */
[----:B------:R-:W-:Y:S01]  /*2d890*/  STL [R1+0x3350], R92 ;  /* 0x0033505c01007387 */ /* 0x000fe20000100800 */
[----:B-1----:R-:W-:-:S03]  /*2d8a0*/  MOV R90, 0x4342414f ;  /* 0x4342414f005a7802 */ /* 0x002fc60000000f00 */
[----:B------:R-:W-:Y:S01]  /*2d8b0*/  STL [R1+0x3378], R92 ;  /* 0x0033785c01007387 */ /* 0x000fe20000100800 */
[----:B--2---:R-:W-:-:S03]  /*2d8c0*/  IMAD.MOV.U32 R84, RZ, RZ, 0x43424155 ;  /* 0x43424155ff547424 */ /* 0x004fc600078e00ff */
        /* <DEDUP_REMOVED lines=17> */
[----:B------:R1:W-:Y:S04]  /*2d9e0*/  STL.64 [R1+0x3838], R86 ;  /* 0x0038385601007387 */ /* 0x0003e80000100a00 */
[----:B------:R2:W-:Y:S01]  /*2d9f0*/  STL.64 [R1+0x3860], R88 ;  /* 0x0038605801007387 */ /* 0x0005e20000100a00 */
[----:B0-----:R-:W-:-:S03]  /*2da00*/  IMAD.MOV.U32 R92, RZ, RZ, 0x4342415d ;  /* 0x4342415dff5c7424 */ /* 0x001fc600078e00ff */
[----:B------:R0:W-:Y:S04]  /*2da10*/  STL.64 [R1+0x3888], R90 ;  /* 0x0038885a01007387 */ /* 0x0001e80000100a00 */
[----:B------:R-:W-:Y:S01]  /*2da20*/  STL [R1+0x334c], R128 ;  /* 0x00334c8001007387 */ /* 0x000fe20000100800 */
[----:B-1----:R-:W-:-:S03]  /*2da30*/  IMAD.MOV.U32 R86, RZ, RZ, 0x43424157 ;  /* 0x43424157ff567424 */ /* 0x002fc600078e00ff */
[----:B------:R-:W-:Y:S01]  /*2da40*/  STL.U8 [R1+0x3356], RZ ;  /* 0x003356ff01007387 */ /* 0x000fe20000100000 */
[----:B--2---:R-:W-:-:S03]  /*2da50*/  MOV R88, 0x43424159 ;  /* 0x4342415900587802 */ /* 0x004fc60000000f00 */
[----:B------:R-:W-:Y:S01]  /*2da60*/  STL.64 [R1+0x3360], R44 ;  /* 0x0033602c01007387 */ /* 0x000fe20000100a00 */
[----:B0-----:R-:W-:-:S03]  /*2da70*/  IMAD.MOV.U32 R90, RZ, RZ, 0x4342415b ;  /* 0x4342415bff5a7424 */ /* 0x001fc600078e00ff */
[----:B------:R-:W-:Y:S04]  /*2da80*/  STL.U8 [R1+0x336a], RZ ;  /* 0x00336aff01007387 */ /* 0x000fe80000100000 */
[----:B------:R-:W-:Y:S04]  /*2da90*/  STL [R1+0x3374], R126 ;  /* 0x0033747e01007387 */ /* 0x000fe80000100800 */
[----:B------:R-:W-:Y:S04]  /*2daa0*/  STL.U8 [R1+0x337e], RZ ;  /* 0x00337eff01007387 */ /* 0x000fe80000100000 */
[----:B------:R-:W-:Y:S04]  /*2dab0*/  STL.64 [R1+0x3388], R46 ;  /* 0x0033882e01007387 */ /* 0x000fe80000100a00 */
        /* <DEDUP_REMOVED lines=123> */
[----:B0-----:R-:W-:-:S03]  /*2e270*/  HFMA2 R84, -RZ, RZ, 3.62890625, 2.685546875 ;  /* 0x4342415fff547431 */ /* 0x001fc600000001ff */
[----:B------:R0:W-:Y:S01]  /*2e280*/  STL.64 [R1+0x3950], R88 ;  /* 0x0039505801007387 */ /* 0x0001e20000100a00 */
[----:B-1----:R-:W-:-:S03]  /*2e290*/  IMAD.MOV.U32 R90, RZ, RZ, 0x43424165 ;  /* 0x43424165ff5a7424 */ /* 0x002fc600078e00ff */
[----:B------:R1:W-:Y:S01]  /*2e2a0*/  STL.64 [R1+0x39a0], R92 ;  /* 0x0039a05c01007387 */ /* 0x0003e20000100a00 */
[----:B--2---:R-:W-:-:S03]  /*2e2b0*/  IMAD.MOV.U32 R86, RZ, RZ, 0x43424161 ;  /* 0x43424161ff567424 */ /* 0x004fc600078e00ff */
[----:B------:R2:W-:Y:S01]  /*2e2c0*/  STL.64 [R1+0x39c8], R84 ;  /* 0x0039c85401007387 */ /* 0x0005e20000100a00 */
[----:B0-----:R-:W-:-:S03]  /*2e2d0*/  IMAD.MOV.U32 R88, RZ, RZ, 0x43424163 ;  /* 0x43424163ff587424 */ /* 0x001fc600078e00ff */
[----:B------:R0:W-:Y:S01]  /*2e2e0*/  STL.64 [R1+0x3a40], R90 ;  /* 0x003a405a01007387 */ /* 0x0001e20000100a00 */
[----:B-1----:R-:W-:-:S03]  /*2e2f0*/  MOV R92, 0x43424167 ;  /* 0x43424167005c7802 */ /* 0x002fc60000000f00 */
[----:B------:R1:W-:Y:S01]  /*2e300*/  STL.64 [R1+0x39f0], R86 ;  /* 0x0039f05601007387 */ /* 0x0003e20000100a00 */
[----:B--2---:R-:W-:-:S03]  /*2e310*/  IMAD.MOV.U32 R84, RZ, RZ, 0x43424169 ;  /* 0x43424169ff547424 */ /* 0x004fc600078e00ff */
[----:B------:R2:W-:Y:S01]  /*2e320*/  STL.64 [R1+0x3a18], R88 ;  /* 0x003a185801007387 */ /* 0x0005e20000100a00 */
[----:B0-----:R-:W-:-:S03]  /*2e330*/  HFMA2 R90, -RZ, RZ, 3.62890625, 2.716796875 ;  /* 0x4342416fff5a7431 */ /* 0x001fc600000001ff */
        /* <DEDUP_REMOVED lines=10> */
[----:B------:R2:W-:Y:S04]  /*2e3e0*/  STL.64 [R1+0x3b30], R92 ;  /* 0x003b305c01007387 */ /* 0x0005e80000100a00 */
[----:B------:R3:W-:Y:S01]  /*2e3f0*/  STL.64 [R1+0x3b58], R84 ;  /* 0x003b585401007387 */ /* 0x0007e20000100a00 */
[----:B0-----:R-:W-:Y:S01]  /*2e400*/  IMAD.MOV.U32 R86, RZ, RZ, 0x43424175 ;  /* 0x43424175ff567424 */ /* 0x001fe200078e00ff */
[----:B-1----:R-:W-:Y:S02]  /*2e410*/  MOV R88, 0x43424177 ;  /* 0x4342417700587802 */ /* 0x002fe40000000f00 */
[----:B------:R0:W-:Y:S01]  /*2e420*/  STL.64 [R1+0x3bd0], R90 ;  /* 0x003bd05a01007387 */ /* 0x0001e20000100a00 */
[----:B--2---:R-:W-:-:S03]  /*2e430*/  IMAD.MOV.U32 R92, RZ, RZ, 0x4342417b ;  /* 0x4342417bff5c7424 */ /* 0x004fc600078e00ff */
[----:B------:R-:W-:Y:S01]  /*2e440*/  STL.64 [R1+0x38f0], R82 ;  /* 0x0038f05201007387 */ /* 0x000fe20000100a00 */
[----:B---3--:R-:W-:-:S03]  /*2e450*/  IMAD.MOV.U32 R84, RZ, RZ, 0x4342417d ;  /* 0x4342417dff547424 */ /* 0x008fc600078e00ff */
[----:B------:R-:W-:Y:S04]  /*2e460*/  STL.64 [R1+0x3918], R82 ;  /* 0x0039185201007387 */ /* 0x000fe80000100a00 */
[----:B------:R-:W-:Y:S01]  /*2e470*/  STL.64 [R1+0x3940], R82 ;  /* 0x0039405201007387 */ /* 0x000fe20000100a00 */
[----:B0-----:R-:W-:Y:S02]  /*2e480*/  HFMA2 R91, -RZ, RZ, 14.578125, 10.5625 ;  /* 0x4b4a4948ff5b7431 */ /* 0x001fe400000001ff */
        /* <DEDUP_REMOVED lines=19> */
[----:B------:R0:W-:Y:S04]  /*2e5c0*/  STL.64 [R1+0x3c38], R82 ;  /* 0x003c385201007387 */ /* 0x0001e80000100a00 */
[----:B------:R1:W-:Y:S04]  /*2e5d0*/  STL.64 [R1+0x3b80], R86 ;  /* 0x003b805601007387 */ /* 0x0003e80000100a00 */
[----:B------:R2:W-:Y:S01]  /*2e5e0*/  STL.64 [R1+0x3ba8], R88 ;  /* 0x003ba85801007387 */ /* 0x0005e20000100a00 */
[----:B0-----:R-:W-:-:S03]  /*2e5f0*/  HFMA2 R83, -RZ, RZ, 14.578125, 10.5625 ;  /* 0x4b4a4948ff537431 */ /* 0x001fc600000001ff */
[----:B------:R0:W-:Y:S01]  /*2e600*/  STL.64 [R1+0x3bf8], R92 ;  /* 0x003bf85c01007387 */ /* 0x0001e20000100a00 */
[----:B-1----:R-:W-:-:S03]  /*2e610*/  IMAD.MOV.U32 R86, RZ, RZ, 0x47464544 ;  /* 0x47464544ff567424 */ /* 0x002fc600078e00ff */
[----:B------:R1:W-:Y:S01]  /*2e620*/  STL.64 [R1+0x3c20], R84 ;  /* 0x003c205401007387 */ /* 0x0003e20000100a00 */
[----:B------:R-:W-:Y:S01]  /*2e630*/  MOV R87, 0x4b4a4948 ;  /* 0x4b4a494800577802 */ /* 0x000fe20000000f00 */
[----:B--2---:R-:W-:Y:S02]  /*2e640*/  IMAD.MOV.U32 R88, RZ, RZ, 0x47464544 ;  /* 0x47464544ff587424 */ /* 0x004fe400078e00ff */
[----:B------:R-:W-:Y:S01]  /*2e650*/  STL [R1+0x3908], R246 ;  /* 0x003908f601007387 */ /* 0x000fe20000100800 */
[----:B------:R-:W-:Y:S02]  /*2e660*/  IMAD.MOV.U32 R89, RZ, RZ, 0x4b4a4948 ;  /* 0x4b4a4948ff597424 */ /* 0x000fe400078e00ff */
[----:B0-----:R-:W-:Y:S01]  /*2e670*/  IMAD.MOV.U32 R92, RZ, RZ, 0x4b4a4948 ;  /* 0x4b4a4948ff5c7424 */ /* 0x001fe200078e00ff */
[----:B------:R-:W-:Y:S01]  /*2e680*/  STL [R1+0x3930], R246 ;  /* 0x003930f601007387 */ /* 0x000fe20000100800 */
[----:B-1----:R-:W-:-:S03]  /*2e690*/  IMAD.MOV.U32 R84, RZ, RZ, 0x47464544 ;  /* 0x47464544ff547424 */ /* 0x002fc600078e00ff */
[----:B------:R-:W-:Y:S01]  /*2e6a0*/  STL [R1+0x3958], R246 ;  /* 0x003958f601007387 */ /* 0x000fe20000100800 */
[----:B------:R-:W-:-:S03]  /*2e6b0*/  IMAD.MOV.U32 R85, RZ, RZ, 0x4b4a4948 ;  /* 0x4b4a4948ff557424 */ /* 0x000fc600078e00ff */
        /* <DEDUP_REMOVED lines=158> */
[----:B------:R0:W-:Y:S04]  /*2f0a0*/  STL.64 [R1+0x41d8], R84 ;  /* 0x0041d85401007387 */ /* 0x0001e80000100a00 */
[----:B------:R-:W-:Y:S04]  /*2f0b0*/  STL.64 [R1+0x3fd0], R88 ;  /* 0x003fd05801007387 */ /* 0x000fe80000100a00 */
[----:B------:R-:W-:Y:S01]  /*2f0c0*/  STL.64 [R1+0x4098], R88 ;  /* 0x0040985801007387 */ /* 0x000fe20000100a00 */
[----:B0-----:R-:W-:-:S03]  /*2f0d0*/  IMAD.MOV.U32 R84, RZ, RZ, 0x43424133 ;  /* 0x43424133ff547424 */ /* 0x001fc600078e00ff */
[----:B------:R-:W-:Y:S01]  /*2f0e0*/  STL.64 [R1+0x4160], R88 ;  /* 0x0041605801007387 */ /* 0x000fe20000100a00 */
[----:B------:R-:W-:-:S03]  /*2f0f0*/  IMAD.MOV.U32 R85, RZ, RZ, 0x47464544 ;  /* 0x47464544ff557424 */ /* 0x000fc600078e00ff */
[----:B------:R0:W-:Y:S04]  /*2f100*/  STL.64 [R1+0x4228], R88 ;  /* 0x0042285801007387 */ /* 0x0001e80000100a00 */
[----:B------:R1:W-:Y:S04]  /*2f110*/  STL.64 [R1+0x4260], R84 ;  /* 0x0042605401007387 */ /* 0x0003e80000100a00 */
[----:B------:R-:W-:Y:S01]  /*2f120*/  STL.64 [R1+0x3f58], R82 ;  /* 0x003f585201007387 */ /* 0x000fe20000100a00 */
[----:B0-----:R-:W-:Y:S01]  /*2f130*/  MOV R88, 0x43424135 ;  /* 0x4342413500587802 */ /* 0x001fe20000000f00 */
[----:B------:R-:W-:-:S02]  /*2f140*/  IMAD.MOV.U32 R89, RZ, RZ, 0x47464544 ;  /* 0x47464544ff597424 */ /* 0x000fc400078e00ff */
[----:B------:R-:W-:Y:S01]  /*2f150*/  STL.64 [R1+0x3fa8], R86 ;  /* 0x003fa85601007387 */ /* 0x000fe20000100a00 */
[----:B-1----:R-:W-:Y:S02]  /*2f160*/  HFMA2 R84, -RZ, RZ, 7.2734375, 5.265625 ;  /* 0x47464544ff547431 */ /* 0x002fe400000001ff */
[----:B------:R-:W-:Y:S01]  /*2f170*/  IMAD.MOV.U32 R85, RZ, RZ, 0x4b4a4948 ;  /* 0x4b4a4948ff557424 */ /* 0x000fe200078e00ff */
        /* <DEDUP_REMOVED lines=9> */
[----:B0-----:R-:W-:-:S03]  /*2f210*/  IMAD.MOV.U32 R82, RZ, RZ, 0x43424137 ;  /* 0x43424137ff527424 */ /* 0x001fc600078e00ff */
[----:B------:R0:W-:Y:S01]  /*2f220*/  STL.64 [R1+0x4288], R88 ;  /* 0x0042885801007387 */ /* 0x0001e20000100a00 */
[----:B------:R-:W-:Y:S02]  /*2f230*/  IMAD.MOV.U32 R83, RZ, RZ, 0x47464544 ;  /* 0x47464544ff537424 */ /* 0x000fe400078e00ff */
[----:B-1----:R-:W-:Y:S01]  /*2f240*/  IMAD.MOV.U32 R86, RZ, RZ, 0x43424139 ;  /* 0x43424139ff567424 */ /* 0x002fe200078e00ff */
[----:B------:R-:W-:Y:S01]  /*2f250*/  STL.64 [R1+0x3ff8], R90 ;  /* 0x003ff85a01007387 */ /* 0x000fe20000100a00 */
[----:B------:R-:W-:Y:S02]  /*2f260*/  IMAD.MOV.U32 R87, RZ, RZ, 0x47464544 ;  /* 0x47464544ff577424 */ /* 0x000fe400078e00ff */
[----:B--2---:R-:W-:Y:S01]  /*2f270*/  IMAD.MOV.U32 R84, RZ, RZ, 0x4342413d ;  /* 0x4342413dff547424 */ /* 0x004fe200078e00ff */
[----:B------:R-:W-:Y:S01]  /*2f280*/  STL.64 [R1+0x40c0], R90 ;  /* 0x0040c05a01007387 */ /* 0x000fe20000100a00 */
[----:B------:R-:W-:Y:S01]  /*2f290*/  IMAD.MOV.U32 R85, RZ, RZ, 0x47464544 ;  /* 0x47464544ff557424 */ /* 0x000fe200078e00ff */
[----:B0-----:R-:W-:Y:S01]  /*2f2a0*/  MOV R88, 0x47464544 ;  /* 0x4746454400587802 */ /* 0x001fe20000000f00 */
[----:B------:R-:W-:Y:S01]  /*2f2b0*/  IMAD.MOV.U32 R89, RZ, RZ, 0x4b4a4948 ;  /* 0x4b4a4948ff597424 */ /* 0x000fe200078e00ff */
[----:B------:R-:W-:Y:S04]  /*2f2c0*/  STL.64 [R1+0x4188], R90 ;  /* 0x0041885a01007387 */ /* 0x000fe80000100a00 */
[----:B------:R0:W-:Y:S04]  /*2f2d0*/  STL.64 [R1+0x42a0], R90 ;  /* 0x0042a05a01007387 */ /* 0x0001e80000100a00 */
[----:B------:R1:W-:Y:S04]  /*2f2e0*/  STL.64 [R1+0x42b0], R82 ;  /* 0x0042b05201007387 */ /* 0x0003e80000100a00 */
[----:B------:R2:W-:Y:S04]  /*2f2f0*/  STL.64 [R1+0x42d8], R86 ;  /* 0x0042d85601007387 */ /* 0x0005e80000100a00 */
[----:B------:R3:W-:Y:S01]  /*2f300*/  STL.64 [R1+0x4328], R84 ;  /* 0x0043285401007387 */ /* 0x0007e20000100a00 */
[----:B0-----:R-:W-:-:S02]  /*2f310*/  IMAD.MOV.U32 R90, RZ, RZ, 0x4342413b ;  /* 0x4342413bff5a7424 */ /* 0x001fc400078e00ff */
[----:B------:R-:W-:Y:S02]  /*2f320*/  IMAD.MOV.U32 R91, RZ, RZ, 0x47464544 ;  /* 0x47464544ff5b7424 */ /* 0x000fe400078e00ff */
[----:B-1----:R-:W-:Y:S01]  /*2f330*/  HFMA2 R82, -RZ, RZ, 7.2734375, 5.265625 ;  /* 0x47464544ff527431 */ /* 0x002fe200000001ff */
[----:B------:R0:W-:Y:S01]  /*2f340*/  STL.64 [R1+0x42f0], R88 ;  /* 0x0042f05801007387 */ /* 0x0001e20000100a00 */
[----:B------:R-:W-:Y:S01]  /*2f350*/  IMAD.MOV.U32 R83, RZ, RZ, 0x4b4a4948 ;  /* 0x4b4a4948ff537424 */ /* 0x000fe200078e00ff */
[----:B--2---:R-:W-:Y:S01]  /*2f360*/  MOV R86, 0x47464544 ;  /* 0x4746454400567802 */ /* 0x004fe20000000f00 */
[----:B------:R-:W-:Y:S01]  /*2f370*/  IMAD.MOV.U32 R87, RZ, RZ, 0x4b4a4948 ;  /* 0x4b4a4948ff577424 */ /* 0x000fe200078e00ff */
[----:B------:R1:W-:Y:S01]  /*2f380*/  STL.64 [R1+0x4300], R90 ;  /* 0x0043005a01007387 */ /* 0x0003e20000100a00 */
[----:B---3--:R-:W-:Y:S01]  /*2f390*/  MOV R84, 0x47464544 ;  /* 0x4746454400547802 */ /* 0x008fe20000000f00 */
[----:B------:R-:W-:Y:S02]  /*2f3a0*/  IMAD.MOV.U32 R85, RZ, RZ, 0x4b4a4948 ;  /* 0x4b4a4948ff557424 */ /* 0x000fe400078e00ff */
[----:B------:R2:W-:Y:S01]  /*2f3b0*/  STL.64 [R1+0x4340], R86 ;  /* 0x0043405601007387 */ /* 0x0005e20000100a00 */
[----:B0-----:R-:W-:-:S03]  /*2f3c0*/  IMAD.MOV.U32 R88, RZ, RZ, 0x4342413f ;  /* 0x4342413fff587424 */ /* 0x001fc600078e00ff */
[----:B------:R0:W-:Y:S01]  /*2f3d0*/  STL.64 [R1+0x4390], R84 ;  /* 0x0043905401007387 */ /* 0x0001e20000100a00 */
[----:B------:R-:W-:Y:S02]  /*2f3e0*/  IMAD.MOV.U32 R89, RZ, RZ, 0x47464544 ;  /* 0x47464544ff597424 */ /* 0x000fe400078e00ff */
[----:B-1----:R-:W-:Y:S01]  /*2f3f0*/  HFMA2 R90, -RZ, RZ, 7.2734375, 5.265625 ;  /* 0x47464544ff5a7431 */ /* 0x002fe200000001ff */
[----:B------:R1:W-:Y:S01]  /*2f400*/  STL.64 [R1+0x4318], R82 ;  /* 0x0043185201007387 */ /* 0x0003e20000100a00 */
[----:B------:R-:W-:Y:S02]  /*2f410*/  IMAD.MOV.U32 R91, RZ, RZ, 0x4b4a4948 ;  /* 0x4b4a4948ff5b7424 */ /* 0x000fe400078e00ff */
[----:B--2---:R-:W-:Y:S01]  /*2f420*/  IMAD.MOV.U32 R86, RZ, RZ, 0x43424143 ;  /* 0x43424143ff567424 */ /* 0x004fe200078e00ff */
[----:B------:R2:W-:Y:S01]  /*2f430*/  STL.64 [R1+0x4350], R88 ;  /* 0x0043505801007387 */ /* 0x0005e20000100a00 */
[----:B------:R-:W-:Y:S02]  /*2f440*/  IMAD.MOV.U32 R87, RZ, RZ, 0x47464544 ;  /* 0x47464544ff577424 */ /* 0x000fe400078e00ff */
[----:B0-----:R-:W-:Y:S01]  /*2f450*/  IMAD.MOV.U32 R84, RZ, RZ, 0x43424147 ;  /* 0x43424147ff547424 */ /* 0x001fe200078e00ff */
[----:B------:R0:W-:Y:S01]  /*2f460*/  STL.64 [R1+0x4368], R90 ;  /* 0x0043685a01007387 */ /* 0x0001e20000100a00 */
[----:B------:R-:W-:-:S02]  /*2f470*/  IMAD.MOV.U32 R85, RZ, RZ, 0x47464544 ;  /* 0x47464544ff557424 */ /* 0x000fc400078e00ff */
[----:B-1----:R-:W-:Y:S01]  /*2f480*/  IMAD.MOV.U32 R82, RZ, RZ, 0x43424141 ;  /* 0x43424141ff527424 */ /* 0x002fe200078e00ff */
[----:B------:R1:W-:Y:S01]  /*2f490*/  STL.64 [R1+0x43a0], R86 ;  /* 0x0043a05601007387 */ /* 0x0003e20000100a00 */
[----:B------:R-:W-:Y:S02]  /*2f4a0*/  IMAD.MOV.U32 R83, RZ, RZ, 0x47464544 ;  /* 0x47464544ff537424 */ /* 0x000fe400078e00ff */
[----:B--2---:R-:W-:Y:S02]  /*2f4b0*/  HFMA2 R88, -RZ, RZ, 7.2734375, 5.265625 ;  /* 0x47464544ff587431 */ /* 0x004fe400000001ff */
[----:B------:R-:W-:Y:S01]  /*2f4c0*/  IMAD.MOV.U32 R89, RZ, RZ, 0x4b4a4948 ;  /* 0x4b4a4948ff597424 */ /* 0x000fe200078e00ff */
[----:B------:R2:W-:Y:S01]  /*2f4d0*/  STL.64 [R1+0x43f0], R84 ;  /* 0x0043f05401007387 */ /* 0x0005e20000100a00 */
[----:B0-----:R-:W-:-:S03]  /*2f4e0*/  IMAD.MOV.U32 R90, RZ, RZ, 0x43424145 ;  /* 0x43424145ff5a7424 */ /* 0x001fc600078e00ff */
[----:B------:R0:W-:Y:S01]  /*2f4f0*/  STL.64 [R1+0x4378], R82 ;  /* 0x0043785201007387 */ /* 0x0001e20000100a00 */
[----:B------:R-:W-:Y:S02]  /*2f500*/  IMAD.MOV.U32 R91, RZ, RZ, 0x47464544 ;  /* 0x47464544ff5b7424 */ /* 0x000fe400078e00ff */
[----:B-1----:R-:W-:Y:S02]  /*2f510*/  HFMA2 R86, -RZ, RZ, 7.2734375, 5.265625 ;  /* 0x47464544ff567431 */ /* 0x002fe400000001ff */
[----:B------:R-:W-:Y:S01]  /*2f520*/  IMAD.MOV.U32 R87, RZ, RZ, 0x4b4a4948 ;  /* 0x4b4a4948ff577424 */ /* 0x000fe200078e00ff */
[----:B------:R1:W-:Y:S01]  /*2f530*/  STL.64 [R1+0x43b8], R88 ;  /* 0x0043b85801007387 */ /* 0x0003e20000100a00 */
[----:B--2---:R-:W-:Y:S02]  /*2f540*/  HFMA2 R84, -RZ, RZ, 7.2734375, 5.265625 ;  /* 0x47464544ff547431 */ /* 0x004fe400000001ff */
[----:B------:R-:W-:Y:S01]  /*2f550*/  IMAD.MOV.U32 R85, RZ, RZ, 0x4b4a4948 ;  /* 0x4b4a4948ff557424 */ /* 0x000fe200078e00ff */
[----:B------:R2:W-:Y:S01]  /*2f560*/  STL.64 [R1+0x43c8], R90 ;  /* 0x0043c85a01007387 */ /* 0x0005e20000100a00 */
[----:B0-----:R-:W-:Y:S01]  /*2f570*/  MOV R82, 0x47464544 ;  /* 0x4746454400527802 */ /* 0x001fe20000000f00 */
[----:B------:R-:W-:-:S02]  /*2f580*/  IMAD.MOV.U32 R83, RZ, RZ, 0x4b4a4948 ;  /* 0x4b4a4948ff537424 */ /* 0x000fc400078e00ff */
[----:B------:R0:W-:Y:S01]  /*2f590*/  STL.64 [R1+0x4408], R86 ;  /* 0x0044085601007387 */ /* 0x0001e20000100a00 */
[----:B-1----:R-:W-:-:S03]  /*2f5a0*/  IMAD.MOV.U32 R88, RZ, RZ, 0x43424149 ;  /* 0x43424149ff587424 */ /* 0x002fc600078e00ff */
[----:B------:R1:W-:Y:S01]  /*2f5b0*/  STL.64 [R1+0x43e0], R82 ;  /* 0x0043e05201007387 */ /* 0x0003e20000100a00 */
[----:B------:R-:W-:-:S03]  /*2f5c0*/  IMAD.MOV.U32 R89, RZ, RZ, 0x47464544 ;  /* 0x47464544ff597424 */ /* 0x000fc600078e00ff */
[----:B------:R3:W-:Y:S01]  /*2f5d0*/  STL.64 [R1+0x4458], R84 ;  /* 0x0044585401007387 */ /* 0x0007e20000100a00 */
[----:B--2---:R-:W-:Y:S01]  /*2f5e0*/  MOV R90, 0x47464544 ;  /* 0x47464544005a7802 */ /* 0x004fe20000000f00 */
[----:B------:R-:W-:Y:S02]  /*2f5f0*/  IMAD.MOV.U32 R91, RZ, RZ, 0x4b4a4948 ;  /* 0x4b4a4948ff5b7424 */ /* 0x000fe400078e00ff */
[----:B0-----:R-:W-:Y:S01]  /*2f600*/  IMAD.MOV.U32 R86, RZ, RZ, 0x4342414d ;  /* 0x4342414dff567424 */ /* 0x001fe200078e00ff */
[----:B------:R0:W-:Y:S01]  /*2f610*/  STL.64 [R1+0x4418], R88 ;  /* 0x0044185801007387 */ /* 0x0001e20000100a00 */
[----:B------:R-:W-:Y:S02]  /*2f620*/  IMAD.MOV.U32 R87, RZ, RZ, 0x47464544 ;  /* 0x47464544ff577424 */ /* 0x000fe400078e00ff */
[----:B-1----:R-:W-:Y:S01]  /*2f630*/  IMAD.MOV.U32 R82, RZ, RZ, 0x4342414b ;  /* 0x4342414bff527424 */ /* 0x002fe200078e00ff */
[----:B------:R-:W-:Y:S01]  /*2f640*/  STL [R1+0x424c], R244 ;  /* 0x00424cf401007387 */ /* 0x000fe20000100800 */
[----:B------:R-:W-:-:S02]  /*2f650*/  IMAD.MOV.U32 R83, RZ, RZ, 0x47464544 ;  /* 0x47464544ff537424 */ /* 0x000fc400078e00ff */
[----:B---3--:R-:W-:Y:S02]  /*2f660*/  HFMA2 R85, -RZ, RZ, 7.2734375, 5.265625 ;  /* 0x47464544ff557431 */ /* 0x008fe400000001ff */
[----:B------:R-:W-:Y:S01]  /*2f670*/  IMAD.MOV.U32 R84, RZ, RZ, 0x4342414f ;  /* 0x4342414fff547424 */ /* 0x000fe200078e00ff */
[----:B------:R-:W-:Y:S01]  /*2f680*/  STL.64 [R1+0x4430], R90 ;  /* 0x0044305a01007387 */ /* 0x000fe20000100a00 */
[----:B0-----:R-:W-:-:S03]  /*2f690*/  IMAD.MOV.U32 R88, RZ, RZ, 0x43424151 ;  /* 0x43424151ff587424 */ /* 0x001fc600078e00ff */
[----:B------:R0:W-:Y:S04]  /*2f6a0*/  STL.64 [R1+0x4440], R82 ;  /* 0x0044405201007387 */ /* 0x0001e80000100a00 */
[----:B------:R1:W-:Y:S04]  /*2f6b0*/  STL.64 [R1+0x4468], R86 ;  /* 0x0044685601007387 */ /* 0x0003e80000100a00 */
[----:B------:R-:W-:Y:S04]  /*2f6c0*/  STL [R1+0x4274], R240 ;  /* 0x004274f001007387 */ /* 0x000fe80000100800 */
[----:B------:R-:W-:Y:S01]  /*2f6d0*/  STL [R1+0x429c], R236 ;  /* 0x00429cec01007387 */ /* 0x000fe20000100800 */
[----:B0-----:R-:W-:-:S02]  /*2f6e0*/  IMAD.MOV.U32 R82, RZ, RZ, 0x47464544 ;  /* 0x47464544ff527424 */ /* 0x001fc400078e00ff */
[----:B------:R-:W-:Y:S01]  /*2f6f0*/  IMAD.MOV.U32 R83, RZ, RZ, 0x4b4a4948 ;  /* 0x4b4a4948ff537424 */ /* 0x000fe200078e00ff */
[----:B------:R-:W-:Y:S01]  /*2f700*/  STL [R1+0x42c4], R232 ;  /* 0x0042c4e801007387 */ /* 0x000fe20000100800 */
[----:B-1----:R-:W-:Y:S02]  /*2f710*/  IMAD.MOV.U32 R86, RZ, RZ, 0x47464544 ;  /* 0x47464544ff567424 */ /* 0x002fe400078e00ff */
        /* <DEDUP_REMOVED lines=15> */
[----:B------:R-:W-:Y:S04]  /*2f810*/  STL.64 [R1+0x3f68], R44 ;  /* 0x003f682c01007387 */ /* 0x000fe80000100a00 */
        /* <DEDUP_REMOVED lines=134> */
[----:B------:R0:W-:Y:S04]  /*30080*/  STL [R1+0x447c], R154 ;  /* 0x00447c9a01007387 */ /* 0x0001e80000100800 */
        /* <DEDUP_REMOVED lines=8> */
[----:B0-----:R-:W-:-:S03]  /*30110*/  HFMA2 R3, -RZ, RZ, 14.578125, 10.5625 ;  /* 0x4b4a4948ff037431 */ /* 0x001fc600000001ff */
[----:B------:R0:W-:Y:S01]  /*30120*/  STL.64 [R1+0x4530], R88 ;  /* 0x0045305801007387 */ /* 0x0001e20000100a00 */
[----:B------:R-:W-:Y:S02]  /*30130*/  IMAD.MOV.U32 R2, RZ, RZ, 0x47464544 ;  /* 0x47464544ff027424 */ /* 0x000fe400078e00ff */
[----:B-1----:R-:W-:Y:S01]  /*30140*/  HFMA2 R154, -RZ, RZ, 3.62890625, 2.673828125 ;  /* 0x43424159ff9a7431 */ /* 0x002fe200000001ff */
[----:B------:R1:W-:Y:S01]  /*30150*/  STL.64 [R1+0x4878], R4 ;  /* 0x0048780401007387 */ /* 0x0003e20000100a00 */
[----:B--2---:R-:W-:-:S03]  /*30160*/  IMAD.MOV.U32 R84, RZ, RZ, 0x4342415b ;  /* 0x4342415bff547424 */ /* 0x004fc600078e00ff */
[----:B------:R2:W-:Y:S01]  /*30170*/  STL.64 [R1+0x48f0], R12 ;  /* 0x0048f00c01007387 */ /* 0x0005e20000100a00 */
[----:B0-----:R-:W-:-:S03]  /*30180*/  IMAD.MOV.U32 R88, RZ, RZ, 0x4342415d ;  /* 0x4342415dff587424 */ /* 0x001fc600078e00ff */
[----:B------:R0:W-:Y:S04]  /*30190*/  STL.64 [R1+0x4580], R84 ;  /* 0x0045805401007387 */ /* 0x0001e80000100a00 */
[----:B------:R3:W-:Y:S01]  /*301a0*/  STL.64 [R1+0x45a8], R88 ;  /* 0x0045a85801007387 */ /* 0x0007e20000100a00 */
[----:B-1----:R-:W-:Y:S02]  /*301b0*/  IMAD.MOV.U32 R4, RZ, RZ, 0x47464544 ;  /* 0x47464544ff047424 */ /* 0x002fe400078e00ff */
[----:B------:R-:W-:Y:S01]  /*301c0*/  IMAD.MOV.U32 R5, RZ, RZ, 0x4b4a4948 ;  /* 0x4b4a4948ff057424 */ /* 0x000fe200078e00ff */
[----:B------:R1:W-:Y:S01]  /*301d0*/  STL.64 [R1+0x4558], R154 ;  /* 0x0045589a01007387 */ /* 0x0003e20000100a00 */
[----:B--2---:R-:W-:Y:S02]  /*301e0*/  HFMA2 R12, -RZ, RZ, 7.2734375, 5.265625 ;  /* 0x47464544ff0c7431 */ /* 0x004fe400000001ff */
[----:B------:R-:W-:Y:S01]  /*301f0*/  IMAD.MOV.U32 R13, RZ, RZ, 0x4b4a4948 ;  /* 0x4b4a4948ff0d7424 */ /* 0x000fe200078e00ff */
[----:B0-----:R-:W-:Y:S01]  /*30200*/  MOV R84, 0x43424161 ;  /* 0x4342416100547802 */ /* 0x001fe20000000f00 */
[----:B------:R0:W-:Y:S01]  /*30210*/  STL.64 [R1+0x4908], R2 ;  /* 0x0049080201007387 */ /* 0x0001e20000100a00 */
[----:B---3--:R-:W-:-:S03]  /*30220*/  IMAD.MOV.U32 R88, RZ, RZ, 0x43424163 ;  /* 0x43424163ff587424 */ /* 0x008fc600078e00ff */
[----:B------:R2:W-:Y:S01]  /*30230*/  STL.64 [R1+0x45f8], R84 ;  /* 0x0045f85401007387 */ /* 0x0005e20000100a00 */
[----:B-1----:R-:W-:-:S03]  /*30240*/  IMAD.MOV.U32 R154, RZ, RZ, 0x4342415f ;  /* 0x4342415fff9a7424 */ /* 0x002fc600078e00ff */
[----:B------:R1:W-:Y:S04]  /*30250*/  STL.64 [R1+0x4620], R88 ;  /* 0x0046205801007387 */ /* 0x0003e80000100a00 */
[----:B------:R3:W-:Y:S01]  /*30260*/  STL.64 [R1+0x45d0], R154 ;  /* 0x0045d09a01007387 */ /* 0x0007e20000100a00 */
[----:B0-----:R-:W-:Y:S02]  /*30270*/  IMAD.MOV.U32 R2, RZ, RZ, 0x4d4c ;  /* 0x00004d4cff027424 */ /* 0x001fe400078e00ff */
[----:B--2---:R-:W-:Y:S01]  /*30280*/  IMAD.MOV.U32 R84, RZ, RZ, 0x43424167 ;  /* 0x43424167ff547424 */ /* 0x004fe200078e00ff */
[----:B------:R0:W-:Y:S01]  /*30290*/  STL.64 [R1+0x48a0], R8 ;  /* 0x0048a00801007387 */ /* 0x0001e20000100a00 */
[----:B-1----:R-:W-:-:S03]  /*302a0*/  HFMA2 R88, -RZ, RZ, 3.62890625, 2.705078125 ;  /* 0x43424169ff587431 */ /* 0x002fc600000001ff */
[----:B------:R1:W-:Y:S01]  /*302b0*/  STL.64 [R1+0x4670], R84 ;  /* 0x0046705401007387 */ /* 0x0003e20000100a00 */
[----:B---3--:R-:W-:-:S03]  /*302c0*/  IMAD.MOV.U32 R154, RZ, RZ, 0x43424165 ;  /* 0x43424165ff9a7424 */ /* 0x008fc600078e00ff */
[----:B------:R2:W-:Y:S04]  /*302d0*/  STL.64 [R1+0x48c8], R10 ;  /* 0x0048c80a01007387 */ /* 0x0005e80000100a00 */
[----:B------:R3:W-:Y:S01]  /*302e0*/  STL.64 [R1+0x4648], R154 ;  /* 0x0046489a01007387 */ /* 0x0007e20000100a00 */
[----:B0-----:R-:W-:Y:S01]  /*302f0*/  MOV R8, 0x47464544 ;  /* 0x4746454400087802 */ /* 0x001fe20000000f00 */
[----:B------:R-:W-:Y:S02]  /*30300*/  IMAD.MOV.U32 R9, RZ, RZ, 0x4b4a4948 ;  /* 0x4b4a4948ff097424 */ /* 0x000fe400078e00ff */
[----:B-1----:R-:W-:Y:S01]  /*30310*/  IMAD.MOV.U32 R84, RZ, RZ, 0x4342416d ;  /* 0x4342416dff547424 */ /* 0x002fe200078e00ff */
[----:B------:R0:W-:Y:S01]  /*30320*/  STL.64 [R1+0x4698], R88 ;  /* 0x0046985801007387 */ /* 0x0001e20000100a00 */
[----:B--2---:R-:W-:-:S03]  /*30330*/  IMAD.MOV.U32 R10, RZ, RZ, 0x47464544 ;  /* 0x47464544ff0a7424 */ /* 0x004fc600078e00ff */
[----:B------:R1:W-:Y:S01]  /*30340*/  STL.64 [R1+0x46e8], R84 ;  /* 0x0046e85401007387 */ /* 0x0003e20000100a00 */
[----:B------:R-:W-:Y:S02]  /*30350*/  IMAD.MOV.U32 R11, RZ, RZ, 0x4b4a4948 ;  /* 0x4b4a4948ff0b7424 */ /* 0x000fe400078e00ff */
[----:B---3--:R-:W-:Y:S01]  /*30360*/  IMAD.MOV.U32 R154, RZ, RZ, 0x4342416b ;  /* 0x4342416bff9a7424 */ /* 0x008fe200078e00ff */
[----:B------:R2:W-:Y:S01]  /*30370*/  STL.64 [R1+0x4918], R14 ;  /* 0x0049180e01007387 */ /* 0x0005e20000100a00 */
[----:B0-----:R-:W-:-:S03]  /*30380*/  IMAD.MOV.U32 R88, RZ, RZ, 0x4342416f ;  /* 0x4342416fff587424 */ /* 0x001fc600078e00ff */
[----:B------:R0:W-:Y:S01]  /*30390*/  STL.64 [R1+0x46c0], R154 ;  /* 0x0046c09a01007387 */ /* 0x0001e20000100a00 */
[----:B-1----:R-:W-:-:S03]  /*303a0*/  IMAD.MOV.U32 R84, RZ, RZ, 0x43424173 ;  /* 0x43424173ff547424 */ /* 0x002fc600078e00ff */
[----:B------:R1:W-:Y:S01]  /*303b0*/  STL.64 [R1+0x4710], R88 ;  /* 0x0047105801007387 */ /* 0x0003e20000100a00 */
[----:B--2---:R-:W-:-:S03]  /*303c0*/  IMAD.MOV.U32 R14, RZ, RZ, 0x47464544 ;  /* 0x47464544ff0e7424 */ /* 0x004fc600078e00ff */
[----:B------:R2:W-:Y:S01]  /*303d0*/  STL.64 [R1+0x4760], R84 ;  /* 0x0047605401007387 */ /* 0x0005e20000100a00 */
[----:B------:R-:W-:Y:S01]  /*303e0*/  IMAD.MOV.U32 R15, RZ, RZ, 0x4b4a4948 ;  /* 0x4b4a4948ff0f7424 */ /* 0x000fe200078e00ff */
[----:B0-----:R-:W-:Y:S02]  /*303f0*/  MOV R154, 0x43424171 ;  /* 0x43424171009a7802 */ /* 0x001fe40000000f00 */
[----:B------:R0:W-:Y:S01]  /*30400*/  STL.64 [R1+0x4940], R16 ;  /* 0x0049401001007387 */ /* 0x0001e20000100a00 */
[----:B-1----:R-:W-:-:S03]  /*30410*/  IMAD.MOV.U32 R88, RZ, RZ, 0x43424175 ;  /* 0x43424175ff587424 */ /* 0x002fc600078e00ff */
[----:B------:R1:W-:Y:S01]  /*30420*/  STL.64 [R1+0x4738], R154 ;  /* 0x0047389a01007387 */ /* 0x0003e20000100a00 */
[----:B--2---:R-:W-:-:S03]  /*30430*/  HFMA2 R84, -RZ, RZ, 3.62890625, 2.736328125 ;  /* 0x43424179ff547431 */ /* 0x004fc600000001ff */
[----:B------:R2:W-:Y:S01]  /*30440*/  STL.64 [R1+0x4788], R88 ;  /* 0x0047885801007387 */ /* 0x0005e20000100a00 */
[----:B0-----:R-:W-:Y:S01]  /*30450*/  MOV R16, 0x47464544 ;  /* 0x4746454400107802 */ /* 0x001fe20000000f00 */
[----:B------:R-:W-:Y:S02]  /*30460*/  IMAD.MOV.U32 R17, RZ, RZ, 0x4b4a4948 ;  /* 0x4b4a4948ff117424 */ /* 0x000fe400078e00ff */
[----:B------:R0:W-:Y:S01]  /*30470*/  STL.64 [R1+0x47d8], R84 ;  /* 0x0047d85401007387 */ /* 0x0001e20000100a00 */
[----:B-1----:R-:W-:-:S03]  /*30480*/  IMAD.MOV.U32 R154, RZ, RZ, 0x43424177 ;  /* 0x43424177ff9a7424 */ /* 0x002fc600078e00ff */
[----:B------:R-:W-:Y:S01]  /*30490*/  STL.64 [R1+0x4480], R82 ;  /* 0x0044805201007387 */ /* 0x000fe20000100a00 */
[----:B--2---:R-:W-:-:S03]  /*304a0*/  IMAD.MOV.U32 R88, RZ, RZ, 0x4342417b ;  /* 0x4342417bff587424 */ /* 0x004fc600078e00ff */
[----:B------:R1:W-:Y:S04]  /*304b0*/  STL.64 [R1+0x47b0], R154 ;  /* 0x0047b09a01007387 */ /* 0x0003e80000100a00 */
[----:B------:R2:W-:Y:S01]  /*304c0*/  STL.64 [R1+0x4800], R88 ;  /* 0x0048005801007387 */ /* 0x0005e20000100a00 */
[----:B0-----:R-:W-:Y:S01]  /*304d0*/  IMAD.MOV.U32 R84, RZ, RZ, 0x47464544 ;  /* 0x47464544ff547424 */ /* 0x001fe200078e00ff */
[----:B------:R-:W-:Y:S02]  /*304e0*/  MOV R85, 0x4b4a4948 ;  /* 0x4b4a494800557802 */ /* 0x000fe40000000f00 */
[----:B------:R-:W-:Y:S01]  /*304f0*/  STL.64 [R1+0x44a8], R86 ;  /* 0x0044a85601007387 */ /* 0x000fe20000100a00 */
[----:B-1----:R-:W-:-:S03]  /*30500*/  IMAD.MOV.U32 R154, RZ, RZ, 0x4342417d ;  /* 0x4342417dff9a7424 */ /* 0x002fc600078e00ff */
[----:B------:R-:W-:Y:S01]  /*30510*/  STL.64 [R1+0x44d0], R90 ;  /* 0x0044d05a01007387 */ /* 0x000fe20000100a00 */
[----:B--2---:R-:W-:-:S03]  /*30520*/  IMAD.MOV.U32 R88, RZ, RZ, 0x47464544 ;  /* 0x47464544ff587424 */ /* 0x004fc600078e00ff */
[----:B------:R-:W-:Y:S01]  /*30530*/  STL.64 [R1+0x44f8], R82 ;  /* 0x0044f85201007387 */ /* 0x000fe20000100a00 */
[----:B------:R-:W-:-:S03]  /*30540*/  IMAD.MOV.U32 R89, RZ, RZ, 0x4b4a4948 ;  /* 0x4b4a4948ff597424 */ /* 0x000fc600078e00ff */
        /* <DEDUP_REMOVED lines=243> */
[----:B------:R-:W-:Y:S04]  /*31480*/  STL.U16 [R1+0x4974], R2 ;  /* 0x0049740201007387 */ /* 0x000fe80000100400 */
[----:B------:R-:W-:Y:S04]  /*31490*/  STL.U8 [R1+0x4976], RZ ;  /* 0x004976ff01007387 */ /* 0x000fe80000100000 */
[----:B------:R-:W-:Y:S04]  /*314a0*/  STL.U16 [R1+0x4988], R2 ;  /* 0x0049880201007387 */ /* 0x000fe80000100400 */
        /* <DEDUP_REMOVED lines=158> */
[----:B------:R0:W-:Y:S04]  /*31e90*/  STL.64 [R1+0x4e30], R16 ;  /* 0x004e301001007387 */ /* 0x0001e80000100a00 */
[----:B------:R1:W-:Y:S04]  /*31ea0*/  STL [R1+0x4e2c], R0 ;  /* 0x004e2c0001007387 */ /* 0x0003e80000100800 */
[----:B------:R-:W-:Y:S04]  /*31eb0*/  STL.U16 [R1+0x4d5c], R2 ;  /* 0x004d5c0201007387 */ /* 0x000fe80000100400 */
[----:B------:R-:W-:Y:S01]  /*31ec0*/  STL.U16 [R1+0x4d70], R2 ;  /* 0x004d700201007387 */ /* 0x000fe20000100400 */
[----:B0-----:R-:W-:Y:S01]  /*31ed0*/  IMAD.MOV.U32 R17, RZ, RZ, RZ ;  /* 0x000000ffff117224 */ /* 0x001fe200078e00ff */
[----:B------:R-:W-:Y:S01]  /*31ee0*/  PRMT R16, RZ, 0x7610, R16 ;  /* 0x00007610ff107816 */ /* 0x000fe20000000010 */
[----:B-1----:R-:W-:Y:S01]  /*31ef0*/  IMAD.MOV.U32 R0, RZ, RZ, 0x18 ;  /* 0x00000018ff007424 */ /* 0x002fe200078e00ff */
        /* <DEDUP_REMOVED lines=10> */
[----:B------:R0:W-:Y:S02]  /*31fa0*/  STL.U16 [R1+0x4e4c], R2 ;  /* 0x004e4c0201007387 */ /* 0x0001e40000100400 */
[----:B0-----:R-:W-:-:S07]  /*31fb0*/  PRMT R2, RZ, 0x7610, R2 ;  /* 0x00007610ff027816 */ /* 0x001fce0000000002 */
.L_x_690:
[----:B0----5:R-:W0:Y:S02]  /*31fc0*/  LDC.64 R4, c[0x4][0x18] ;  /* 0x01000600ff047b82 */ /* 0x021e240000000a00 */
[----:B0-----:R-:W5:Y:S01]  /*31fd0*/  LDG.E.64 R4, desc[UR36][R4.64] ;  /* 0x0000002404047981 */ /* 0x001f62000c1e1b00 */
[----:B------:R-:W-:Y:S01]  /*31fe0*/  BSSY.RECONVERGENT B0, `(.L_x_618) ;  /* 0x0000117000007945 */ /* 0x000fe20003800200 */
[C---:B------:R-:W-:Y:S01]  /*31ff0*/  IADD3 R22, PT, PT, R17.reuse, 0x18, RZ ;  /* 0x0000001811167810 */ /* 0x040fe20007ffe0ff */
[----:B-1----:R-:W-:Y:S02]  /*32000*/  IMAD R12, R17, 0x14, R109 ;  /* 0x00000014110c7824 */ /* 0x002fe400078e026d */
[----:B----4-:R-:W-:-:S07]  /*32010*/  IMAD.MOV.U32 R18, RZ, RZ, RZ ;  /* 0x000000ffff127224 */ /* 0x010fce00078e00ff */
.L_x_622:
[----:B-----5:R-:W-:-:S05]  /*32020*/  IMAD.WIDE.U32 R8, R18, 0x20, R4 ;  /* 0x0000002012087825 */ /* 0x020fca00078e0004 */
[----:B------:R-:W2:Y:S02]  /*32030*/  LD.E.U8 R3, desc[UR36][R8.64] ;  /* 0x0000002408037980 */ /* 0x000ea4000c101100 */
[----:B--2---:R-:W-:-:S13]  /*32040*/  ISETP.NE.AND P0, PT, R3, RZ, PT ;  /* 0x000000ff0300720c */ /* 0x004fda0003f05270 */
[----:B------:R-:W-:Y:S05]  /*32050*/  @!P0 BRA `(.L_x_619) ;  /* 0x0000000000388947 */ /* 0x000fea0003800000 */
[----:B------:R-:W-:-:S07]  /*32060*/  IMAD.MOV.U32 R3, RZ, RZ, -0x1 ;  /* 0xffffffffff037424 */ /* 0x000fce00078e00ff */
.L_x_620:
        /* <DEDUP_REMOVED lines=13> */
.L_x_619:
[----:B------:R-:W-:-:S05]  /*32140*/  VIADD R18, R18, 0x1 ;  /* 0x0000000112127836 */ /* 0x000fca0000000000 */
[----:B------:R-:W-:-:S13]  /*32150*/  ISETP.NE.AND P0, PT, R18, 0x400, PT ;  /* 0x000004001200780c */ /* 0x000fda0003f05270 */
[----:B------:R-:W-:Y:S05]  /*32160*/  @P0 BRA `(.L_x_622) ;  /* 0xfffffffc00ac0947 */ /* 0x000fea000383ffff */
[----:B------:R-:W-:-:S07]  /*32170*/  IMAD.MOV.U32 R3, RZ, RZ, RZ ;  /* 0x000000ffff037224 */ /* 0x000fce00078e00ff */
.L_x_624:
[----:B------:R-:W-:-:S05]  /*32180*/  IMAD.WIDE.U32 R8, R3, 0x20, R4 ;  /* 0x0000002003087825 */ /* 0x000fca00078e0004 */
[----:B------:R-:W2:Y:S01]  /*32190*/  LD.E.U8 R6, desc[UR36][R8.64+0x14] ;  /* 0x0000142408067980 */ /* 0x000ea2000c101100 */
[----:B------:R-:W-:Y:S02]  /*321a0*/  IMAD.MOV.U32 R18, RZ, RZ, R3 ;  /* 0x000000ffff127224 */ /* 0x000fe400078e0003 */
[----:B------:R-:W-:Y:S01]  /*321b0*/  IMAD.MOV.U32 R7, RZ, RZ, RZ ;  /* 0x000000ffff077224 */ /* 0x000fe200078e00ff */
[----:B--2---:R-:W-:Y:S02]  /*321c0*/  ISETP.NE.AND P0, PT, R6, 0x1, PT ;  /* 0x000000010600780c */ /* 0x004fe40003f05270 */
[----:B------:R-:W-:-:S11]  /*321d0*/  MOV R6, R3 ;  /* 0x0000000300067202 */ /* 0x000fd60000000f00 */
        /* <DEDUP_REMOVED lines=192> */
.L_x_623:
        /* <DEDUP_REMOVED lines=9> */
.L_x_629:
[----:B------:R-:W-:Y:S02]  /*32e70*/  IADD3 R4, P0, PT, R9, R14, RZ ;  /* 0x0000000e09047210 */ /* 0x000fe40007f1e0ff */
[----:B------:R-:W-:-:S03]  /*32e80*/  IADD3 R8, PT, PT, R12, R9, RZ ;  /* 0x000000090c087210 */ /* 0x000fc60007ffe0ff */
[----:B------:R-:W-:-:S05]  /*32e90*/  IMAD.X R5, R10, 0x1, R11, P0 ;  /* 0x000000010a057824 */ /* 0x000fca00000e060b */
        /* <DEDUP_REMOVED lines=9> */
.L_x_628:
[----:B------:R-:W0:Y:S02]  /*32f30*/  LDC.64 R4, c[0x4][0x18] ;  /* 0x01000600ff047b82 */ /* 0x000e240000000a00 */
[----:B0-----:R-:W5:Y:S02]  /*32f40*/  LDG.E.64 R4, desc[UR36][R4.64] ;  /* 0x0000002404047981 */ /* 0x001f64000c1e1b00 */
.L_x_627:
[----:B------:R-:W-:Y:S05]  /*32f50*/  BSYNC.RECONVERGENT B1 ;  /* 0x0000000000017941 */ /* 0x000fea0003800200 */
.L_x_626:
        /* <DEDUP_REMOVED lines=19> */
[----:B--2---:R-:W-:-:S04]  /*33090*/  IADD3 R6, P0, PT, R4, R19, RZ ;  /* 0x0000001304067210 */ /* 0x004fc80007f1e0ff */
[----:B------:R-:W-:-:S05]  /*330a0*/  IADD3.X R7, PT, PT, R5, R21, RZ, P0, !PT ;  /* 0x0000001505077210 */ /* 0x000fca00007fe4ff */
[----:B------:R1:W-:Y:S04]  /*330b0*/  ST.E desc[UR36][R6.64+0x18], RZ ;  /* 0x000018ff06007985 */ /* 0x0003e8000c101924 */
[----:B0-----:R-:W2:Y:S02]  /*330c0*/  LDG.E.U16 R3, desc[UR36][R14.64] ;  /* 0x000000240e037981 */ /* 0x001ea4000c1e1500 */
[----:B--2---:R-:W-:-:S05]  /*330d0*/  VIADD R3, R3, 0x1 ;  /* 0x0000000103037836 */ /* 0x004fca0000000000 */
[----:B------:R1:W-:Y:S04]  /*330e0*/  STG.E.U16 desc[UR36][R14.64], R3 ;  /* 0x000000030e007986 */ /* 0x0003e8000c101524 */
[----:B------:R-:W2:Y:S02]  /*330f0*/  LDG.E.64 R4, desc[UR36][R12.64] ;  /* 0x000000240c047981 */ /* 0x000ea4000c1e1b00 */
[----:B--2---:R-:W-:-:S05]  /*33100*/  IADD3 R4, P0, PT, R4, R19, RZ ;  /* 0x0000001304047210 */ /* 0x004fca0007f1e0ff */
[----:B------:R-:W-:-:S05]  /*33110*/  IMAD.X R5, R5, 0x1, R21, P0 ;  /* 0x0000000105057824 */ /* 0x000fca00000e0615 */
[----:B------:R1:W-:Y:S01]  /*33120*/  ST.E.U16 desc[UR36][R4.64+0x1c], R3 ;  /* 0x00001c0304007985 */ /* 0x0003e2000c101524 */
[----:B------:R-:W-:Y:S05]  /*33130*/  BRA `(.L_x_625) ;  /* 0x0000000000047947 */ /* 0x000fea0003800000 */
.L_x_621:
[----:B------:R0:W-:Y:S02]  /*33140*/  ST.E.U8 desc[UR36][R8.64+0x15], RZ ;  /* 0x000015ff08007985 */ /* 0x0001e4000c101124 */
.L_x_625:
[----:B------:R-:W-:Y:S05]  /*33150*/  BSYNC.RECONVERGENT B0 ;  /* 0x0000000000007941 */ /* 0x000fea0003800200 */
.L_x_618:
[----:B------:R-:W-:Y:S01]  /*33160*/  ISETP.GE.U32.AND P0, PT, R18, 0x400, PT ;  /* 0x000004001200780c */ /* 0x000fe20003f06070 */
[----:B------:R-:W-:-:S12]  /*33170*/  BSSY.RECONVERGENT B8, `(.L_x_630) ;  /* 0x0000386000087945 */ /* 0x000fd80003800200 */
        /* <DEDUP_REMOVED lines=11> */
.L_x_632:
[----:B------:R-:W-:Y:S05]  /*33230*/  BRA `(.L_x_633) ;  /* 0x0000003400e47947 */ /* 0x000fea0003800000 */
.L_x_631:
        /* <DEDUP_REMOVED lines=12> */
[----:B------:R-:W-:Y:S01]  /*33300*/  HFMA2 R14, -RZ, RZ, 0, 0 ;  /* 0x00000000ff0e7431 */ /* 0x000fe200000001ff */
[----:B------:R-:W-:Y:S06]  /*33310*/  BSSY.RECONVERGENT B1, `(.L_x_635) ;  /* 0x000000e000017945 */ /* 0x000fec0003800200 */
.L_x_636:
[----:B--2---:R-:W0:Y:S01]  /*33320*/  LDG.E.64 R4, desc[UR36][R10.64] ;  /* 0x000000240a047981 */ /* 0x004e22000c1e1b00 */
[----:B-1----:R-:W-:Y:S02]  /*33330*/  IMAD.MOV.U32 R6, RZ, RZ, R14 ;  /* 0x000000ffff067224 */ /* 0x002fe400078e000e */
[----:B------:R-:W-:Y:S02]  /*33340*/  IMAD.MOV.U32 R7, RZ, RZ, RZ ;  /* 0x000000ffff077224 */ /* 0x000fe400078e00ff */
[----:B-----5:R-:W-:-:S03]  /*33350*/  IMAD.WIDE.U32 R6, R15, 0x20, R6 ;  /* 0x000000200f067825 */ /* 0x020fc600078e0006 */
[----:B0-----:R-:W-:-:S05]  /*33360*/  IADD3 R8, P0, PT, R4, R6, RZ ;  /* 0x0000000604087210 */ /* 0x001fca0007f1e0ff */
[----:B------:R-:W-:-:S05]  /*33370*/  IMAD.X R9, R5, 0x1, R7, P0 ;  /* 0x0000000105097824 */ /* 0x000fca00000e0607 */
[----:B------:R3:W-:Y:S04]  /*33380*/  ST.E.U8 desc[UR36][R8.64+0x9000], RZ ;  /* 0x009000ff08007985 */ /* 0x0007e8000c101124 */
[----:B------:R-:W2:Y:S02]  /*33390*/  LDG.E.64 R4, desc[UR36][R12.64] ;  /* 0x000000240c047981 */ /* 0x000ea4000c1e1b00 */
[----:B--2---:R-:W-:-:S06]  /*333a0*/  IMAD.WIDE.U32 R6, R18, 0x20, R4 ;  /* 0x0000002012067825 */ /* 0x004fcc00078e0004 */
[----:B------:R-:W2:Y:S01]  /*333b0*/  LD.E R7, desc[UR36][R6.64+0x18] ;  /* 0x0000182406077980 */ /* 0x000ea2000c101900 */
[----:B------:R-:W-:-:S04]  /*333c0*/  IADD3 R14, PT, PT, R14, 0x1, RZ ;  /* 0x000000010e0e7810 */ /* 0x000fc80007ffe0ff */
[----:B--2---:R-:W-:-:S13]  /*333d0*/  ISETP.GE.U32.AND P0, PT, R14, R7, PT ;  /* 0x000000070e00720c */ /* 0x004fda0003f06070 */
[----:B---3--:R-:W-:Y:S05]  /*333e0*/  @!P0 BRA `(.L_x_636) ;  /* 0xfffffffc00cc8947 */ /* 0x008fea000383ffff */
[----:B------:R-:W-:Y:S05]  /*333f0*/  BSYNC.RECONVERGENT B1 ;  /* 0x0000000000017941 */ /* 0x000fea0003800200 */
.L_x_635:
[----:B------:R-:W-:Y:S05]  /*33400*/  BSYNC.RECONVERGENT B0 ;  /* 0x0000000000007941 */ /* 0x000fea0003800200 */
.L_x_634:
        /* <DEDUP_REMOVED lines=9> */
[----:B------:R-:W-:Y:S01]  /*334a0*/  BSSY.RECONVERGENT B2, `(.L_x_641) ;  /* 0x0000026000027945 */ /* 0x000fe20003800200 */
[----:B------:R-:W-:Y:S01]  /*334b0*/  LOP3.LUT R19, R3, 0xffffffc, RZ, 0xc0, !PT ;  /* 0x0ffffffc03137812 */ /* 0x000fe200078ec0ff */
[----:B------:R-:W-:-:S07]  /*334c0*/  IMAD.MOV.U32 R20, RZ, RZ, RZ ;  /* 0x000000ffff147224 */ /* 0x000fce00078e00ff */
.L_x_642:
        /* <DEDUP_REMOVED lines=30> */
[----:B----4-:R-:W-:Y:S01]  /*336b0*/  IMAD.WIDE.U32 R10, R3, 0x4, R10 ;  /* 0x00000004030a7825 */ /* 0x010fe200078e000a */
[----:B------:R-:W-:-:S04]  /*336c0*/  IADD3 R20, PT, PT, R20, 0x4, RZ ;  /* 0x0000000414147810 */ /* 0x000fc80007ffe0ff */
[----:B------:R2:W-:Y:S01]  /*336d0*/  ST.E desc[UR36][R10.64], RZ ;  /* 0x000000ff0a007985 */ /* 0x0005e2000c101924 */
[----:B------:R-:W-:-:S13]  /*336e0*/  ISETP.NE.AND P0, PT, R20, R19, PT ;  /* 0x000000131400720c */ /* 0x000fda0003f05270 */
[----:B--2---:R-:W-:Y:S05]  /*336f0*/  @P0 BRA `(.L_x_642) ;  /* 0xfffffffc00740947 */ /* 0x004fea000383ffff */
[----:B------:R-:W-:Y:S05]  /*33700*/  BSYNC.RECONVERGENT B2 ;  /* 0x0000000000027941 */ /* 0x000fea0003800200 */
.L_x_641:
[----:B------:R1:W5:Y:S02]  /*33710*/  LDG.E.64 R4, desc[UR36][R12.64] ;  /* 0x000000240c047981 */ /* 0x000364000c1e1b00 */
.L_x_640:
[----:B------:R-:W-:Y:S05]  /*33720*/  BSYNC.RECONVERGENT B1 ;  /* 0x0000000000017941 */ /* 0x000fea0003800200 */
.L_x_639:
        /* <DEDUP_REMOVED lines=30> */
.L_x_638:
[----:B------:R-:W-:Y:S05]  /*33910*/  BSYNC.RECONVERGENT B0 ;  /* 0x0000000000007941 */ /* 0x000fea0003800200 */
.L_x_637:
[----:B--2---:R-:W2:Y:S01]  /*33920*/  LDC.64 R6, c[0x4][0x10] ;  /* 0x01000400ff067b82 */ /* 0x004ea20000000a00 */
[----:B-----5:R-:W-:-:S05]  /*33930*/  IMAD.WIDE.U32 R4, R18, 0x20, R4 ;  /* 0x0000002012047825 */ /* 0x020fca00078e0004 */
[----:B------:R3:W-:Y:S04]  /*33940*/  ST.E.U8 desc[UR36][R4.64+0x14], RZ ;  /* 0x000014ff04007985 */ /* 0x0007e8000c101124 */
[----:B--2---:R-:W5:Y:S01]  /*33950*/  LDG.E.64 R6, desc[UR36][R6.64] ;  /* 0x0000002406067981 */ /* 0x004f62000c1e1b00 */
[C---:B------:R-:W-:Y:S01]  /*33960*/  LOP3.LUT P0, RZ, R22.reuse, 0x1f, RZ, 0xc0, !PT ;  /* 0x0000001f16ff7812 */ /* 0x040fe2000780c0ff */
[----:B------:R-:W-:Y:S01]  /*33970*/  HFMA2 R10, -RZ, RZ, 0, 0 ;  /* 0x00000000ff0a7431 */ /* 0x000fe200000001ff */
[----:B------:R-:W-:Y:S01]  /*33980*/  SHF.R.U32.HI R3, RZ, 0x5, R22 ;  /* 0x00000005ff037819 */ /* 0x000fe20000011616 */
[----:B------:R-:W-:Y:S01]  /*33990*/  BSSY.RECONVERGENT B0, `(.L_x_643) ;  /* 0x0000082000007945 */ /* 0x000fe20003800200 */
[----:B0-----:R-:W-:Y:S01]  /*339a0*/  LEA.HI R8, R22, 0x1, RZ, 0x1b ;  /* 0x0000000116087811 */ /* 0x001fe200078fd8ff */
[----:B------:R-:W-:-:S08]  /*339b0*/  IMAD.MOV.U32 R9, RZ, RZ, RZ ;  /* 0x000000ffff097224 */ /* 0x000fd000078e00ff */
[----:B---3--:R-:W-:-:S07]  /*339c0*/  @!P0 IMAD.MOV R8, RZ, RZ, R3 ;  /* 0x000000ffff088224 */ /* 0x008fce00078e0203 */
.L_x_661:
        /* <DEDUP_REMOVED lines=16> */
.L_x_645:
[----:B------:R-:W-:Y:S05]  /*33ad0*/  BSYNC.RELIABLE B1 ;  /* 0x0000000000017941 */ /* 0x000fea0003800100 */
.L_x_644:
        /* <DEDUP_REMOVED lines=14> */
.L_x_648:
[----:B------:R-:W-:Y:S05]  /*33bc0*/  BSYNC.RELIABLE B1 ;  /* 0x0000000000017941 */ /* 0x000fea0003800100 */
.L_x_647:
        /* <DEDUP_REMOVED lines=14> */
.L_x_650:
[----:B------:R-:W-:Y:S05]  /*33cb0*/  BSYNC.RELIABLE B1 ;  /* 0x0000000000017941 */ /* 0x000fea0003800100 */
.L_x_649:
        /* <DEDUP_REMOVED lines=14> */
.L_x_652:
[----:B------:R-:W-:Y:S05]  /*33da0*/  BSYNC.RELIABLE B1 ;  /* 0x0000000000017941 */ /* 0x000fea0003800100 */
.L_x_651:
        /* <DEDUP_REMOVED lines=14> */
.L_x_654:
[----:B------:R-:W-:Y:S05]  /*33e90*/  BSYNC.RELIABLE B1 ;  /* 0x0000000000017941 */ /* 0x000fea0003800100 */
.L_x_653:
        /* <DEDUP_REMOVED lines=14> */
.L_x_656:
[----:B------:R-:W-:Y:S05]  /*33f80*/  BSYNC.RELIABLE B1 ;  /* 0x0000000000017941 */ /* 0x000fea0003800100 */
.L_x_655:
        /* <DEDUP_REMOVED lines=14> */
.L_x_658:
[----:B------:R-:W-:Y:S05]  /*34070*/  BSYNC.RELIABLE B1 ;  /* 0x0000000000017941 */ /* 0x000fea0003800100 */
.L_x_657:
        /* <DEDUP_REMOVED lines=13> */
[----:B------:R-:W-:Y:S01]  /*34150*/  IMAD.MOV.U32 R9, RZ, RZ, R5 ;  /* 0x000000ffff097224 */ /* 0x000fe200078e0005 */
[----:B------:R-:W-:-:S07]  /*34160*/  MOV R10, R3 ;  /* 0x00000003000a7202 */ /* 0x000fce0000000f00 */
.L_x_660:
[----:B------:R-:W-:Y:S05]  /*34170*/  BSYNC.RELIABLE B1 ;  /* 0x0000000000017941 */ /* 0x000fea0003800100 */
.L_x_659:
[----:B------:R-:W-:-:S13]  /*34180*/  ISETP.GE.U32.AND P0, PT, R10, 0x8000, PT ;  /* 0x000080000a00780c */ /* 0x000fda0003f06070 */
[----:B------:R-:W-:Y:S05]  /*34190*/  @!P0 BRA `(.L_x_661) ;  /* 0xfffffff8000c8947 */ /* 0x000fea000383ffff */
[----:B------:R-:W-:-:S07]  /*341a0*/  IMAD.MOV.U32 R3, RZ, RZ, 0x8000 ;  /* 0x00008000ff037424 */ /* 0x000fce00078e00ff */
.L_x_646:
[----:B------:R-:W-:Y:S05]  /*341b0*/  BSYNC.RECONVERGENT B0 ;  /* 0x0000000000007941 */ /* 0x000fea0003800200 */
.L_x_643:
[----:B------:R-:W-:-:S04]  /*341c0*/  ISETP.GE.U32.AND P0, PT, R3, 0x8000, PT ;  /* 0x000080000300780c */ /* 0x000fc80003f06070 */
[----:B------:R-:W-:-:S13]  /*341d0*/  ISETP.GE.U32.OR P0, PT, R9, R8, !P0 ;  /* 0x000000080900720c */ /* 0x000fda0004706470 */
[----:B------:R-:W-:Y:S05]  /*341e0*/  @P0 BRA `(.L_x_662) ;  /* 0x0000000000640947 */ /* 0x000fea0003800000 */
[----:B------:R-:W-:Y:S01]  /*341f0*/  MOV R19, 0x0 ;  /* 0x0000000000137802 */ /* 0x000fe20000000f00 */
[----:B------:R0:W-:Y:S01]  /*34200*/  STL.64 [R1], R8 ;  /* 0x0000000801007387 */ /* 0x0001e20000100a00 */
[----:B------:R-:W1:Y:S01]  /*34210*/  LDCU.64 UR4, c[0x4][0x40] ;  /* 0x01000800ff0477ac */ /* 0x000e620008000a00 */
[----:B------:R-:W-:Y:S01]  /*34220*/  MOV R6, R94 ;  /* 0x0000005e00067202 */ /* 0x000fe20000000f00 */
[----:B------:R0:W2:Y:S01]  /*34230*/  LDC.64 R10, c[0x4][R19] ;  /* 0x01000000130a7b82 */ /* 0x0000a20000000a00 */
[----:B------:R0:W-:Y:S01]  /*34240*/  STL [R1+0x8], R3 ;  /* 0x0000080301007387 */ /* 0x0001e20000100800 */
[----:B------:R-:W-:Y:S02]  /*34250*/  IMAD.MOV.U32 R7, RZ, RZ, R95 ;  /* 0x000000ffff077224 */ /* 0x000fe400078e005f */
[----:B-1----:R-:W-:Y:S02]  /*34260*/  IMAD.U32 R4, RZ, RZ, UR4 ;  /* 0x00000004ff047e24 */ /* 0x002fe4000f8e00ff */
[----:B0-----:R-:W-:-:S07]  /*34270*/  IMAD.U32 R5, RZ, RZ, UR5 ;  /* 0x00000005ff057e24 */ /* 0x001fce000f8e00ff */
[----:B------:R-:W-:-:S07]  /*34280*/  LEPC R20, `(.L_x_663) ;  /* 0x000000001014794e */ /* 0x000fce0000000000 */
[----:B--2---:R-:W-:Y:S05]  /*34290*/  CALL.ABS.NOINC R10 ;  /* 0x000000000a007343 */ /* 0x004fea0003c00000 */
.L_x_663:
[----:B------:R0:W-:Y:S01]  /*342a0*/  STL [R1], R22 ;  /* 0x0000001601007387 */ /* 0x0001e20000100800 */
[----:B------:R0:W1:Y:S01]  /*342b0*/  LDC.64 R8, c[0x4][R19] ;  /* 0x0100000013087b82 */ /* 0x0000620000000a00 */
[----:B------:R-:W2:Y:S01]  /*342c0*/  LDCU.64 UR4, c[0x4][0x48] ;  /* 0x01000900ff0477ac */ /* 0x000ea20008000a00 */
[----:B------:R-:W-:Y:S01]  /*342d0*/  MOV R6, R94 ;  /* 0x0000005e00067202 */ /* 0x000fe20000000f00 */
[----:B------:R-:W-:Y:S02]  /*342e0*/  IMAD.MOV.U32 R7, RZ, RZ, R95 ;  /* 0x000000ffff077224 */ /* 0x000fe400078e005f */
[----:B--2---:R-:W-:Y:S02]  /*342f0*/  IMAD.U32 R4, RZ, RZ, UR4 ;  /* 0x00000004ff047e24 */ /* 0x004fe4000f8e00ff */
[----:B0-----:R-:W-:-:S07]  /*34300*/  IMAD.U32 R5, RZ, RZ, UR5 ;  /* 0x00000005ff057e24 */ /* 0x001fce000f8e00ff */
[----:B------:R-:W-:-:S07]  /*34310*/  LEPC R20, `(.L_x_664) ;  /* 0x000000001014794e */ /* 0x000fce0000000000 */
[----:B-1----:R-:W-:Y:S05]  /*34320*/  CALL.ABS.NOINC R8 ;  /* 0x0000000008007343 */ /* 0x002fea0003c00000 */
.L_x_664:
[----:B------:R-:W0:Y:S02]  /*34330*/  LDC.64 R6, c[0x4][0x18] ;  /* 0x01000600ff067b82 */ /* 0x000e240000000a00 */
[----:B0-----:R-:W2:Y:S02]  /*34340*/  LDG.E.64 R4, desc[UR36][R6.64] ;  /* 0x0000002406047981 */ /* 0x001ea4000c1e1b00 */
[----:B--2---:R-:W-:-:S05]  /*34350*/  IMAD.WIDE.U32 R4, R18, 0x20, R4 ;  /* 0x0000002012047825 */ /* 0x004fca00078e0004 */
[----:B------:R0:W-:Y:S01]  /*34360*/  ST.E.U8 desc[UR36][R4.64+0x14], RZ ;  /* 0x000014ff04007985 */ /* 0x0001e2000c101124 */
[----:B------:R-:W-:Y:S05]  /*34370*/  BRA `(.L_x_633) ;  /* 0x0000002400947947 */ /* 0x000fea0003800000 */
.L_x_662:
[----:B------:R-:W0:Y:S02]  /*34380*/  LDC.64 R4, c[0x4][0x18] ;  /* 0x01000600ff047b82 */ /* 0x000e240000000a00 */
[----:B0-----:R-:W2:Y:S01]  /*34390*/  LDG.E.64 R6, desc[UR36][R4.64] ;  /* 0x0000002404067981 */ /* 0x001ea2000c1e1b00 */
[----:B------:R-:W-:Y:S02]  /*343a0*/  IMAD.MOV.U32 R13, RZ, RZ, 0x1 ;  /* 0x00000001ff0d7424 */ /* 0x000fe400078e00ff */
[----:B--2---:R-:W-:-:S05]  /*343b0*/  IMAD.WIDE.U32 R10, R18, 0x20, R6 ;  /* 0x00000020120a7825 */ /* 0x004fca00078e0006 */
[----:B------:R0:W-:Y:S04]  /*343c0*/  ST.E.U8 desc[UR36][R10.64+0x14], R13 ;  /* 0x0000140d0a007985 */ /* 0x0001e8000c101124 */
[----:B------:R-:W0:Y:S01]  /*343d0*/  LDG.E.64 R6, desc[UR36][R4.64] ;  /* 0x0000002404067981 */ /* 0x000e22000c1e1b00 */
[----:B------:R-:W-:Y:S02]  /*343e0*/  IMAD.IADD R3, R3, 0x1, -R8 ;  /* 0x0000000103037824 */ /* 0x000fe400078e0a08 */
[----:B0-----:R-:W-:-:S05]  /*343f0*/  IMAD.WIDE.U32 R12, R18, 0x20, R6 ;  /* 0x00000020120c7825 */ /* 0x001fca00078e0006 */
[----:B------:R0:W-:Y:S04]  /*34400*/  ST.E.U16 desc[UR36][R12.64+0x16], R3 ;  /* 0x000016030c007985 */ /* 0x0001e8000c101524 */
[----:B------:R-:W2:Y:S01]  /*34410*/  LDG.E.64 R14, desc[UR36][R4.64] ;  /* 0x00000024040e7981 */ /* 0x000ea2000c1e1b00 */
[----:B------:R-:W1:Y:S01]  /*34420*/  LDC.64 R6, c[0x4][0x20] ;  /* 0x01000800ff067b82 */ /* 0x000e620000000a00 */
[----:B--2---:R-:W-:-:S05]  /*34430*/  IMAD.WIDE.U32 R14, R18, 0x20, R14 ;  /* 0x00000020120e7825 */ /* 0x004fca00078e000e */
[----:B------:R0:W-:Y:S04]  /*34440*/  ST.E desc[UR36][R14.64+0x18], R22 ;  /* 0x000018160e007985 */ /* 0x0001e8000c101924 */
[----:B-1----:R-:W2:Y:S02]  /*34450*/  LDG.E.U16 R9, desc[UR36][R6.64] ;  /* 0x0000002406097981 */ /* 0x002ea4000c1e1500 */
[----:B--2---:R-:W-:-:S05]  /*34460*/  IADD3 R9, PT, PT, R9, 0x1, RZ ;  /* 0x0000000109097810 */ /* 0x004fca0007ffe0ff */
[----:B------:R0:W-:Y:S04]  /*34470*/  STG.E.U16 desc[UR36][R6.64], R9 ;  /* 0x0000000906007986 */ /* 0x0001e8000c101524 */
[----:B------:R-:W2:Y:S01]  /*34480*/  LDG.E.64 R10, desc[UR36][R4.64] ;  /* 0x00000024040a7981 */ /* 0x000ea2000c1e1b00 */
[----:B------:R-:W-:Y:S01]  /*34490*/  ISETP.NE.AND P0, PT, R8, RZ, PT ;  /* 0x000000ff0800720c */ /* 0x000fe20003f05270 */
[----:B------:R-:W-:Y:S01]  /*344a0*/  BSSY.RECONVERGENT B0, `(.L_x_665) ;  /* 0x00000cc000007945 */ /* 0x000fe20003800200 */
[----:B--2---:R-:W-:-:S05]  /*344b0*/  IMAD.WIDE.U32 R10, R18, 0x20, R10 ;  /* 0x00000020120a7825 */ /* 0x004fca00078e000a */
[----:B------:R0:W-:Y:S06]  /*344c0*/  ST.E.U16 desc[UR36][R10.64+0x1e], R9 ;  /* 0x00001e090a007985 */ /* 0x0001ec000c101524 */
[----:B------:R-:W-:Y:S05]  /*344d0*/  @!P0 BRA `(.L_x_666) ;  /* 0x0000000c00208947 */ /* 0x000fea0003800000 */
[C---:B0-----:R-:W-:Y:S01]  /*344e0*/  VIADD R3, R8.reuse, 0xffffffff ;  /* 0xffffffff08037836 */ /* 0x041fe20000000000 */
[----:B------:R-:W-:Y:S01]  /*344f0*/  LOP3.LUT R27, R8, 0x7, RZ, 0xc0, !PT ;  /* 0x00000007081b7812 */ /* 0x000fe200078ec0ff */
[----:B------:R-:W-:Y:S01]  /*34500*/  BSSY.RECONVERGENT B1, `(.L_x_667) ;  /* 0x0000064000017945 */ /* 0x000fe20003800200 */
[----:B------:R-:W-:Y:S02]  /*34510*/  IMAD.MOV.U32 R28, RZ, RZ, 0x1 ;  /* 0x00000001ff1c7424 */ /* 0x000fe400078e00ff */
[----:B------:R-:W-:Y:S01]  /*34520*/  ISETP.GE.U32.AND P0, PT, R3, 0x7, PT ;  /* 0x000000070300780c */ /* 0x000fe20003f06070 */
[----:B------:R-:W-:Y:S01]  /*34530*/  IMAD.MOV.U32 R3, RZ, RZ, RZ ;  /* 0x000000ffff037224 */ /* 0x000fe200078e00ff */
[----:B------:R-:W-:-:S11]  /*34540*/  ISETP.NE.AND P1, PT, R27, RZ, PT ;  /* 0x000000ff1b00720c */ /* 0x000fd60003f25270 */
[----:B------:R-:W-:Y:S05]  /*34550*/  @!P0 BRA `(.L_x_668) ;  /* 0x0000000400788947 */ /* 0x000fea0003800000 */
[----:B------:R-:W-:Y:S01]  /*34560*/  HFMA2 R22, -RZ, RZ, 0, 0 ;  /* 0x00000000ff167431 */ /* 0x000fe200000001ff */
[----:B------:R-:W-:-:S07]  /*34570*/  LOP3.LUT R3, R8, 0x7fffff8, RZ, 0xc0, !PT ;  /* 0x07fffff808037812 */ /* 0x000fce00078ec0ff */
.L_x_669:
[----:B0-----:R-:W2:Y:S01]  /*34580*/  LDG.E.64 R10, desc[UR36][R4.64] ;  /* 0x00000024040a7981 */ /* 0x001ea2000c1e1b00 */
[----:B------:R-:W0:Y:S03]  /*34590*/  LDC.64 R20, c[0x4][0x10] ;  /* 0x01000400ff147b82 */ /* 0x000e260000000a00 */
[----:B0-----:R-:W3:Y:S01]  /*345a0*/  LDG.E.64 R12, desc[UR36][R20.64] ;  /* 0x00000024140c7981 */ /* 0x001ee2000c1e1b00 */
[----:B--2---:R-:W-:-:S06]  /*345b0*/  IMAD.WIDE.U32 R10, R18, 0x20, R10 ;  /* 0x00000020120a7825 */ /* 0x004fcc00078e000a */
[----:B------:R-:W2:Y:S02]  /*345c0*/  LD.E.U16 R11, desc[UR36][R10.64+0x16] ;  /* 0x000016240a0b7980 */ /* 0x000ea4000c101500 */
[----:B--2---:R-:W-:-:S05]  /*345d0*/  IMAD.IADD R9, R11, 0x1, R22 ;  /* 0x000000010b097824 */ /* 0x004fca00078e0216 */
[----:B------:R-:W-:-:S05]  /*345e0*/  SHF.R.U32.HI R15, RZ, 0x5, R9 ;  /* 0x00000005ff0f7819 */ /* 0x000fca0000011609 */
[----:B---3--:R-:W-:-:S05]  /*345f0*/  IMAD.WIDE.U32 R12, R15, 0x4, R12 ;  /* 0x000000040f0c7825 */ /* 0x008fca00078e000c */
[----:B------:R-:W2:Y:S01]  /*34600*/  LD.E R14, desc[UR36][R12.64] ;  /* 0x000000240c0e7980 */ /* 0x000ea2000c101900 */
[----:B------:R-:W-:-:S04]  /*34610*/  SHF.L.W.U32 R9, R28, R9, RZ ;  /* 0x000000091c097219 */ /* 0x000fc80000000eff */
[----:B--2---:R-:W-:-:S05]  /*34620*/  LOP3.LUT R9, R9, R14, RZ, 0xfc, !PT ;  /* 0x0000000e09097212 */ /* 0x004fca00078efcff */
[----:B------:R0:W-:Y:S04]  /*34630*/  ST.E desc[UR36][R12.64], R9 ;  /* 0x000000090c007985 */ /* 0x0001e8000c101924 */
[----:B------:R-:W2:Y:S04]  /*34640*/  LDG.E.64 R14, desc[UR36][R4.64] ;  /* 0x00000024040e7981 */ /* 0x000ea8000c1e1b00 */
[----:B------:R-:W3:Y:S01]  /*34650*/  LDG.E.64 R10, desc[UR36][R20.64] ;  /* 0x00000024140a7981 */ /* 0x000ee2000c1e1b00 */
[----:B--2---:R-:W-:-:S06]  /*34660*/  IMAD.WIDE.U32 R14, R18, 0x20, R14 ;  /* 0x00000020120e7825 */ /* 0x004fcc00078e000e */
[----:B------:R-:W2:Y:S02]  /*34670*/  LD.E.U16 R15, desc[UR36][R14.64+0x16] ;  /* 0x000016240e0f7980 */ /* 0x000ea4000c101500 */
[----:B--2---:R-:W-:-:S04]  /*34680*/  IADD3 R19, PT, PT, R22, 0x1, R15 ;  /* 0x0000000116137810 */ /* 0x004fc80007ffe00f */
[----:B------:R-:W-:-:S05]  /*34690*/  SHF.R.U32.HI R23, RZ, 0x5, R19 ;  /* 0x00000005ff177819 */ /* 0x000fca0000011613 */
[----:B---3--:R-:W-:-:S05]  /*346a0*/  IMAD.WIDE.U32 R10, R23, 0x4, R10 ;  /* 0x00000004170a7825 */ /* 0x008fca00078e000a */
[----:B------:R-:W2:Y:S01]  /*346b0*/  LD.E R26, desc[UR36][R10.64] ;  /* 0x000000240a1a7980 */ /* 0x000ea2000c101900 */
[----:B------:R-:W-:-:S04]  /*346c0*/  SHF.L.W.U32 R19, R28, R19, RZ ;  /* 0x000000131c137219 */ /* 0x000fc80000000eff */
[----:B--2---:R-:W-:-:S05]  /*346d0*/  LOP3.LUT R19, R19, R26, RZ, 0xfc, !PT ;  /* 0x0000001a13137212 */ /* 0x004fca00078efcff */
[----:B------:R1:W-:Y:S04]  /*346e0*/  ST.E desc[UR36][R10.64], R19 ;  /* 0x000000130a007985 */ /* 0x0003e8000c101924 */
[----:B0-----:R-:W2:Y:S04]  /*346f0*/  LDG.E.64 R12, desc[UR36][R4.64] ;  /* 0x00000024040c7981 */ /* 0x001ea8000c1e1b00 */
        /* <DEDUP_REMOVED lines=62> */
[----:B------:R-:W-:Y:S01]  /*34ae0*/  SHF.L.W.U32 R19, R28, R19, RZ ;  /* 0x000000131c137219 */ /* 0x000fe20000000eff */
[----:B------:R-:W-:-:S05]  /*34af0*/  VIADD R22, R22, 0x8 ;  /* 0x0000000816167836 */ /* 0x000fca0000000000 */
[----:B------:R-:W-:Y:S02]  /*34b00*/  ISETP.NE.AND P0, PT, R22, R3, PT ;  /* 0x000000031600720c */ /* 0x000fe40003f05270 */
[----:B--2---:R-:W-:-:S05]  /*34b10*/  LOP3.LUT R19, R19, R26, RZ, 0xfc, !PT ;  /* 0x0000001a13137212 */ /* 0x004fca00078efcff */
[----:B------:R0:W-:Y:S06]  /*34b20*/  ST.E desc[UR36][R10.64], R19 ;  /* 0x000000130a007985 */ /* 0x0001ec000c101924 */
[----:B------:R-:W-:Y:S05]  /*34b30*/  @P0 BRA `(.L_x_669) ;  /* 0xfffffff800900947 */ /* 0x000fea000383ffff */
.L_x_668:
[----:B------:R-:W-:Y:S05]  /*34b40*/  BSYNC.RECONVERGENT B1 ;  /* 0x0000000000017941 */ /* 0x000fea0003800200 */
.L_x_667:
[----:B------:R-:W-:Y:S05]  /*34b50*/  @!P1 BRA `(.L_x_666) ;  /* 0x0000000400809947 */ /* 0x000fea0003800000 */
[----:B------:R-:W-:Y:S01]  /*34b60*/  ISETP.GE.U32.AND P0, PT, R27, 0x4, PT ;  /* 0x000000041b00780c */ /* 0x000fe20003f06070 */
[----:B------:R-:W-:Y:S01]  /*34b70*/  BSSY.RECONVERGENT B1, `(.L_x_670) ;  /* 0x0000032000017945 */ /* 0x000fe20003800200 */
[----:B------:R-:W-:-:S04]  /*34b80*/  LOP3.LUT R26, R8, 0x3, RZ, 0xc0, !PT ;  /* 0x00000003081a7812 */ /* 0x000fc800078ec0ff */
[----:B------:R-:W-:-:S07]  /*34b90*/  ISETP.NE.AND P1, PT, R26, RZ, PT ;  /* 0x000000ff1a00720c */ /* 0x000fce0003f25270 */
[----:B------:R-:W-:Y:S06]  /*34ba0*/  @!P0 BRA `(.L_x_671) ;  /* 0x0000000000b88947 */ /* 0x000fec0003800000 */
        /* <DEDUP_REMOVED lines=34> */
[----:B-1----:R-:W3:Y:S04]  /*34dd0*/  LDG.E.64 R10, desc[UR36][R4.64] ;  /* 0x00000024040a7981 */ /* 0x002ee8000c1e1b00 */
[----:B------:R-:W4:Y:S01]  /*34de0*/  LDG.E.64 R12, desc[UR36][R20.64] ;  /* 0x00000024140c7981 */ /* 0x000f22000c1e1b00 */
[----:B---3--:R-:W-:-:S06]  /*34df0*/  IMAD.WIDE.U32 R10, R18, 0x20, R10 ;  /* 0x00000020120a7825 */ /* 0x008fcc00078e000a */
[----:B------:R-:W3:Y:S02]  /*34e00*/  LD.E.U16 R10, desc[UR36][R10.64+0x16] ;  /* 0x000016240a0a7980 */ /* 0x000ee4000c101500 */
[----:B---3--:R-:W-:-:S04]  /*34e10*/  IADD3 R19, PT, PT, R3, 0x3, R10 ;  /* 0x0000000303137810 */ /* 0x008fc80007ffe00a */
[----:B------:R-:W-:-:S05]  /*34e20*/  SHF.R.U32.HI R23, RZ, 0x5, R19 ;  /* 0x00000005ff177819 */ /* 0x000fca0000011613 */
[----:B----4-:R-:W-:-:S05]  /*34e30*/  IMAD.WIDE.U32 R12, R23, 0x4, R12 ;  /* 0x00000004170c7825 */ /* 0x010fca00078e000c */
[----:B------:R-:W3:Y:S01]  /*34e40*/  LD.E R22, desc[UR36][R12.64] ;  /* 0x000000240c167980 */ /* 0x000ee2000c101900 */
[----:B------:R-:W-:Y:S02]  /*34e50*/  SHF.L.W.U32 R19, R28, R19, RZ ;  /* 0x000000131c137219 */ /* 0x000fe40000000eff */
[----:B------:R-:W-:Y:S02]  /*34e60*/  IADD3 R3, PT, PT, R3, 0x4, RZ ;  /* 0x0000000403037810 */ /* 0x000fe40007ffe0ff */
[----:B---3--:R-:W-:-:S05]  /*34e70*/  LOP3.LUT R19, R19, R22, RZ, 0xfc, !PT ;  /* 0x0000001613137212 */ /* 0x008fca00078efcff */
[----:B------:R2:W-:Y:S02]  /*34e80*/  ST.E desc[UR36][R12.64], R19 ;  /* 0x000000130c007985 */ /* 0x0005e4000c101924 */
.L_x_671:
[----:B------:R-:W-:Y:S05]  /*34e90*/  BSYNC.RECONVERGENT B1 ;  /* 0x0000000000017941 */ /* 0x000fea0003800200 */
.L_x_670:
[----:B------:R-:W-:Y:S05]  /*34ea0*/  @!P1 BRA `(.L_x_666) ;  /* 0x0000000000ac9947 */ /* 0x000fea0003800000 */
[----:B------:R-:W-:Y:S01]  /*34eb0*/  ISETP.NE.AND P0, PT, R26, 0x1, PT ;  /* 0x000000011a00780c */ /* 0x000fe20003f05270 */
[----:B------:R-:W-:Y:S01]  /*34ec0*/  BSSY.RECONVERGENT B1, `(.L_x_672) ;  /* 0x000001c000017945 */ /* 0x000fe20003800200 */
[----:B------:R-:W-:-:S04]  /*34ed0*/  LOP3.LUT R8, R8, 0x1, RZ, 0xc0, !PT ;  /* 0x0000000108087812 */ /* 0x000fc800078ec0ff */
[----:B------:R-:W-:-:S07]  /*34ee0*/  ISETP.NE.U32.AND P1, PT, R8, 0x1, PT ;  /* 0x000000010800780c */ /* 0x000fce0003f25070 */
[----:B------:R-:W-:Y:S06]  /*34ef0*/  @!P0 BRA `(.L_x_673) ;  /* 0x0000000000608947 */ /* 0x000fec0003800000 */
[----:B0-2---:R-:W2:Y:S01]  /*34f00*/  LDG.E.64 R8, desc[UR36][R4.64] ;  /* 0x0000002404087981 */ /* 0x005ea2000c1e1b00 */
        /* <DEDUP_REMOVED lines=20> */
[----:B------:R-:W-:-:S03]  /*35050*/  VIADD R3, R3, 0x2 ;  /* 0x0000000203037836 */ /* 0x000fc60000000000 */
[----:B--2---:R-:W-:-:S05]  /*35060*/  LOP3.LUT R21, R20, R21, RZ, 0xfc, !PT ;  /* 0x0000001514157212 */ /* 0x004fca00078efcff */
[----:B------:R1:W-:Y:S02]  /*35070*/  ST.E desc[UR36][R8.64], R21 ;  /* 0x0000001508007985 */ /* 0x0003e4000c101924 */
.L_x_673:
[----:B------:R-:W-:Y:S05]  /*35080*/  BSYNC.RECONVERGENT B1 ;  /* 0x0000000000017941 */ /* 0x000fea0003800200 */
.L_x_672:
[----:B------:R-:W-:Y:S05]  /*35090*/  @P1 BRA `(.L_x_666) ;  /* 0x0000000000301947 */ /* 0x000fea0003800000 */
[----:B012---:R-:W2:Y:S01]  /*350a0*/  LDG.E.64 R8, desc[UR36][R4.64] ;  /* 0x0000002404087981 */ /* 0x007ea2000c1e1b00 */
        /* <DEDUP_REMOVED lines=10> */
[----:B------:R3:W-:Y:S02]  /*35150*/  ST.E desc[UR36][R10.64], R3 ;  /* 0x000000030a007985 */ /* 0x0007e4000c101924 */
.L_x_666:
[----:B------:R-:W-:Y:S05]  /*35160*/  BSYNC.RECONVERGENT B0 ;  /* 0x0000000000007941 */ /* 0x000fea0003800200 */
.L_x_665:
[----:B012---:R-:W2:Y:S02]  /*35170*/  LDG.E.64 R8, desc[UR36][R4.64] ;  /* 0x0000002404087981 */ /* 0x007ea4000c1e1b00 */
[----:B--2---:R-:W-:-:S06]  /*35180*/  IMAD.WIDE.U32 R18, R18, 0x20, R8 ;  /* 0x0000002012127825 */ /* 0x004fcc00078e0008 */
[----:B------:R-:W2:Y:S01]  /*35190*/  LD.E.U16 R18, desc[UR36][R18.64+0x16] ;  /* 0x0000162412127980 */ /* 0x000ea2000c101500 */
[----:B------:R-:W0:Y:S01]  /*351a0*/  LDC.64 R8, c[0x4][0x8] ;  /* 0x01000200ff087b82 */ /* 0x000e220000000a00 */
[----:B---3--:R-:W-:Y:S01]  /*351b0*/  HFMA2 R3, -RZ, RZ, 0, 0 ;  /* 0x00000000ff037431 */ /* 0x008fe200000001ff */
[----:B------:R-:W-:Y:S01]  /*351c0*/  BSSY.RECONVERGENT B0, `(.L_x_674) ;  /* 0x000005d000007945 */ /* 0x000fe20003800200 */
[----:B------:R-:W-:Y:S01]  /*351d0*/  LOP3.LUT R26, R0, 0x7ffffff0, RZ, 0xc0, !PT ;  /* 0x7ffffff0001a7812 */ /* 0x000fe200078ec0ff */
[----:B0-2---:R-:W-:-:S07]  /*351e0*/  IMAD.SHL.U32 R35, R18, 0x20, RZ ;  /* 0x0000002012237824 */ /* 0x005fce00078e00ff */
.L_x_675:
        /* <DEDUP_REMOVED lines=81> */
[----:B------:R-:W2:Y:S04]  /*35700*/  LDG.E.64 R12, desc[UR36][R8.64] ;  /* 0x00000024080c7981 */ /* 0x000ea8000c1e1b00 */
[----:B0-----:R-:W3:Y:S01]  /*35710*/  LDG.E.U8 R15, desc[UR36][R22.64+0xf] ;  /* 0x00000f24160f7981 */ /* 0x001ee2000c1e1100 */
[----:B------:R-:W-:Y:S02]  /*35720*/  IMAD.MOV.U32 R28, RZ, RZ, R3 ;  /* 0x000000ffff1c7224 */ /* 0x000fe400078e0003 */
[----:B------:R-:W-:Y:S01]  /*35730*/  VIADD R3, R3, 0x10 ;  /* 0x0000001003037836 */ /* 0x000fe20000000000 */
[----:B--2---:R-:W-:-:S04]  /*35740*/  IADD3 R12, P0, PT, R12, R33, RZ ;  /* 0x000000210c0c7210 */ /* 0x004fc80007f1e0ff */
[----:B------:R-:W-:Y:S02]  /*35750*/  IADD3.X R13, PT, PT, R13, R37, RZ, P0, !PT ;  /* 0x000000250d0d7210 */ /* 0x000fe400007fe4ff */
[----:B------:R-:W-:-:S03]  /*35760*/  ISETP.NE.AND P0, PT, R3, R26, PT ;  /* 0x0000001a0300720c */ /* 0x000fc60003f05270 */
[----:B---3--:R1:W-:Y:S10]  /*35770*/  ST.E.U8 desc[UR36][R12.64+0x900f], R15 ;  /* 0x00900f0f0c007985 */ /* 0x0083f4000c101124 */
[----:B------:R-:W-:Y:S05]  /*35780*/  @P0 BRA `(.L_x_675) ;  /* 0xfffffff800980947 */ /* 0x000fea000383ffff */
[----:B------:R-:W-:Y:S05]  /*35790*/  BSYNC.RECONVERGENT B0 ;  /* 0x0000000000007941 */ /* 0x000fea0003800200 */
.L_x_674:
        /* <DEDUP_REMOVED lines=47> */
[----:B------:R-:W-:Y:S02]  /*35a90*/  IADD3 R26, PT, PT, R28, 0x18, RZ ;  /* 0x000000181c1a7810 */ /* 0x000fe40007ffe0ff */
[----:B---3--:R-:W-:-:S05]  /*35aa0*/  IADD3 R12, P1, PT, R12, R33, RZ ;  /* 0x000000210c0c7210 */ /* 0x008fca0007f3e0ff */
[----:B------:R-:W-:-:S05]  /*35ab0*/  IMAD.X R13, R13, 0x1, R37, P1 ;  /* 0x000000010d0d7824 */ /* 0x000fca00008e0625 */
[----:B----4-:R2:W-:Y:S03]  /*35ac0*/  ST.E.U8 desc[UR36][R12.64+0x9017], R19 ;  /* 0x009017130c007985 */ /* 0x0105e6000c101124 */
.L_x_679:
[----:B------:R-:W-:Y:S05]  /*35ad0*/  BSYNC.RECONVERGENT B1 ;  /* 0x0000000000017941 */ /* 0x000fea0003800200 */
.L_x_678:
        /* <DEDUP_REMOVED lines=9> */
[----:B-1----:R-:W-:Y:S01]  /*35b70*/  IMAD.IADD R19, R26, 0x1, R17 ;  /* 0x000000011a137824 */ /* 0x002fe200078e0211 */
[----:B------:R-:W2:Y:S04]  /*35b80*/  LDG.E.64 R12, desc[UR36][R8.64] ;  /* 0x00000024080c7981 */ /* 0x000ea8000c1e1b00 */
[----:B------:R-:W-:-:S05]  /*35b90*/  IADD3 R18, P1, PT, R19, R10, RZ ;  /* 0x0000000a13127210 */ /* 0x000fca0007f3e0ff */
[----:B------:R-:W-:-:S05]  /*35ba0*/  IMAD.X R19, RZ, RZ, R11, P1 ;  /* 0x000000ffff137224 */ /* 0x000fca00008e060b */
[----:B------:R-:W3:Y:S01]  /*35bb0*/  LDG.E.U8 R3, desc[UR36][R18.64] ;  /* 0x0000002412037981 */ /* 0x000ee2000c1e1100 */
[----:B------:R-:W-:-:S04]  /*35bc0*/  IADD3 R31, P1, PT, R35, R26, RZ ;  /* 0x0000001a231f7210 */ /* 0x000fc80007f3e0ff */
[----:B------:R-:W-:Y:S02]  /*35bd0*/  IADD3.X R33, PT, PT, RZ, RZ, RZ, P1, !PT ;  /* 0x000000ffff217210 */ /* 0x000fe40000ffe4ff */
        /* <DEDUP_REMOVED lines=12> */
[----:B---3--:R-:W-:-:S05]  /*35ca0*/  IADD3 R18, P1, PT, R14, R31, RZ ;  /* 0x0000001f0e127210 */ /* 0x008fca0007f3e0ff */
[----:B------:R-:W-:-:S05]  /*35cb0*/  IMAD.X R19, R15, 0x1, R33, P1 ;  /* 0x000000010f137824 */ /* 0x000fca00008e0621 */
[----:B----4-:R2:W-:Y:S04]  /*35cc0*/  ST.E.U8 desc[UR36][R18.64+0x9002], R29 ;  /* 0x0090021d12007985 */ /* 0x0105e8000c101124 */
[----:B------:R-:W3:Y:S04]  /*35cd0*/  LDG.E.64 R14, desc[UR36][R8.64] ;  /* 0x00000024080e7981 */ /* 0x000ee8000c1e1b00 */
[----:B0-----:R-:W4:Y:S01]  /*35ce0*/  LDG.E.U8 R3, desc[UR36][R12.64+0x3] ;  /* 0x000003240c037981 */ /* 0x001f22000c1e1100 */
[----:B------:R-:W-:Y:S01]  /*35cf0*/  VIADD R26, R26, 0x4 ;  /* 0x000000041a1a7836 */ /* 0x000fe20000000000 */
[----:B---3--:R-:W-:-:S04]  /*35d00*/  IADD3 R14, P1, PT, R14, R31, RZ ;  /* 0x0000001f0e0e7210 */ /* 0x008fc80007f3e0ff */
[----:B------:R-:W-:-:S05]  /*35d10*/  IADD3.X R15, PT, PT, R15, R33, RZ, P1, !PT ;  /* 0x000000210f0f7210 */ /* 0x000fca0000ffe4ff */
[----:B----4-:R2:W-:Y:S04]  /*35d20*/  ST.E.U8 desc[UR36][R14.64+0x9003], R3 ;  /* 0x009003030e007985 */ /* 0x0105e8000c101124 */
.L_x_681:
[----:B------:R-:W-:Y:S05]  /*35d30*/  BSYNC.RECONVERGENT B1 ;  /* 0x0000000000017941 */ /* 0x000fea0003800200 */
.L_x_680:
        /* <DEDUP_REMOVED lines=26> */
.L_x_677:
[----:B------:R-:W-:Y:S05]  /*35ee0*/  BSYNC.RECONVERGENT B0 ;  /* 0x0000000000007941 */ /* 0x000fea0003800200 */
.L_x_676:
[----:B------:R-:W4:Y:S02]  /*35ef0*/  LDG.E.U16 R6, desc[UR36][R6.64] ;  /* 0x0000002406067981 */ /* 0x000f24000c1e1500 */
[----:B----4-:R-:W-:-:S04]  /*35f00*/  PRMT R0, R6, 0x9910, RZ ;  /* 0x0000991006007816 */ /* 0x010fc800000000ff */
[----:B------:R-:W-:-:S13]  /*35f10*/  ISETP.NE.AND P0, PT, R0, -0x1, PT ;  /* 0xffffffff0000780c */ /* 0x000fda0003f05270 */
[----:B------:R-:W-:Y:S05]  /*35f20*/  @P0 BRA `(.L_x_633) ;  /* 0x0000000800a80947 */ /* 0x000fea0003800000 */
[----:B------:R-:W5:Y:S01]  /*35f30*/  LDG.E.64 R4, desc[UR36][R4.64] ;  /* 0x0000002404047981 */ /* 0x000f62000c1e1b00 */
[----:B------:R-:W-:Y:S01]  /*35f40*/  BSSY.RECONVERGENT B0, `(.L_x_682) ;  /* 0x0000048000007945 */ /* 0x000fe20003800200 */
[----:B--23--:R-:W-:-:S07]  /*35f50*/  MOV R3, RZ ;  /* 0x000000ff00037202 */ /* 0x00cfce0000000f00 */
.L_x_688:
[----:B0----5:R-:W-:-:S06]  /*35f60*/  IMAD.WIDE.U32 R6, R3, 0x20, R4 ;  /* 0x0000002003067825 */ /* 0x021fcc00078e0004 */
[----:B------:R-:W2:Y:S01]  /*35f70*/  LD.E.U8 R6, desc[UR36][R6.64+0x14] ;  /* 0x0000142406067980 */ /* 0x000ea2000c101100 */
[----:B------:R-:W-:Y:S01]  /*35f80*/  BSSY.RECONVERGENT B1, `(.L_x_683) ;  /* 0x0000040000017945 */ /* 0x000fe20003800200 */
[----:B--2---:R-:W-:-:S13]  /*35f90*/  ISETP.NE.AND P0, PT, R6, 0x1, PT ;  /* 0x000000010600780c */ /* 0x004fda0003f05270 */
[----:B------:R-:W-:Y:S05]  /*35fa0*/  @P0 BRA `(.L_x_684) ;  /* 0x0000000000f40947 */ /* 0x000fea0003800000 */
[----:B01----:R-:W-:-:S07]  /*35fb0*/  IMAD.MOV.U32 R13, RZ, RZ, RZ ;  /* 0x000000ffff0d7224 */ /* 0x003fce00078e00ff */
.L_x_687:
        /* <DEDUP_REMOVED lines=56> */
.L_x_686:
[----:B------:R-:W-:Y:S05]  /*36340*/  BSYNC.RECONVERGENT B2 ;  /* 0x0000000000027941 */ /* 0x000fea0003800200 */
.L_x_685:
[----:B------:R-:W-:-:S05]  /*36350*/  VIADD R13, R13, 0x1 ;  /* 0x000000010d0d7836 */ /* 0x000fca0000000000 */
[----:B------:R-:W-:-:S13]  /*36360*/  ISETP.NE.AND P0, PT, R13, 0x400, PT ;  /* 0x000004000d00780c */ /* 0x000fda0003f05270 */
[----:B------:R-:W-:Y:S05]  /*36370*/  @P0 BRA `(.L_x_687) ;  /* 0xfffffffc00100947 */ /* 0x000fea000383ffff */
.L_x_684:
[----:B------:R-:W-:Y:S05]  /*36380*/  BSYNC.RECONVERGENT B1 ;  /* 0x0000000000017941 */ /* 0x000fea0003800200 */
.L_x_683:
[----:B------:R-:W-:-:S04]  /*36390*/  IADD3 R3, PT, PT, R3, 0x1, RZ ;  /* 0x0000000103037810 */ /* 0x000fc80007ffe0ff */
[----:B------:R-:W-:-:S13]  /*363a0*/  ISETP.NE.AND P0, PT, R3, 0x400, PT ;  /* 0x000004000300780c */ /* 0x000fda0003f05270 */
[----:B------:R-:W-:Y:S05]  /*363b0*/  @P0 BRA `(.L_x_688) ;  /* 0xfffffff800e80947 */ /* 0x000fea000383ffff */
[----:B------:R-:W-:Y:S05]  /*363c0*/  BSYNC.RECONVERGENT B0 ;  /* 0x0000000000007941 */ /* 0x000fea0003800200 */
.L_x_682:
[----:B0-----:R-:W0:Y:S01]  /*363d0*/  LDC.64 R6, c[0x4][0x20] ;  /* 0x01000800ff067b82 */ /* 0x001e220000000a00 */
[----:B------:R-:W-:Y:S02]  /*363e0*/  IMAD.MOV.U32 R0, RZ, RZ, 0x1 ;  /* 0x00000001ff007424 */ /* 0x000fe400078e00ff */
[----:B------:R-:W-:Y:S02]  /*363f0*/  IMAD.MOV.U32 R3, RZ, RZ, 0x1 ;  /* 0x00000001ff037424 */ /* 0x000fe400078e00ff */
[----:B-1----:R-:W-:Y:S01]  /*36400*/  IMAD.MOV.U32 R19, RZ, RZ, RZ ;  /* 0x000000ffff137224 */ /* 0x002fe200078e00ff */
[----:B0-----:R0:W-:Y:S06]  /*36410*/  STG.E.U16 desc[UR36][R6.64], R0 ;  /* 0x0000000006007986 */ /* 0x0011ec000c101524 */
.L_x_689:
[----:B0---45:R-:W-:-:S05]  /*36420*/  IMAD.WIDE.U32 R6, R19, 0x20, R4 ;  /* 0x0000002013067825 */ /* 0x031fca00078e0004 */
        /* <DEDUP_REMOVED lines=90> */
.L_x_633:
[----:B------:R-:W-:Y:S05]  /*369d0*/  BSYNC.RECONVERGENT B8 ;  /* 0x0000000000087941 */ /* 0x000fea0003800200 */
.L_x_630:
[C---:B--23--:R-:W-:Y:S01]  /*369e0*/  VIADD R3, R17.reuse, 0x1 ;  /* 0x0000000111037836 */ /* 0x04cfe20000000000 */
[----:B------:R-:W-:Y:S01]  /*369f0*/  IADD3 R0, PT, PT, R17, 0x19, RZ ;  /* 0x0000001911007810 */ /* 0x000fe20007ffe0ff */
[----:B------:R-:W-:Y:S02]  /*36a00*/  VIADD R16, R16, 0x1 ;  /* 0x0000000110107836 */ /* 0x000fe40000000000 */
[----:B------:R-:W-:Y:S01]  /*36a10*/  VIADD R2, R2, 0x1 ;  /* 0x0000000102027836 */ /* 0x000fe20000000000 */
[----:B------:R-:W-:Y:S01]  /*36a20*/  ISETP.NE.AND P0, PT, R3, 0x3e9, PT ;  /* 0x000003e90300780c */ /* 0x000fe20003f05270 */
[----:B------:R-:W-:-:S12]  /*36a30*/  IMAD.MOV.U32 R17, RZ, RZ, R3 ;  /* 0x000000ffff117224 */ /* 0x000fd800078e0003 */
[----:B------:R-:W-:Y:S05]  /*36a40*/  @P0 BRA `(.L_x_690) ;  /* 0xffffffb4005c0947 */ /* 0x000fea000383ffff */
[----:B------:R-:W-:Y:S05]  /*36a50*/  BSYNC.RECONVERGENT B7 ;  /* 0x0000000000077941 */ /* 0x000fea0003800200 */
.L_x_617:
        /* <DEDUP_REMOVED lines=8> */
.L_x_691:
[----:B------:R-:W-:Y:S01]  /*36ae0*/  HFMA2 R11, -RZ, RZ, 0, 0 ;  /* 0x00000000ff0b7431 */ /* 0x000fe200000001ff */
[----:B------:R-:W-:Y:S06]  /*36af0*/  BSSY.RECONVERGENT B0, `(.L_x_692) ;  /* 0x000007d000007945 */ /* 0x000fec0003800200 */
.L_x_699:
[----:B0-----:R-:W0:Y:S02]  /*36b00*/  LDC.64 R8, c[0x4][0x18] ;  /* 0x01000600ff087b82 */ /* 0x001e240000000a00 */
[----:B01----:R-:W2:Y:S02]  /*36b10*/  LDG.E.64 R2, desc[UR36][R8.64] ;  /* 0x0000002408027981 */ /* 0x003ea4000c1e1b00 */
[----:B--2---:R-:W-:-:S06]  /*36b20*/  IMAD.WIDE.U32 R2, R11, 0x20, R2 ;  /* 0x000000200b027825 */ /* 0x004fcc00078e0002 */
[----:B------:R-:W2:Y:S01]  /*36b30*/  LD.E.U8 R2, desc[UR36][R2.64+0x14] ;  /* 0x0000142402027980 */ /* 0x000ea2000c101100 */
[----:B------:R-:W-:Y:S01]  /*36b40*/  BSSY.RECONVERGENT B1, `(.L_x_693) ;  /* 0x0000074000017945 */ /* 0x000fe20003800200 */
[----:B--2---:R-:W-:-:S13]  /*36b50*/  ISETP.NE.AND P0, PT, R2, 0x1, PT ;  /* 0x000000010200780c */ /* 0x004fda0003f05270 */
[----:B------:R-:W-:Y:S05]  /*36b60*/  @P0 BRA `(.L_x_694) ;  /* 0x0000000400c40947 */ /* 0x000fea0003800000 */
[----:B------:R-:W-:Y:S01]  /*36b70*/  IMAD.MOV R16, RZ, RZ, -R11 ;  /* 0x000000ffff107224 */ /* 0x000fe200078e0a0b */
[----:B------:R-:W-:Y:S01]  /*36b80*/  MOV R35, RZ ;  /* 0x000000ff00237202 */ /* 0x000fe20000000f00 */
[----:B------:R-:W-:Y:S02]  /*36b90*/  IMAD.MOV.U32 R0, RZ, RZ, RZ ;  /* 0x000000ffff007224 */ /* 0x000fe400078e00ff */
[----:B------:R-:W-:-:S07]  /*36ba0*/  IMAD.MOV.U32 R33, RZ, RZ, RZ ;  /* 0x000000ffff217224 */ /* 0x000fce00078e00ff */
.L_x_698:
[----:B01----:R-:W2:Y:S02]  /*36bb0*/  LDG.E.64 R2, desc[UR36][R8.64] ;  /* 0x0000002408027981 */ /* 0x003ea4000c1e1b00 */
[----:B--2---:R-:W-:-:S05]  /*36bc0*/  IADD3 R4, P0, PT, R2, R33, RZ ;  /* 0x0000002102047210 */ /* 0x004fca0007f1e0ff */
[----:B------:R-:W-:-:S05]  /*36bd0*/  IMAD.X R5, R3, 0x1, R35, P0 ;  /* 0x0000000103057824 */ /* 0x000fca00000e0623 */
[----:B------:R-:W2:Y:S01]  /*36be0*/  LD.E.U8 R6, desc[UR36][R4.64+0x14] ;  /* 0x0000142404067980 */ /* 0x000ea2000c101100 */
[----:B------:R-:W-:Y:S01]  /*36bf0*/  VIADD R0, R0, 0x1 ;  /* 0x0000000100007836 */ /* 0x000fe20000000000 */
[----:B------:R-:W-:Y:S04]  /*36c00*/  BSSY.RECONVERGENT B2, `(.L_x_695) ;  /* 0x0000063000027945 */ /* 0x000fe80003800200 */
[----:B------:R-:W-:Y:S02]  /*36c10*/  ISETP.NE.AND P1, PT, R0, 0x400, PT ;  /* 0x000004000000780c */ /* 0x000fe40003f25270 */
[----:B--2---:R-:W-:-:S04]  /*36c20*/  ISETP.NE.AND P0, PT, R6, 0x1, PT ;  /* 0x000000010600780c */ /* 0x004fc80003f05270 */
[----:B------:R-:W-:-:S13]  /*36c30*/  ISETP.EQ.OR P0, PT, R16, RZ, P0 ;  /* 0x000000ff1000720c */ /* 0x000fda0000702670 */
[----:B------:R-:W-:Y:S05]  /*36c40*/  @P0 BRA `(.L_x_696) ;  /* 0x0000000400780947 */ /* 0x000fea0003800000 */
        /* <DEDUP_REMOVED lines=34> */
[----:B------:R-:W-:Y:S02]  /*36e70*/  PRMT R10, R10, 0x5410, R4 ;  /* 0x000054100a0a7816 */ /* 0x000fe40000000004 */
[----:B----4-:R-:W-:-:S04]  /*36e80*/  IADD3 R2, P0, PT, R2, R33, RZ ;  /* 0x0000002102027210 */ /* 0x010fc80007f1e0ff */
[----:B------:R-:W-:-:S05]  /*36e90*/  IADD3.X R3, PT, PT, R3, R35, RZ, P0, !PT ;  /* 0x0000002303037210 */ /* 0x000fca00007fe4ff */
        /* <DEDUP_REMOVED lines=9> */
.L_x_697:
        /* <DEDUP_REMOVED lines=22> */
[----:B------:R0:W2:Y:S01]  /*37090*/  LD.E R13, desc[UR36][R6.64] ;  /* 0x00000024060d7980 */ /* 0x0000a2000c101900 */
[----:B---3--:R-:W-:-:S03]  /*370a0*/  PRMT R31, R31, 0x5410, R12 ;  /* 0x000054101f1f7816 */ /* 0x008fc6000000000c */
[----:B------:R-:W3:Y:S01]  /*370b0*/  LD.E.U16 R12, desc[UR36][R6.64+0x14] ;  /* 0x00001424060c7980 */ /* 0x000ee2000c101500 */
[----:B----4-:R-:W-:-:S03]  /*370c0*/  PRMT R14, R2, 0x5410, R10 ;  /* 0x00005410020e7816 */ /* 0x010fc6000000000a */
        /* <DEDUP_REMOVED lines=8> */
[----:B-1----:R-:W4:Y:S01]  /*37150*/  LDG.E.64 R2, desc[UR36][R8.64] ;  /* 0x0000002408027981 */ /* 0x002f22000c1e1b00 */
[----:B---3--:R-:W-:-:S02]  /*37160*/  PRMT R12, R12, 0x7710, RZ ;  /* 0x000077100c0c7816 */ /* 0x008fc400000000ff */
[----:B0-----:R-:W-:Y:S02]  /*37170*/  PRMT R7, R39, 0x5410, R10 ;  /* 0x0000541027077816 */ /* 0x001fe4000000000a */
[----:B------:R-:W-:Y:S02]  /*37180*/  PRMT R12, R12, 0x5410, R4 ;  /* 0x000054100c0c7816 */ /* 0x000fe40000000004 */
[----:B----4-:R-:W-:-:S05]  /*37190*/  IADD3 R2, P0, PT, R2, R33, RZ ;  /* 0x0000002102027210 */ /* 0x010fca0007f1e0ff */
[----:B------:R-:W-:-:S05]  /*371a0*/  IMAD.X R3, R3, 0x1, R35, P0 ;  /* 0x0000000103037824 */ /* 0x000fca00000e0623 */
[----:B--2---:R0:W-:Y:S04]  /*371b0*/  ST.E desc[UR36][R2.64], R13 ;  /* 0x0000000d02007985 */ /* 0x0041e8000c101924 */
[----:B------:R0:W-:Y:S04]  /*371c0*/  ST.E desc[UR36][R2.64+0x4], R15 ;  /* 0x0000040f02007985 */ /* 0x0001e8000c101924 */
[----:B------:R0:W-:Y:S04]  /*371d0*/  ST.E desc[UR36][R2.64+0x8], R17 ;  /* 0x0000081102007985 */ /* 0x0001e8000c101924 */
[----:B------:R0:W-:Y:S04]  /*371e0*/  ST.E desc[UR36][R2.64+0xc], R19 ;  /* 0x00000c1302007985 */ /* 0x0001e8000c101924 */
[----:B------:R0:W-:Y:S04]  /*371f0*/  ST.E desc[UR36][R2.64+0x10], R5 ;  /* 0x0000100502007985 */ /* 0x0001e8000c101924 */
[----:B------:R0:W-:Y:S04]  /*37200*/  ST.E desc[UR36][R2.64+0x14], R12 ;  /* 0x0000140c02007985 */ /* 0x0001e8000c101924 */
[----:B------:R0:W-:Y:S04]  /*37210*/  ST.E desc[UR36][R2.64+0x18], R37 ;  /* 0x0000182502007985 */ /* 0x0001e8000c101924 */
[----:B------:R0:W-:Y:S02]  /*37220*/  ST.E desc[UR36][R2.64+0x1c], R7 ;  /* 0x00001c0702007985 */ /* 0x0001e4000c101924 */
.L_x_696:
[----:B------:R-:W-:Y:S05]  /*37230*/  BSYNC.RECONVERGENT B2 ;  /* 0x0000000000027941 */ /* 0x000fea0003800200 */
.L_x_695:
[----:B------:R-:W-:Y:S01]  /*37240*/  IADD3 R33, P0, PT, R33, 0x20, RZ ;  /* 0x0000002021217810 */ /* 0x000fe20007f1e0ff */
[----:B------:R-:W-:-:S03]  /*37250*/  VIADD R16, R16, 0x1 ;  /* 0x0000000110107836 */ /* 0x000fc60000000000 */
[----:B------:R-:W-:Y:S01]  /*37260*/  IADD3.X R35, PT, PT, RZ, R35, RZ, P0, !PT ;  /* 0x00000023ff237210 */ /* 0x000fe200007fe4ff */
[----:B------:R-:W-:Y:S08]  /*37270*/  @P1 BRA `(.L_x_698) ;  /* 0xfffffff8004c1947 */ /* 0x000ff0000383ffff */
.L_x_694:
[----:B------:R-:W-:Y:S05]  /*37280*/  BSYNC.RECONVERGENT B1 ;  /* 0x0000000000017941 */ /* 0x000fea0003800200 */
.L_x_693:
[----:B------:R-:W-:-:S05]  /*37290*/  VIADD R11, R11, 0x1 ;  /* 0x000000010b0b7836 */ /* 0x000fca0000000000 */
[----:B------:R-:W-:-:S13]  /*372a0*/  ISETP.NE.AND P0, PT, R11, 0x400, PT ;  /* 0x000004000b00780c */ /* 0x000fda0003f05270 */
[----:B------:R-:W-:Y:S05]  /*372b0*/  @P0 BRA `(.L_x_699) ;  /* 0xfffffff800100947 */ /* 0x000fea000383ffff */
[----:B------:R-:W-:Y:S05]  /*372c0*/  BSYNC.RECONVERGENT B0 ;  /* 0x0000000000007941 */ /* 0x000fea0003800200 */
.L_x_692:
[----:B01----:R-:W0:Y:S02]  /*372d0*/  LDC.64 R4, c[0x4][0x18] ;  /* 0x01000600ff047b82 */ /* 0x003e240000000a00 */
[----:B0-----:R-:W5:Y:S01]  /*372e0*/  LDG.E.64 R4, desc[UR36][R4.64] ;  /* 0x0000002404047981 */ /* 0x001f62000c1e1b00 */
[----:B------:R-:W-:Y:S01]  /*372f0*/  IADD3 R2, P0, PT, R94, 0x10, RZ ;  /* 0x000000105e027810 */ /* 0x000fe20007f1e0ff */
[----:B------:R-:W-:Y:S01]  /*37300*/  BSSY.RECONVERGENT B8, `(.L_x_700) ;  /* 0x00000db000087945 */ /* 0x000fe20003800200 */
[----:B------:R-:W-:Y:S01]  /*37310*/  CS2R R18, SRZ ;  /* 0x0000000000127805 */ /* 0x000fe2000001ff00 */
[----:B------:R-:W-:Y:S02]  /*37320*/  IMAD.MOV.U32 R23, RZ, RZ, RZ ;  /* 0x000000ffff177224 */ /* 0x000fe400078e00ff */
[----:B------:R-:W-:-:S08]  /*37330*/  IMAD.X R16, RZ, RZ, R95, P0 ;  /* 0x000000ffff107224 */ /* 0x000fd000000e065f */
.L_x_725:
[----:B-----5:R-:W-:-:S04]  /*37340*/  IADD3 R8, P0, PT, R4, R19, RZ ;  /* 0x0000001304087210 */ /* 0x020fc80007f1e0ff */
[----:B------:R-:W-:-:S05]  /*37350*/  IADD3.X R9, PT, PT, R5, R23, RZ, P0, !PT ;  /* 0x0000001705097210 */ /* 0x000fca00007fe4ff */
[----:B------:R-:W2:Y:S01]  /*37360*/  LD.E.U8 R0, desc[UR36][R8.64] ;  /* 0x0000002408007980 */ /* 0x000ea2000c101100 */
[----:B------:R-:W0:Y:S01]  /*37370*/  LDCU UR4, c[0x0][0x2f8] ;  /* 0x00005f00ff0477ac */ /* 0x000e220008000800 */
        /* <DEDUP_REMOVED lines=22> */
.L_x_703:
[----:B------:R-:W0:Y:S02]  /*374e0*/  LDC.64 R4, c[0x4][0x18] ;  /* 0x01000600ff047b82 */ /* 0x000e240000000a00 */
[----:B0-----:R-:W5:Y:S02]  /*374f0*/  LDG.E.64 R4, desc[UR36][R4.64] ;  /* 0x0000002404047981 */ /* 0x001f64000c1e1b00 */
.L_x_702:
[----:B------:R-:W-:Y:S05]  /*37500*/  BSYNC.RECONVERGENT B7 ;  /* 0x0000000000077941 */ /* 0x000fea0003800200 */
.L_x_701:
[----:B-----5:R-:W-:-:S05]  /*37510*/  IADD3 R10, P0, PT, R4, R19, RZ ;  /* 0x00000013040a7210 */ /* 0x020fca0007f1e0ff */
[----:B------:R-:W-:-:S05]  /*37520*/  IMAD.X R11, R5, 0x1, R23, P0 ;  /* 0x00000001050b7824 */ /* 0x000fca00000e0617 */
        /* <DEDUP_REMOVED lines=21> */
.L_x_706:
[----:B------:R-:W0:Y:S02]  /*37680*/  LDC.64 R4, c[0x4][0x18] ;  /* 0x01000600ff047b82 */ /* 0x000e240000000a00 */
[----:B0-----:R-:W5:Y:S02]  /*37690*/  LDG.E.64 R4, desc[UR36][R4.64] ;  /* 0x0000002404047981 */ /* 0x001f64000c1e1b00 */
.L_x_705:
[----:B------:R-:W-:Y:S05]  /*376a0*/  BSYNC.RECONVERGENT B7 ;  /* 0x0000000000077941 */ /* 0x000fea0003800200 */
.L_x_704:
[----:B-----5:R-:W-:-:S05]  /*376b0*/  IADD3 R10, P0, PT, R4, R19, RZ ;  /* 0x00000013040a7210 */ /* 0x020fca0007f1e0ff */
[----:B------:R-:W-:-:S05]  /*376c0*/  IMAD.X R11, R5, 0x1, R23, P0 ;  /* 0x00000001050b7824 */ /* 0x000fca00000e0617 */
        /* <DEDUP_REMOVED lines=21> */
.L_x_709:
[----:B------:R-:W0:Y:S02]  /*37820*/  LDC.64 R4, c[0x4][0x18] ;  /* 0x01000600ff047b82 */ /* 0x000e240000000a00 */
[----:B0-----:R-:W5:Y:S02]  /*37830*/  LDG.E.64 R4, desc[UR36][R4.64] ;  /* 0x0000002404047981 */ /* 0x001f64000c1e1b00 */
.L_x_708:
[----:B------:R-:W-:Y:S05]  /*37840*/  BSYNC.RECONVERGENT B7 ;  /* 0x0000000000077941 */ /* 0x000fea0003800200 */
.L_x_707:
        /* <DEDUP_REMOVED lines=23> */
.L_x_712:
[----:B------:R-:W0:Y:S02]  /*379c0*/  LDC.64 R4, c[0x4][0x18] ;  /* 0x01000600ff047b82 */ /* 0x000e240000000a00 */
[----:B0-----:R-:W5:Y:S02]  /*379d0*/  LDG.E.64 R4, desc[UR36][R4.64] ;  /* 0x0000002404047981 */ /* 0x001f64000c1e1b00 */
.L_x_711:
[----:B------:R-:W-:Y:S05]  /*379e0*/  BSYNC.RECONVERGENT B7 ;  /* 0x0000000000077941 */ /* 0x000fea0003800200 */
.L_x_710:
        /* <DEDUP_REMOVED lines=23> */
.L_x_715:
[----:B------:R-:W0:Y:S02]  /*37b60*/  LDC.64 R4, c[0x4][0x18] ;  /* 0x01000600ff047b82 */ /* 0x000e240000000a00 */
[----:B0-----:R-:W5:Y:S02]  /*37b70*/  LDG.E.64 R4, desc[UR36][R4.64] ;  /* 0x0000002404047981 */ /* 0x001f64000c1e1b00 */
.L_x_714:
[----:B------:R-:W-:Y:S05]  /*37b80*/  BSYNC.RECONVERGENT B7 ;  /* 0x0000000000077941 */ /* 0x000fea0003800200 */
.L_x_713:
        /* <DEDUP_REMOVED lines=23> */
.L_x_718:
[----:B------:R-:W0:Y:S02]  /*37d00*/  LDC.64 R4, c[0x4][0x18] ;  /* 0x01000600ff047b82 */ /* 0x000e240000000a00 */
[----:B0-----:R-:W5:Y:S02]  /*37d10*/  LDG.E.64 R4, desc[UR36][R4.64] ;  /* 0x0000002404047981 */ /* 0x001f64000c1e1b00 */
.L_x_717:
[----:B------:R-:W-:Y:S05]  /*37d20*/  BSYNC.RECONVERGENT B7 ;  /* 0x0000000000077941 */ /* 0x000fea0003800200 */
.L_x_716:
        /* <DEDUP_REMOVED lines=23> */
.L_x_721:
[----:B------:R-:W0:Y:S02]  /*37ea0*/  LDC.64 R4, c[0x4][0x18] ;  /* 0x01000600ff047b82 */ /* 0x000e240000000a00 */
[----:B0-----:R-:W5:Y:S02]  /*37eb0*/  LDG.E.64 R4, desc[UR36][R4.64] ;  /* 0x0000002404047981 */ /* 0x001f64000c1e1b00 */
.L_x_720:
[----:B------:R-:W-:Y:S05]  /*37ec0*/  BSYNC.RECONVERGENT B7 ;  /* 0x0000000000077941 */ /* 0x000fea0003800200 */
.L_x_719:
        /* <DEDUP_REMOVED lines=23> */
.L_x_724:
[----:B------:R-:W0:Y:S02]  /*38040*/  LDC.64 R4, c[0x4][0x18] ;  /* 0x01000600ff047b82 */ /* 0x000e240000000a00 */
[----:B0-----:R-:W5:Y:S02]  /*38050*/  LDG.E.64 R4, desc[UR36][R4.64] ;  /* 0x0000002404047981 */ /* 0x001f64000c1e1b00 */
.L_x_723:
[----:B------:R-:W-:Y:S05]  /*38060*/  BSYNC.RECONVERGENT B7 ;  /* 0x0000000000077941 */ /* 0x000fea0003800200 */
.L_x_722:
[----:B------:R-:W-:Y:S02]  /*38070*/  ISETP.NE.AND P1, PT, R22, RZ, PT ;  /* 0x000000ff1600720c */ /* 0x000fe40003f25270 */
[----:B------:R-:W-:-:S05]  /*38080*/  IADD3 R19, P0, PT, R19, 0x100, RZ ;  /* 0x0000010013137810 */ /* 0x000fca0007f1e0ff */
[----:B------:R-:W-:-:S06]  /*38090*/  IMAD.X R23, RZ, RZ, R23, P0 ;  /* 0x000000ffff177224 */ /* 0x000fcc00000e0617 */
[----:B------:R-:W-:Y:S05]  /*380a0*/  @P1 BRA `(.L_x_725) ;  /* 0xfffffff000a41947 */ /* 0x000fea000383ffff */
[----:B------:R-:W-:Y:S05]  /*380b0*/  BSYNC.RECONVERGENT B8 ;  /* 0x0000000000087941 */ /* 0x000fea0003800200 */
.L_x_700:
[----:B------:R-:W-:Y:S04]  /*380c0*/  BSSY.RECONVERGENT B8, `(.L_x_726) ;  /* 0x0000090000087945 */ /* 0x000fe80003800200 */
[----:B------:R-:W-:Y:S01]  /*380d0*/  BSSY.RELIABLE B7, `(.L_x_727) ;  /* 0x0000018000077945 */ /* 0x000fe20003800100 */
[----:B------:R-:W-:-:S07]  /*380e0*/  IMAD.MOV.U32 R3, RZ, RZ, RZ ;  /* 0x000000ffff037224 */ /* 0x000fce00078e00ff */
.L_x_731:
[----:B-----5:R-:W-:-:S05]  /*380f0*/  IMAD.WIDE.U32 R8, R3, 0x20, R4 ;  /* 0x0000002003087825 */ /* 0x020fca00078e0004 */
[----:B------:R-:W2:Y:S02]  /*38100*/  LD.E.U8 R0, desc[UR36][R8.64] ;  /* 0x0000002408007980 */ /* 0x000ea4000c101100 */
[----:B--2---:R-:W-:-:S13]  /*38110*/  ISETP.NE.AND P0, PT, R0, RZ, PT ;  /* 0x000000ff0000720c */ /* 0x004fda0003f05270 */
[----:B------:R-:W-:Y:S05]  /*38120*/  @!P0 BRA `(.L_x_728) ;  /* 0x00000000003c8947 */ /* 0x000fea0003800000 */
[----:B------:R-:W-:-:S07]  /*38130*/  IMAD.MOV.U32 R0, RZ, RZ, -0x1 ;  /* 0xffffffffff007424 */ /* 0x000fce00078e00ff */
.L_x_729:
[-C--:B------:R-:W-:Y:S02]  /*38140*/  IADD3 R6, P0, PT, R8, R0.reuse, RZ ;  /* 0x0000000008067210 */ /* 0x080fe40007f1e0ff */
[----:B------:R-:W-:Y:S02]  /*38150*/  IADD3 R10, PT, PT, R1, R0, RZ ;  /* 0x00000000010a7210 */ /* 0x000fe40007ffe0ff */
[----:B------:R-:W-:-:S04]  /*38160*/  LEA.HI.X.SX32 R7, R0, R9, 0x1, P0 ;  /* 0x0000000900077211 */ /* 0x000fc800000f0eff */
        /* <DEDUP_REMOVED lines=11> */
.L_x_728:
[----:B------:R-:W-:-:S05]  /*38220*/  VIADD R3, R3, 0x1 ;  /* 0x0000000103037836 */ /* 0x000fca0000000000 */
[----:B------:R-:W-:-:S13]  /*38230*/  ISETP.NE.AND P0, PT, R3, 0x400, PT ;  /* 0x000004000300780c */ /* 0x000fda0003f05270 */
[----:B------:R-:W-:Y:S05]  /*38240*/  @P0 BRA `(.L_x_731) ;  /* 0xfffffffc00a80947 */ /* 0x000fea000383ffff */
[----:B------:R-:W-:Y:S05]  /*38250*/  BSYNC.RELIABLE B7 ;  /* 0x0000000000077941 */ /* 0x000fea0003800100 */
.L_x_727:
[----:B------:R-:W-:Y:S01]  /*38260*/  MOV R17, 0x0 ;  /* 0x0000000000117802 */ /* 0x000fe20000000f00 */
[----:B------:R-:W0:Y:S01]  /*38270*/  LDCU.64 UR4, c[0x4][0x28] ;  /* 0x01000500ff0477ac */ /* 0x000e220008000a00 */
[----:B------:R-:W-:Y:S02]  /*38280*/  CS2R R6, SRZ ;  /* 0x0000000000067805 */ /* 0x000fe4000001ff00 */
[----:B------:R1:W2:Y:S01]  /*38290*/  LDC.64 R8, c[0x4][R17] ;  /* 0x0100000011087b82 */ /* 0x0002a20000000a00 */
[----:B0-----:R-:W-:Y:S01]  /*382a0*/  IMAD.U32 R4, RZ, RZ, UR4 ;  /* 0x00000004ff047e24 */ /* 0x001fe2000f8e00ff */
[----:B-1----:R-:W-:-:S07]  /*382b0*/  MOV R5, UR5 ;  /* 0x0000000500057c02 */ /* 0x002fce0008000f00 */
[----:B------:R-:W-:-:S07]  /*382c0*/  LEPC R20, `(.L_x_732) ;  /* 0x000000001014794e */ /* 0x000fce0000000000 */
[----:B--2---:R-:W-:Y:S05]  /*382d0*/  CALL.ABS.NOINC R8 ;  /* 0x0000000008007343 */ /* 0x004fea0003c00000 */
.L_x_732:
[----:B------:R-:W0:Y:S01]  /*382e0*/  LDCU UR4, c[0x0][0x2f8] ;  /* 0x00005f00ff0477ac */ /* 0x000e220008000800 */
[----:B------:R-:W-:Y:S01]  /*382f0*/  IMAD.MOV.U32 R3, RZ, RZ, -0x1 ;  /* 0xffffffffff037424 */ /* 0x000fe200078e00ff */
[----:B------:R1:W2:Y:S01]  /*38300*/  LDC.64 R8, c[0x4][R17] ;  /* 0x0100000011087b82 */ /* 0x0002a20000000a00 */
[----:B------:R-:W-:Y:S02]  /*38310*/  IMAD.MOV.U32 R6, RZ, RZ, R94 ;  /* 0x000000ffff067224 */ /* 0x000fe400078e005e */
[----:B------:R-:W-:Y:S02]  /*38320*/  IMAD.MOV.U32 R7, RZ, RZ, R95 ;  /* 0x000000ffff077224 */ /* 0x000fe400078e005f */
[----:B0-----:R-:W-:Y:S01]  /*38330*/  VIADD R0, R94, -UR4 ;  /* 0x800000045e007c36 */ /* 0x001fe20008000000 */
[----:B------:R-:W0:Y:S04]  /*38340*/  LDCU.64 UR4, c[0x4][0x30] ;  /* 0x01000600ff0477ac */ /* 0x000e280008000a00 */
[----:B------:R1:W-:Y:S01]  /*38350*/  STL [R0], R3 ;  /* 0x0000000300007387 */ /* 0x0003e20000100800 */
[----:B0-----:R-:W-:Y:S01]  /*38360*/  IMAD.U32 R4, RZ, RZ, UR4 ;  /* 0x00000004ff047e24 */ /* 0x001fe2000f8e00ff */
[----:B-1----:R-:W-:-:S07]  /*38370*/  MOV R5, UR5 ;  /* 0x0000000500057c02 */ /* 0x002fce0008000f00 */
[----:B------:R-:W-:-:S07]  /*38380*/  LEPC R20, `(.L_x_733) ;  /* 0x000000001014794e */ /* 0x000fce0000000000 */
[----:B--2---:R-:W-:Y:S05]  /*38390*/  CALL.ABS.NOINC R8 ;  /* 0x0000000008007343 */ /* 0x004fea0003c00000 */
.L_x_733:
[----:B------:R-:W-:Y:S05]  /*383a0*/  BRA `(.L_x_734) ;  /* 0x0000000400847947 */ /* 0x000fea0003800000 */
.L_x_730:
[----:B------:R-:W0:Y:S01]  /*383b0*/  LDC.64 R6, c[0x4][0x18] ;  /* 0x01000600ff067b82 */ /* 0x000e220000000a00 */
[----:B------:R-:W-:-:S05]  /*383c0*/  IMAD.MOV.U32 R5, RZ, RZ, 0x1 ;  /* 0x00000001ff057424 */ /* 0x000fca00078e00ff */
[----:B------:R0:W-:Y:S04]  /*383d0*/  ST.E.U8 desc[UR36][R8.64+0x15], R5 ;  /* 0x0000150508007985 */ /* 0x0001e8000c101124 */
[----:B0-----:R-:W2:Y:S01]  /*383e0*/  LDG.E.64 R4, desc[UR36][R6.64] ;  /* 0x0000002406047981 */ /* 0x001ea2000c1e1b00 */
[----:B------:R-:W0:Y:S01]  /*383f0*/  LDC.64 R18, c[0x4][0x8] ;  /* 0x01000200ff127b82 */ /* 0x000e220000000a00 */
[----:B--2---:R-:W-:-:S05]  /*38400*/  IMAD.WIDE.U32 R4, R3, 0x20, R4 ;  /* 0x0000002003047825 */ /* 0x004fca00078e0004 */
[----:B------:R1:W5:Y:S01]  /*38410*/  LD.E.U16 R17, desc[UR36][R4.64+0x16] ;  /* 0x0000162404117980 */ /* 0x000362000c101500 */
[----:B0-----:R-:W-:-:S07]  /*38420*/  HFMA2 R0, -RZ, RZ, 0, 0 ;  /* 0x00000000ff007431 */ /* 0x001fce00000001ff */
.L_x_735:
[----:B-12---:R-:W2:Y:S01]  /*38430*/  LDG.E.64 R4, desc[UR36][R18.64] ;  /* 0x0000002412047981 */ /* 0x006ea2000c1e1b00 */
[----:B------:R-:W-:Y:S01]  /*38440*/  IMAD.MOV.U32 R6, RZ, RZ, R0 ;  /* 0x000000ffff067224 */ /* 0x000fe200078e0000 */
[----:B------:R-:W0:Y:S01]  /*38450*/  LDCU.64 UR4, c[0x0][0x388] ;  /* 0x00007100ff0477ac */ /* 0x000e220008000a00 */
[----:B------:R-:W-:Y:S02]  /*38460*/  IMAD.MOV.U32 R7, RZ, RZ, RZ ;  /* 0x000000ffff077224 */ /* 0x000fe400078e00ff */
[----:B-----5:R-:W-:-:S03]  /*38470*/  IMAD.WIDE.U32 R6, R17, 0x20, R6 ;  /* 0x0000002011067825 */ /* 0x020fc600078e0006 */
[----:B--2---:R-:W-:-:S05]  /*38480*/  IADD3 R10, P0, PT, R4, R6, RZ ;  /* 0x00000006040a7210 */ /* 0x004fca0007f1e0ff */
[----:B------:R-:W-:-:S05]  /*38490*/  IMAD.X R11, R5, 0x1, R7, P0 ;  /* 0x00000001050b7824 */ /* 0x000fca00000e0607 */
[----:B------:R-:W2:Y:S01]  /*384a0*/  LD.E.U8 R3, desc[UR36][R10.64+0x9000] ;  /* 0x009000240a037980 */ /* 0x000ea2000c101100 */
[----:B0-----:R-:W-:-:S04]  /*384b0*/  IADD3 R4, P0, PT, R0, UR4, RZ ;  /* 0x0000000400047c10 */ /* 0x001fc8000ff1e0ff */
[----:B------:R-:W-:-:S05]  /*384c0*/  IADD3.X R5, PT, PT, RZ, UR5, RZ, P0, !PT ;  /* 0x00000005ff057c10 */ /* 0x000fca00087fe4ff */
[----:B--2---:R-:W-:Y:S04]  /*384d0*/  STG.E.U8 desc[UR36][R4.64+0x3e8], R3 ;  /* 0x0003e80304007986 */ /* 0x004fe8000c101124 */
[----:B------:R-:W2:Y:S02]  /*384e0*/  LDG.E.64 R8, desc[UR36][R18.64] ;  /* 0x0000002412087981 */ /* 0x000ea4000c1e1b00 */
[----:B--2---:R-:W-:-:S05]  /*384f0*/  IADD3 R12, P0, PT, R6, R8, RZ ;  /* 0x00000008060c7210 */ /* 0x004fca0007f1e0ff */
[----:B------:R-:W-:-:S06]  /*38500*/  IMAD.X R13, R7, 0x1, R9, P0 ;  /* 0x00000001070d7824 */ /* 0x000fcc00000e0609 */
[----:B------:R-:W2:Y:S04]  /*38510*/  LD.E.U8 R13, desc[UR36][R12.64+0x9001] ;  /* 0x009001240c0d7980 */ /* 0x000ea8000c101100 */
[----:B--2---:R0:W-:Y:S04]  /*38520*/  STG.E.U8 desc[UR36][R4.64+0x3e9], R13 ;  /* 0x0003e90d04007986 */ /* 0x0041e8000c101124 */
        /* <DEDUP_REMOVED lines=10> */
[----:B------:R-:W3:Y:S02]  /*385d0*/  LDG.E.64 R8, desc[UR36][R18.64] ;  /* 0x0000002412087981 */ /* 0x000ee4000c1e1b00 */
[----:B---3--:R-:W-:-:S04]  /*385e0*/  IADD3 R12, P0, PT, R6, R8, RZ ;  /* 0x00000008060c7210 */ /* 0x008fc80007f1e0ff */
[----:B0-----:R-:W-:-:S06]  /*385f0*/  IADD3.X R13, PT, PT, R7, R9, RZ, P0, !PT ;  /* 0x00000009070d7210 */ /* 0x001fcc00007fe4ff */
[----:B------:R-:W3:Y:S04]  /*38600*/  LD.E.U8 R13, desc[UR36][R12.64+0x9004] ;  /* 0x009004240c0d7980 */ /* 0x000ee8000c101100 */
[----:B---3--:R0:W-:Y:S04]  /*38610*/  STG.E.U8 desc[UR36][R4.64+0x3ec], R13 ;  /* 0x0003ec0d04007986 */ /* 0x0081e8000c101124 */
[----:B------:R-:W3:Y:S02]  /*38620*/  LDG.E.64 R8, desc[UR36][R18.64] ;  /* 0x0000002412087981 */ /* 0x000ee4000c1e1b00 */
[----:B---3--:R-:W-:-:S05]  /*38630*/  IADD3 R10, P0, PT, R6, R8, RZ ;  /* 0x00000008060a7210 */ /* 0x008fca0007f1e0ff */
[----:B-1----:R-:W-:-:S06]  /*38640*/  IMAD.X R11, R7, 0x1, R9, P0 ;  /* 0x00000001070b7824 */ /* 0x002fcc00000e0609 */
[----:B------:R-:W3:Y:S04]  /*38650*/  LD.E.U8 R11, desc[UR36][R10.64+0x9005] ;  /* 0x009005240a0b7980 */ /* 0x000ee8000c101100 */
[----:B---3--:R1:W-:Y:S04]  /*38660*/  STG.E.U8 desc[UR36][R4.64+0x3ed], R11 ;  /* 0x0003ed0b04007986 */ /* 0x0083e8000c101124 */
[----:B------:R-:W3:Y:S02]  /*38670*/  LDG.E.64 R8, desc[UR36][R18.64] ;  /* 0x0000002412087981 */ /* 0x000ee4000c1e1b00 */
[----:B---3--:R-:W-:-:S05]  /*38680*/  IADD3 R14, P0, PT, R6, R8, RZ ;  /* 0x00000008060e7210 */ /* 0x008fca0007f1e0ff */
[----:B--2---:R-:W-:-:S06]  /*38690*/  IMAD.X R15, R7, 0x1, R9, P0 ;  /* 0x00000001070f7824 */ /* 0x004fcc00000e0609 */
[----:B------:R-:W2:Y:S04]  /*386a0*/  LD.E.U8 R15, desc[UR36][R14.64+0x9006] ;  /* 0x009006240e0f7980 */ /* 0x000ea8000c101100 */
[----:B--2---:R2:W-:Y:S04]  /*386b0*/  STG.E.U8 desc[UR36][R4.64+0x3ee], R15 ;  /* 0x0003ee0f04007986 */ /* 0x0045e8000c101124 */
[----:B------:R-:W3:Y:S02]  /*386c0*/  LDG.E.64 R8, desc[UR36][R18.64] ;  /* 0x0000002412087981 */ /* 0x000ee4000c1e1b00 */
[----:B---3--:R-:W-:-:S05]  /*386d0*/  IADD3 R12, P0, PT, R6, R8, RZ ;  /* 0x00000008060c7210 */ /* 0x008fca0007f1e0ff */
[----:B0-----:R-:W-:-:S06]  /*386e0*/  IMAD.X R13, R7, 0x1, R9, P0 ;  /* 0x00000001070d7824 */ /* 0x001fcc00000e0609 */
[----:B------:R-:W3:Y:S04]  /*386f0*/  LD.E.U8 R13, desc[UR36][R12.64+0x9007] ;  /* 0x009007240c0d7980 */ /* 0x000ee8000c101100 */
[----:B---3--:R0:W-:Y:S04]  /*38700*/  STG.E.U8 desc[UR36][R4.64+0x3ef], R13 ;  /* 0x0003ef0d04007986 */ /* 0x0081e8000c101124 */
[----:B------:R-:W3:Y:S02]  /*38710*/  LDG.E.64 R8, desc[UR36][R18.64] ;  /* 0x0000002412087981 */ /* 0x000ee4000c1e1b00 */
[----:B---3--:R-:W-:-:S04]  /*38720*/  IADD3 R10, P0, PT, R6, R8, RZ ;  /* 0x00000008060a7210 */ /* 0x008fc80007f1e0ff */
[----:B-1----:R-:W-:-:S06]  /*38730*/  IADD3.X R11, PT, PT, R7, R9, RZ, P0, !PT ;  /* 0x00000009070b7210 */ /* 0x002fcc00007fe4ff */
        /* <DEDUP_REMOVED lines=18> */
[----:B---3--:R-:W-:-:S04]  /*38860*/  IADD3 R14, P0, PT, R6, R8, RZ ;  /* 0x00000008060e7210 */ /* 0x008fc80007f1e0ff */
[----:B--2---:R-:W-:-:S06]  /*38870*/  IADD3.X R15, PT, PT, R7, R9, RZ, P0, !PT ;  /* 0x00000009070f7210 */ /* 0x004fcc00007fe4ff */
        /* <DEDUP_REMOVED lines=14> */
[----:B------:R-:W-:-:S06]  /*38960*/  IMAD.X R7, R7, 0x1, R9, P0 ;  /* 0x0000000107077824 */ /* 0x000fcc00000e0609 */
[----:B------:R-:W3:Y:S01]  /*38970*/  LD.E.U8 R7, desc[UR36][R6.64+0x900f] ;  /* 0x00900f2406077980 */ /* 0x000ee2000c101100 */
[----:B------:R-:W-:-:S04]  /*38980*/  IADD3 R0, PT, PT, R0, 0x10, RZ ;  /* 0x0000001000007810 */ /* 0x000fc80007ffe0ff */
[----:B------:R-:W-:Y:S01]  /*38990*/  ISETP.NE.AND P0, PT, R0, 0x400, PT ;  /* 0x000004000000780c */ /* 0x000fe20003f05270 */
[----:B---3--:R2:W-:-:S12]  /*389a0*/  STG.E.U8 desc[UR36][R4.64+0x3f7], R7 ;  /* 0x0003f70704007986 */ /* 0x0085d8000c101124 */
[----:B------:R-:W-:Y:S05]  /*389b0*/  @P0 BRA `(.L_x_735) ;  /* 0xfffffff8009c0947 */ /* 0x000fea000383ffff */
.L_x_734:
[----:B------:R-:W-:Y:S05]  /*389c0*/  BSYNC.RECONVERGENT B8 ;  /* 0x0000000000087941 */ /* 0x000fea0003800200 */
.L_x_726:
[----:B------:R-:W-:Y:S01]  /*389d0*/  BSSY.RECONVERGENT B8, `(.L_x_736) ;  /* 0x00004c8000087945 */ /* 0x000fe20003800200 */
[----:B------:R-:W-:Y:S02]  /*389e0*/  VIADD R22, R1, 0x4fa9 ;  /* 0x00004fa901167836 */ /* 0x000fe40000000000 */
[----:B------:R-:W-:-:S07]  /*389f0*/  IMAD.MOV.U32 R23, RZ, RZ, RZ ;  /* 0x000000ffff177224 */ /* 0x000fce00078e00ff */
.L_x_792:
[----:B0-2--5:R-:W0:Y:S02]  /*38a00*/  LDC.64 R4, c[0x4][0x18] ;  /* 0x01000600ff047b82 */ /* 0x025e240000000a00 */
[----:B0-----:R-:W2:Y:S01]  /*38a10*/  LDG.E.64 R4, desc[UR36][R4.64] ;  /* 0x0000002404047981 */ /* 0x001ea2000c1e1b00 */
[C---:B------:R-:W-:Y:S02]  /*38a20*/  VIADD R0, R23.reuse, 0x61 ;  /* 0x0000006117007836 */ /* 0x040fe40000000000 */
[----:B-1----:R-:W-:Y:S02]  /*38a30*/  HFMA2 R18, -RZ, RZ, 0, 0 ;  /* 0x00000000ff127431 */ /* 0x002fe400000001ff */
[C---:B------:R-:W-:Y:S01]  /*38a40*/  IMAD R15, R23.reuse, 0x3, R1 ;  /* 0x00000003170f7824 */ /* 0x040fe200078e0201 */
[----:B------:R-:W-:Y:S01]  /*38a50*/  BSSY.RECONVERGENT B0, `(.L_x_737) ;  /* 0x0000115000007945 */ /* 0x000fe20003800200 */
[----:B------:R-:W-:Y:S01]  /*38a60*/  IMAD R12, R23, 0x3, R22 ;  /* 0x00000003170c7824 */ /* 0x000fe200078e0216 */
[----:B------:R-:W-:-:S02]  /*38a70*/  PRMT R3, R0, 0x7610, R3 ;  /* 0x0000761000037816 */ /* 0x000fc40000000003 */
[----:B------:R0:W-:Y:S04]  /*38a80*/  STL.U8 [R15+0x4fa8], R0 ;  /* 0x004fa8000f007387 */ /* 0x0001e80000100000 */
[----:B------:R0:W-:Y:S04]  /*38a90*/  STL.U8 [R15+0x4fa9], R0 ;  /* 0x004fa9000f007387 */ /* 0x0001e80000100000 */
[----:B------:R0:W-:Y:S01]  /*38aa0*/  STL.U8 [R15+0x4faa], RZ ;  /* 0x004faaff0f007387 */ /* 0x0001e20000100000 */
[----:B--2---:R-:W-:-:S05]  /*38ab0*/  IADD3 R6, P0, PT, R4, 0x1, RZ ;  /* 0x0000000104067810 */ /* 0x004fca0007f1e0ff */
[----:B0-----:R-:W-:-:S08]  /*38ac0*/  IMAD.X R7, RZ, RZ, R5, P0 ;  /* 0x000000ffff077224 */ /* 0x001fd000000e0605 */
.L_x_741:
[----:B------:R-:W-:-:S05]  /*38ad0*/  IMAD.WIDE.U32 R20, R18, 0x20, R4 ;  /* 0x0000002012147825 */ /* 0x000fca00078e0004 */
[----:B------:R-:W2:Y:S02]  /*38ae0*/  LD.E.U8 R0, desc[UR36][R20.64] ;  /* 0x0000002414007980 */ /* 0x000ea4000c101100 */
[----:B--2---:R-:W-:-:S13]  /*38af0*/  ISETP.NE.AND P0, PT, R0, RZ, PT ;  /* 0x000000ff0000720c */ /* 0x004fda0003f05270 */
[----:B------:R-:W-:Y:S05]  /*38b00*/  @!P0 BRA `(.L_x_738) ;  /* 0x00000000003c8947 */ /* 0x000fea0003800000 */
[----:B------:R-:W-:Y:S02]  /*38b10*/  IMAD.MOV.U32 R13, RZ, RZ, -0x1 ;  /* 0xffffffffff0d7424 */ /* 0x000fe400078e00ff */
[----:B------:R-:W-:-:S07]  /*38b20*/  IMAD.WIDE.U32 R10, R18, 0x20, R6 ;  /* 0x00000020120a7825 */ /* 0x000fce00078e0006 */
.L_x_739:
[----:B------:R-:W-:Y:S01]  /*38b30*/  IADD3 R8, P0, PT, R10, R13, RZ ;  /* 0x0000000d0a087210 */ /* 0x000fe20007f1e0ff */
[----:B------:R-:W-:-:S03]  /*38b40*/  IMAD.IADD R0, R12, 0x1, R13 ;  /* 0x000000010c007824 */ /* 0x000fc600078e020d */
[----:B------:R-:W-:-:S03]  /*38b50*/  LEA.HI.X.SX32 R9, R13, R11, 0x1, P0 ;  /* 0x0000000b0d097211 */ /* 0x000fc600000f0eff */
[----:B------:R-:W2:Y:S04]  /*38b60*/  LDL.U8 R0, [R0] ;  /* 0x0000000000007983 */ /* 0x000ea80000100000 */
        /* <DEDUP_REMOVED lines=9> */
.L_x_738:
[----:B------:R-:W-:-:S05]  /*38c00*/  VIADD R18, R18, 0x1 ;  /* 0x0000000112127836 */ /* 0x000fca0000000000 */
[----:B------:R-:W-:-:S13]  /*38c10*/  ISETP.NE.AND P0, PT, R18, 0x400, PT ;  /* 0x000004001200780c */ /* 0x000fda0003f05270 */
[----:B------:R-:W-:Y:S05]  /*38c20*/  @P0 BRA `(.L_x_741) ;  /* 0xfffffffc00a80947 */ /* 0x000fea000383ffff */
[----:B------:R-:W-:-:S07]  /*38c30*/  IMAD.MOV.U32 R11, RZ, RZ, RZ ;  /* 0x000000ffff0b7224 */ /* 0x000fce00078e00ff */
.L_x_743:
[----:B------:R-:W-:-:S05]  /*38c40*/  IMAD.WIDE.U32 R8, R11, 0x20, R4 ;  /* 0x000000200b087825 */ /* 0x000fca00078e0004 */
[----:B------:R-:W2:Y:S01]  /*38c50*/  LD.E.U8 R0, desc[UR36][R8.64+0x14] ;  /* 0x0000142408007980 */ /* 0x000ea2000c101100 */
[----:B------:R-:W-:Y:S01]  /*38c60*/  IMAD.MOV.U32 R18, RZ, RZ, R11 ;  /* 0x000000ffff127224 */ /* 0x000fe200078e000b */
[----:B------:R-:W-:Y:S01]  /*38c70*/  MOV R6, R11 ;  /* 0x0000000b00067202 */ /* 0x000fe20000000f00 */
        /* <DEDUP_REMOVED lines=194> */
.L_x_742:
[C---:B------:R-:W-:Y:S01]  /*398a0*/  IMAD.SHL.U32 R19, R6.reuse, 0x20, RZ ;  /* 0x0000002006137824 */ /* 0x040fe200078e00ff */
[----:B------:R-:W-:Y:S01]  /*398b0*/  SHF.L.U64.HI R17, R6, 0x5, R7 ;  /* 0x0000000506117819 */ /* 0x000fe20000010207 */
[----:B------:R-:W-:Y:S01]  /*398c0*/  BSSY.RECONVERGENT B1, `(.L_x_745) ;  /* 0x000000f000017945 */ /* 0x000fe20003800200 */
[----:B------:R-:W-:Y:S02]  /*398d0*/  CS2R R6, SRZ ;  /* 0x0000000000067805 */ /* 0x000fe4000001ff00 */
[----:B------:R-:W-:-:S05]  /*398e0*/  IADD3 R9, P0, PT, R4, R19, RZ ;  /* 0x0000001304097210 */ /* 0x000fca0007f1e0ff */
[----:B------:R-:W-:-:S08]  /*398f0*/  IMAD.X R8, R5, 0x1, R17, P0 ;  /* 0x0000000105087824 */ /* 0x000fd000000e0611 */
.L_x_746:
        /* <DEDUP_REMOVED lines=12> */
.L_x_745:
[----:B------:R-:W0:Y:S02]  /*399c0*/  LDC.64 R12, c[0x4][0x18] ;  /* 0x01000600ff0c7b82 */ /* 0x000e240000000a00 */
[----:B0-----:R-:W2:Y:S01]  /*399d0*/  LDG.E.64 R4, desc[UR36][R12.64] ;  /* 0x000000240c047981 */ /* 0x001ea2000c1e1b00 */
[----:B------:R-:W-:Y:S01]  /*399e0*/  IMAD.MOV.U32 R3, RZ, RZ, 0x1 ;  /* 0x00000001ff037424 */ /* 0x000fe200078e00ff */
[----:B--2---:R-:W-:-:S05]  /*399f0*/  IADD3 R6, P0, PT, R4, R19, RZ ;  /* 0x0000001304067210 */ /* 0x004fca0007f1e0ff */
[----:B------:R-:W-:-:S05]  /*39a00*/  IMAD.X R7, R5, 0x1, R17, P0 ;  /* 0x0000000105077824 */ /* 0x000fca00000e0611 */
[----:B------:R-:W-:Y:S04]  /*39a10*/  ST.E.U8 desc[UR36][R6.64+0x14], R3 ;  /* 0x0000140306007985 */ /* 0x000fe8000c101124 */
[----:B------:R-:W2:Y:S01]  /*39a20*/  LDG.E.64 R4, desc[UR36][R12.64] ;  /* 0x000000240c047981 */ /* 0x000ea2000c1e1b00 */
[----:B------:R-:W-:Y:S02]  /*39a30*/  MOV R0, 0xffff ;  /* 0x0000ffff00007802 */ /* 0x000fe40000000f00 */
[----:B--2---:R-:W-:-:S05]  /*39a40*/  IADD3 R8, P0, PT, R4, R19, RZ ;  /* 0x0000001304087210 */ /* 0x004fca0007f1e0ff */
        /* <DEDUP_REMOVED lines=20> */
.L_x_740:
[----:B------:R0:W-:Y:S02]  /*39b90*/  ST.E.U8 desc[UR36][R20.64+0x15], RZ ;  /* 0x000015ff14007985 */ /* 0x0001e4000c101124 */
.L_x_744:
[----:B------:R-:W-:Y:S05]  /*39ba0*/  BSYNC.RECONVERGENT B0 ;  /* 0x0000000000007941 */ /* 0x000fea0003800200 */
.L_x_737:
[----:B------:R-:W2:Y:S01]  /*39bb0*/  LDCU UR4, c[0x0][0x2f8] ;  /* 0x00005f00ff0477ac */ /* 0x000ea20008000800 */
[----:B------:R-:W-:Y:S01]  /*39bc0*/  ISETP.GE.U32.AND P0, PT, R18, 0x400, PT ;  /* 0x000004001200780c */ /* 0x000fe20003f06070 */
[----:B------:R-:W-:Y:S01]  /*39bd0*/  BSSY.RECONVERGENT B9, `(.L_x_747) ;  /* 0x00003a4000097945 */ /* 0x000fe20003800200 */
[----:B--2---:R-:W-:-:S11]  /*39be0*/  VIADD R17, R94, -UR4 ;  /* 0x800000045e117c36 */ /* 0x004fd60008000000 */
[----:B------:R-:W-:Y:S05]  /*39bf0*/  @!P0 BRA `(.L_x_748) ;  /* 0x00000000002c8947 */ /* 0x000fea0003800000 */
[----:B------:R-:W-:Y:S01]  /*39c00*/  MOV R0, 0x0 ;  /* 0x0000000000007802 */ /* 0x000fe20000000f00 */
[----:B------:R2:W-:Y:S01]  /*39c10*/  STL [R17], R18 ;  /* 0x0000001211007387 */ /* 0x0005e20000100800 */
[----:B------:R-:W3:Y:S01]  /*39c20*/  LDCU.64 UR4, c[0x4][0x38] ;  /* 0x01000700ff0477ac */ /* 0x000ee20008000a00 */
[----:B-1----:R-:W-:Y:S01]  /*39c30*/  IMAD.MOV.U32 R6, RZ, RZ, R94 ;  /* 0x000000ffff067224 */ /* 0x002fe200078e005e */
[----:B------:R2:W1:Y:S01]  /*39c40*/  LDC.64 R8, c[0x4][R0] ;  /* 0x0100000000087b82 */ /* 0x0004620000000a00 */
[----:B------:R-:W-:Y:S02]  /*39c50*/  IMAD.MOV.U32 R7, RZ, RZ, R95 ;  /* 0x000000ffff077224 */ /* 0x000fe400078e005f */
[----:B---3--:R-:W-:Y:S01]  /*39c60*/  IMAD.U32 R4, RZ, RZ, UR4 ;  /* 0x00000004ff047e24 */ /* 0x008fe2000f8e00ff */
[----:B--2---:R-:W-:-:S07]  /*39c70*/  MOV R5, UR5 ;  /* 0x0000000500057c02 */ /* 0x004fce0008000f00 */
[----:B0-----:R-:W-:-:S07]  /*39c80*/  LEPC R20, `(.L_x_749) ;  /* 0x000000001014794e */ /* 0x001fce0000000000 */
[----:B-1----:R-:W-:Y:S05]  /*39c90*/  CALL.ABS.NOINC R8 ;  /* 0x0000000008007343 */ /* 0x002fea0003c00000 */
.L_x_749:
[----:B------:R-:W-:Y:S05]  /*39ca0*/  BRA `(.L_x_750) ;  /* 0x0000003800587947 */ /* 0x000fea0003800000 */
.L_x_748:
        /* <DEDUP_REMOVED lines=14> */
.L_x_753:
[----:B--2---:R-:W2:Y:S01]  /*39d90*/  LDG.E.64 R4, desc[UR36][R10.64] ;  /* 0x000000240a047981 */ /* 0x004ea2000c1e1b00 */
[----:B-1----:R-:W-:Y:S02]  /*39da0*/  IMAD.MOV.U32 R6, RZ, RZ, R3 ;  /* 0x000000ffff067224 */ /* 0x002fe400078e0003 */
[----:B------:R-:W-:Y:S02]  /*39db0*/  IMAD.MOV.U32 R7, RZ, RZ, RZ ;  /* 0x000000ffff077224 */ /* 0x000fe400078e00ff */
[----:B-----5:R-:W-:-:S03]  /*39dc0*/  IMAD.WIDE.U32 R6, R15, 0x20, R6 ;  /* 0x000000200f067825 */ /* 0x020fc600078e0006 */
[----:B--2---:R-:W-:-:S05]  /*39dd0*/  IADD3 R8, P0, PT, R4, R6, RZ ;  /* 0x0000000604087210 */ /* 0x004fca0007f1e0ff */
        /* <DEDUP_REMOVED lines=9> */
.L_x_752:
[----:B------:R-:W-:Y:S05]  /*39e70*/  BSYNC.RECONVERGENT B0 ;  /* 0x0000000000007941 */ /* 0x000fea0003800200 */
.L_x_751:
[----:B------:R-:W-:Y:S01]  /*39e80*/  ISETP.NE.AND P0, PT, R0, RZ, PT ;  /* 0x000000ff0000720c */ /* 0x000fe20003f05270 */
[----:B------:R-:W-:-:S12]  /*39e90*/  BSSY.RECONVERGENT B0, `(.L_x_754) ;  /* 0x000004f000007945 */ /* 0x000fd80003800200 */
[----:B------:R-:W-:Y:S05]  /*39ea0*/  @!P0 BRA `(.L_x_755) ;  /* 0x0000000400348947 */ /* 0x000fea0003800000 */
[C---:B------:R-:W-:Y:S01]  /*39eb0*/  ISETP.GE.U32.AND P0, PT, R0.reuse, 0x4, PT ;  /* 0x000000040000780c */ /* 0x040fe20003f06070 */
[----:B------:R-:W-:Y:S01]  /*39ec0*/  BSSY.RECONVERGENT B1, `(.L_x_756) ;  /* 0x000002d000017945 */ /* 0x000fe20003800200 */
[----:B0-----:R-:W-:Y:S01]  /*39ed0*/  LOP3.LUT R20, R0, 0x3, RZ, 0xc0, !PT ;  /* 0x0000000300147812 */ /* 0x001fe200078ec0ff */
[----:B------:R-:W-:-:S10]  /*39ee0*/  IMAD.MOV.U32 R3, RZ, RZ, RZ ;  /* 0x000000ffff037224 */ /* 0x000fd400078e00ff */
[----:B------:R-:W-:Y:S05]  /*39ef0*/  @!P0 BRA `(.L_x_757) ;  /* 0x0000000000a48947 */ /* 0x000fea0003800000 */
[----:B------:R-:W0:Y:S01]  /*39f00*/  LDC.64 R14, c[0x4][0x10] ;  /* 0x01000400ff0e7b82 */ /* 0x000e220000000a00 */
[----:B------:R-:W-:Y:S01]  /*39f10*/  BSSY.RECONVERGENT B2, `(.L_x_758) ;  /* 0x0000026000027945 */ /* 0x000fe20003800200 */
[----:B------:R-:W-:Y:S01]  /*39f20*/  LOP3.LUT R3, R0, 0xffffffc, RZ, 0xc0, !PT ;  /* 0x0ffffffc00037812 */ /* 0x000fe200078ec0ff */
[----:B------:R-:W-:-:S07]  /*39f30*/  IMAD.MOV.U32 R0, RZ, RZ, RZ ;  /* 0x000000ffff007224 */ /* 0x000fce00078e00ff */
.L_x_759:
[----:B------:R-:W2:Y:S04]  /*39f40*/  LDG.E.64 R4, desc[UR36][R12.64] ;  /* 0x000000240c047981 */ /* 0x000ea8000c1e1b00 */
        /* <DEDUP_REMOVED lines=35> */
.L_x_758:
[----:B------:R0:W5:Y:S02]  /*3a180*/  LDG.E.64 R4, desc[UR36][R12.64] ;  /* 0x000000240c047981 */ /* 0x000164000c1e1b00 */
.L_x_757:
[----:B------:R-:W-:Y:S05]  /*3a190*/  BSYNC.RECONVERGENT B1 ;  /* 0x0000000000017941 */ /* 0x000fea0003800200 */
.L_x_756:
[----:B------:R-:W-:-:S13]  /*3a1a0*/  ISETP.NE.AND P0, PT, R20, RZ, PT ;  /* 0x000000ff1400720c */ /* 0x000fda0003f05270 */
[----:B------:R-:W-:Y:S05]  /*3a1b0*/  @!P0 BRA `(.L_x_755) ;  /* 0x0000000000708947 */ /* 0x000fea0003800000 */
[----:B------:R-:W1:Y:S01]  /*3a1c0*/  LDC.64 R10, c[0x4][0x10] ;  /* 0x01000400ff0a7b82 */ /* 0x000e620000000a00 */
[----:B-----5:R-:W-:-:S06]  /*3a1d0*/  IMAD.WIDE.U32 R6, R18, 0x20, R4 ;  /* 0x0000002012067825 */ /* 0x020fcc00078e0004 */
[----:B------:R-:W2:Y:S04]  /*3a1e0*/  LD.E.U16 R6, desc[UR36][R6.64+0x16] ;  /* 0x0000162406067980 */ /* 0x000ea8000c101500 */
[----:B-1----:R-:W3:Y:S01]  /*3a1f0*/  LDG.E.64 R4, desc[UR36][R10.64] ;  /* 0x000000240a047981 */ /* 0x002ee2000c1e1b00 */
[----:B--2---:R-:W-:-:S05]  /*3a200*/  IMAD.IADD R0, R6, 0x1, R3 ;  /* 0x0000000106007824 */ /* 0x004fca00078e0203 */
[----:B------:R-:W-:-:S05]  /*3a210*/  SHF.R.U32.HI R9, RZ, 0x5, R0 ;  /* 0x00000005ff097819 */ /* 0x000fca0000011600 */
[----:B---3--:R-:W-:-:S05]  /*3a220*/  IMAD.WIDE.U32 R8, R9, 0x4, R4 ;  /* 0x0000000409087825 */ /* 0x008fca00078e0004 */
[----:B------:R1:W-:Y:S04]  /*3a230*/  ST.E desc[UR36][R8.64], RZ ;  /* 0x000000ff08007985 */ /* 0x0003e8000c101924 */
[----:B------:R1:W5:Y:S01]  /*3a240*/  LDG.E.64 R4, desc[UR36][R12.64] ;  /* 0x000000240c047981 */ /* 0x000362000c1e1b00 */
        /* <DEDUP_REMOVED lines=19> */
.L_x_755:
[----:B------:R-:W-:Y:S05]  /*3a380*/  BSYNC.RECONVERGENT B0 ;  /* 0x0000000000007941 */ /* 0x000fea0003800200 */
.L_x_754:
[----:B-1----:R-:W1:Y:S01]  /*3a390*/  LDC.64 R6, c[0x4][0x10] ;  /* 0x01000400ff067b82 */ /* 0x002e620000000a00 */
[----:B-----5:R-:W-:-:S05]  /*3a3a0*/  IMAD.WIDE.U32 R4, R18, 0x20, R4 ;  /* 0x0000002012047825 */ /* 0x020fca00078e0004 */
[----:B------:R2:W-:Y:S04]  /*3a3b0*/  ST.E.U8 desc[UR36][R4.64+0x14], RZ ;  /* 0x000014ff04007985 */ /* 0x0005e8000c101124 */
[----:B-1----:R-:W5:Y:S01]  /*3a3c0*/  LDG.E.64 R6, desc[UR36][R6.64] ;  /* 0x0000002406067981 */ /* 0x002f62000c1e1b00 */
[----:B------:R-:W-:Y:S01]  /*3a3d0*/  BSSY.RECONVERGENT B1, `(.L_x_760) ;  /* 0x0000081000017945 */ /* 0x000fe20003800200 */
[----:B------:R-:W-:Y:S02]  /*3a3e0*/  IMAD.MOV.U32 R9, RZ, RZ, RZ ;  /* 0x000000ffff097224 */ /* 0x000fe400078e00ff */
[----:B--2---:R-:W-:-:S07]  /*3a3f0*/  IMAD.MOV.U32 R3, RZ, RZ, RZ ;  /* 0x000000ffff037224 */ /* 0x004fce00078e00ff */
.L_x_778:
[----:B------:R-:W-:-:S05]  /*3a400*/  SHF.R.U32.HI R5, RZ, 0x5, R3 ;  /* 0x00000005ff057819 */ /* 0x000fca0000011603 */
[----:B-----5:R-:W-:-:S06]  /*3a410*/  IMAD.WIDE.U32 R4, R5, 0x4, R6 ;  /* 0x0000000405047825 */ /* 0x020fcc00078e0006 */
[----:B------:R-:W2:Y:S01]  /*3a420*/  LD.E R5, desc[UR36][R4.64] ;  /* 0x0000002404057980 */ /* 0x000ea2000c101900 */
[----:B------:R-:W-:Y:S01]  /*3a430*/  BSSY.RELIABLE B0, `(.L_x_761) ;  /* 0x000000d000007945 */ /* 0x000fe20003800100 */
[----:B--2---:R-:W-:-:S04]  /*3a440*/  SHF.R.W.U32.HI R0, RZ, R3, R5 ;  /* 0x00000003ff007219 */ /* 0x004fc80000011e05 */
[----:B------:R-:W-:-:S04]  /*3a450*/  LOP3.LUT R0, R0, 0x1, RZ, 0xc0, !PT ;  /* 0x0000000100007812 */ /* 0x000fc800078ec0ff */
[----:B------:R-:W-:-:S13]  /*3a460*/  ISETP.NE.U32.AND P0, PT, R0, 0x1, PT ;  /* 0x000000010000780c */ /* 0x000fda0003f05070 */
[----:B------:R-:W-:Y:S01]  /*3a470*/  @!P0 IADD3 R0, PT, PT, R3, 0x1, RZ ;  /* 0x0000000103008810 */ /* 0x000fe20007ffe0ff */
[----:B------:R-:W-:Y:S01]  /*3a480*/  @!P0 IMAD.MOV.U32 R8, RZ, RZ, RZ ;  /* 0x000000ffff088224 */ /* 0x000fe200078e00ff */
[----:B------:R-:W-:Y:S06]  /*3a490*/  @!P0 BRA `(.L_x_762) ;  /* 0x0000000000188947 */ /* 0x000fec0003800000 */
[----:B------:R-:W-:Y:S02]  /*3a4a0*/  VIADD R8, R9, 0x1 ;  /* 0x0000000109087836 */ /* 0x000fe40000000000 */
[----:B------:R-:W-:Y:S02]  /*3a4b0*/  HFMA2 R9, -RZ, RZ, 0, 1.9073486328125e-06 ;  /* 0x00000020ff097431 */ /* 0x000fe400000001ff */
[----:B------:R-:W-:Y:S01]  /*3a4c0*/  VIADD R0, R3, 0x1 ;  /* 0x0000000103007836 */ /* 0x000fe20000000000 */
[----:B------:R-:W-:-:S13]  /*3a4d0*/  ISETP.NE.AND P0, PT, R8, 0x20, PT ;  /* 0x000000200800780c */ /* 0x000fda0003f05270 */
[----:B------:R-:W-:Y:S05]  /*3a4e0*/  @!P0 BREAK.RELIABLE B0 ;  /* 0x0000000000008942 */ /* 0x000fea0003800100 */
[----:B------:R-:W-:Y:S05]  /*3a4f0*/  @!P0 BRA `(.L_x_763) ;  /* 0x0000000400b88947 */ /* 0x000fea0003800000 */
.L_x_762:
[----:B------:R-:W-:Y:S05]  /*3a500*/  BSYNC.RELIABLE B0 ;  /* 0x0000000000007941 */ /* 0x000fea0003800100 */
.L_x_761:
        /* <DEDUP_REMOVED lines=10> */
[----:B------:R-:W-:Y:S01]  /*3a5b0*/  IMAD.MOV.U32 R9, RZ, RZ, 0x20 ;  /* 0x00000020ff097424 */ /* 0x000fe200078e00ff */
[----:B------:R-:W-:-:S13]  /*3a5c0*/  ISETP.NE.AND P0, PT, R3, 0x20, PT ;  /* 0x000000200300780c */ /* 0x000fda0003f05270 */
[----:B------:R-:W-:Y:S05]  /*3a5d0*/  @!P0 BREAK.RELIABLE B0 ;  /* 0x0000000000008942 */ /* 0x000fea0003800100 */
[----:B------:R-:W-:Y:S05]  /*3a5e0*/  @!P0 BRA `(.L_x_763) ;  /* 0x00000004007c8947 */ /* 0x000fea0003800000 */
.L_x_765:
[----:B------:R-:W-:Y:S05]  /*3a5f0*/  BSYNC.RELIABLE B0 ;  /* 0x0000000000007941 */ /* 0x000fea0003800100 */
.L_x_764:
        /* <DEDUP_REMOVED lines=8> */
[----:B------:R-:W-:Y:S01]  /*3a680*/  VIADD R4, R3, 0x1 ;  /* 0x0000000103047836 */ /* 0x000fe20000000000 */
[----:B------:R-:W-:Y:S01]  /*3a690*/  MOV R9, 0x20 ;  /* 0x0000002000097802 */ /* 0x000fe20000000f00 */
[----:B------:R-:W-:-:S03]  /*3a6a0*/  VIADD R0, R8, 0x1 ;  /* 0x0000000108007836 */ /* 0x000fc60000000000 */
[----:B------:R-:W-:-:S13]  /*3a6b0*/  ISETP.NE.AND P0, PT, R4, 0x20, PT ;  /* 0x000000200400780c */ /* 0x000fda0003f05270 */
[----:B------:R-:W-:Y:S05]  /*3a6c0*/  @!P0 BREAK.RELIABLE B0 ;  /* 0x0000000000008942 */ /* 0x000fea0003800100 */
[----:B------:R-:W-:Y:S05]  /*3a6d0*/  @!P0 BRA `(.L_x_763) ;  /* 0x0000000400408947 */ /* 0x000fea0003800000 */
.L_x_767:
[----:B------:R-:W-:Y:S05]  /*3a6e0*/  BSYNC.RELIABLE B0 ;  /* 0x0000000000007941 */ /* 0x000fea0003800100 */
.L_x_766:
        /* <DEDUP_REMOVED lines=14> */
.L_x_769:
[----:B------:R-:W-:Y:S05]  /*3a7d0*/  BSYNC.RELIABLE B0 ;  /* 0x0000000000007941 */ /* 0x000fea0003800100 */
.L_x_768:
        /* <DEDUP_REMOVED lines=14> */
.L_x_771:
[----:B------:R-:W-:Y:S05]  /*3a8c0*/  BSYNC.RELIABLE B0 ;  /* 0x0000000000007941 */ /* 0x000fea0003800100 */
.L_x_770:
        /* <DEDUP_REMOVED lines=14> */
.L_x_773:
[----:B------:R-:W-:Y:S05]  /*3a9b0*/  BSYNC.RELIABLE B0 ;  /* 0x0000000000007941 */ /* 0x000fea0003800100 */
.L_x_772:
        /* <DEDUP_REMOVED lines=14> */
.L_x_775:
[----:B------:R-:W-:Y:S05]  /*3aaa0*/  BSYNC.RELIABLE B0 ;  /* 0x0000000000007941 */ /* 0x000fea0003800100 */
.L_x_774:
[----:B------:R-:W-:Y:S01]  /*3aab0*/  SHF.R.W.U32.HI R3, RZ, R0, R5 ;  /* 0x00000000ff037219 */ /* 0x000fe20000011e05 */
[----:B------:R-:W-:Y:S03]  /*3aac0*/  BSSY.RELIABLE B0, `(.L_x_776) ;  /* 0x000000e000007945 */ /* 0x000fe60003800100 */
[----:B------:R-:W-:-:S04]  /*3aad0*/  LOP3.LUT R3, R3, 0x1, RZ, 0xc0, !PT ;  /* 0x0000000103037812 */ /* 0x000fc800078ec0ff */
[----:B------:R-:W-:-:S13]  /*3aae0*/  ISETP.NE.U32.AND P0, PT, R3, 0x1, PT ;  /* 0x000000010300780c */ /* 0x000fda0003f05070 */
[----:B------:R-:W-:Y:S02]  /*3aaf0*/  @!P0 VIADD R3, R0, 0x1 ;  /* 0x0000000100038836 */ /* 0x000fe40000000000 */
[----:B------:R-:W-:Y:S01]  /*3ab00*/  @!P0 IMAD.MOV.U32 R9, RZ, RZ, RZ ;  /* 0x000000ffff098224 */ /* 0x000fe200078e00ff */
[----:B------:R-:W-:Y:S06]  /*3ab10*/  @!P0 BRA `(.L_x_777) ;  /* 0x0000000000208947 */ /* 0x000fec0003800000 */
[----:B------:R-:W-:Y:S01]  /*3ab20*/  VIADD R4, R4, 0x1 ;  /* 0x0000000104047836 */ /* 0x000fe20000000000 */
[----:B------:R-:W-:Y:S01]  /*3ab30*/  IADD3 R0, PT, PT, R0, 0x1, RZ ;  /* 0x0000000100007810 */ /* 0x000fe20007ffe0ff */
[----:B------:R-:W-:-:S03]  /*3ab40*/  IMAD.MOV.U32 R9, RZ, RZ, 0x20 ;  /* 0x00000020ff097424 */ /* 0x000fc600078e00ff */
[----:B------:R-:W-:-:S13]  /*3ab50*/  ISETP.NE.AND P0, PT, R4, 0x20, PT ;  /* 0x000000200400780c */ /* 0x000fda0003f05270 */
[----:B------:R-:W-:Y:S05]  /*3ab60*/  @!P0 BREAK.RELIABLE B0 ;  /* 0x0000000000008942 */ /* 0x000fea0003800100 */
[----:B------:R-:W-:Y:S05]  /*3ab70*/  @!P0 BRA `(.L_x_763) ;  /* 0x0000000000188947 */ /* 0x000fea0003800000 */
[----:B------:R-:W-:Y:S02]  /*3ab80*/  IMAD.MOV.U32 R9, RZ, RZ, R4 ;  /* 0x000000ffff097224 */ /* 0x000fe400078e0004 */
[----:B------:R-:W-:-:S07]  /*3ab90*/  IMAD.MOV.U32 R3, RZ, RZ, R0 ;  /* 0x000000ffff037224 */ /* 0x000fce00078e0000 */
.L_x_777:
[----:B------:R-:W-:Y:S05]  /*3aba0*/  BSYNC.RELIABLE B0 ;  /* 0x0000000000007941 */ /* 0x000fea0003800100 */
.L_x_776:
[----:B------:R-:W-:-:S13]  /*3abb0*/  ISETP.GE.U32.AND P0, PT, R3, 0x8000, PT ;  /* 0x000080000300780c */ /* 0x000fda0003f06070 */
[----:B------:R-:W-:Y:S05]  /*3abc0*/  @!P0 BRA `(.L_x_778) ;  /* 0xfffffff8000c8947 */ /* 0x000fea000383ffff */
[----:B------:R-:W-:-:S07]  /*3abd0*/  HFMA2 R0, -RZ, RZ, 0, -0.0 ;  /* 0x00008000ff007431 */ /* 0x000fce00000001ff */
.L_x_763:
[----:B------:R-:W-:Y:S05]  /*3abe0*/  BSYNC.RECONVERGENT B1 ;  /* 0x0000000000017941 */ /* 0x000fea0003800200 */
.L_x_760:
[----:B------:R-:W-:-:S04]  /*3abf0*/  ISETP.GE.U32.AND P0, PT, R0, 0x8000, PT ;  /* 0x000080000000780c */ /* 0x000fc80003f06070 */
[----:B------:R-:W-:-:S13]  /*3ac00*/  ISETP.GT.U32.OR P0, PT, R9, 0x1f, !P0 ;  /* 0x0000001f0900780c */ /* 0x000fda0004704470 */
[----:B------:R-:W-:Y:S05]  /*3ac10*/  @P0 BRA `(.L_x_779) ;  /* 0x00000000006c0947 */ /* 0x000fea0003800000 */
[----:B------:R-:W-:Y:S01]  /*3ac20*/  IMAD.MOV.U32 R8, RZ, RZ, 0x20 ;  /* 0x00000020ff087424 */ /* 0x000fe200078e00ff */
[----:B------:R-:W-:Y:S01]  /*3ac30*/  MOV R19, 0x0 ;  /* 0x0000000000137802 */ /* 0x000fe20000000f00 */
[----:B------:R1:W-:Y:S01]  /*3ac40*/  STL [R17+0x8], R0 ;  /* 0x0000080011007387 */ /* 0x0003e20000100800 */
[----:B------:R-:W2:Y:S01]  /*3ac50*/  LDCU.64 UR4, c[0x4][0x40] ;  /* 0x01000800ff0477ac */ /* 0x000ea20008000a00 */
[----:B------:R-:W-:Y:S01]  /*3ac60*/  MOV R6, R94 ;  /* 0x0000005e00067202 */ /* 0x000fe20000000f00 */
[----:B------:R1:W3:Y:S01]  /*3ac70*/  LDC.64 R10, c[0x4][R19] ;  /* 0x01000000130a7b82 */ /* 0x0002e20000000a00 */
[----:B------:R1:W-:Y:S01]  /*3ac80*/  STL.64 [R17], R8 ;  /* 0x0000000811007387 */ /* 0x0003e20000100a00 */
[----:B------:R-:W-:Y:S02]  /*3ac90*/  IMAD.MOV.U32 R7, RZ, RZ, R95 ;  /* 0x000000ffff077224 */ /* 0x000fe400078e005f */
[----:B--2---:R-:W-:Y:S02]  /*3aca0*/  IMAD.U32 R4, RZ, RZ, UR4 ;  /* 0x00000004ff047e24 */ /* 0x004fe4000f8e00ff */
[----:B-1----:R-:W-:-:S07]  /*3acb0*/  IMAD.U32 R5, RZ, RZ, UR5 ;  /* 0x00000005ff057e24 */ /* 0x002fce000f8e00ff */
[----:B0-----:R-:W-:-:S07]  /*3acc0*/  LEPC R20, `(.L_x_780) ;  /* 0x000000001014794e */ /* 0x001fce0000000000 */
[----:B---3--:R-:W-:Y:S05]  /*3acd0*/  CALL.ABS.NOINC R10 ;  /* 0x000000000a007343 */ /* 0x008fea0003c00000 */
.L_x_780:
        /* <DEDUP_REMOVED lines=10> */
.L_x_781:
[----:B------:R-:W0:Y:S02]  /*3ad80*/  LDC.64 R6, c[0x4][0x18] ;  /* 0x01000600ff067b82 */ /* 0x000e240000000a00 */
[----:B0-----:R-:W2:Y:S02]  /*3ad90*/  LDG.E.64 R4, desc[UR36][R6.64] ;  /* 0x0000002406047981 */ /* 0x001ea4000c1e1b00 */
[----:B--2---:R-:W-:-:S05]  /*3ada0*/  IMAD.WIDE.U32 R4, R18, 0x20, R4 ;  /* 0x0000002012047825 */ /* 0x004fca00078e0004 */
[----:B------:R0:W-:Y:S01]  /*3adb0*/  ST.E.U8 desc[UR36][R4.64+0x14], RZ ;  /* 0x000014ff04007985 */ /* 0x0001e2000c101124 */
[----:B------:R-:W-:Y:S05]  /*3adc0*/  BRA `(.L_x_750) ;  /* 0x0000002800107947 */ /* 0x000fea0003800000 */
.L_x_779:
[----:B------:R-:W1:Y:S02]  /*3add0*/  LDC.64 R4, c[0x4][0x18] ;  /* 0x01000600ff047b82 */ /* 0x000e640000000a00 */
[----:B-1----:R-:W2:Y:S01]  /*3ade0*/  LDG.E.64 R6, desc[UR36][R4.64] ;  /* 0x0000002404067981 */ /* 0x002ea2000c1e1b00 */
[----:B------:R-:W-:Y:S02]  /*3adf0*/  IMAD.MOV.U32 R11, RZ, RZ, 0x1 ;  /* 0x00000001ff0b7424 */ /* 0x000fe400078e00ff */
[----:B--2---:R-:W-:-:S05]  /*3ae00*/  IMAD.WIDE.U32 R8, R18, 0x20, R6 ;  /* 0x0000002012087825 */ /* 0x004fca00078e0006 */
[----:B------:R1:W-:Y:S04]  /*3ae10*/  ST.E.U8 desc[UR36][R8.64+0x14], R11 ;  /* 0x0000140b08007985 */ /* 0x0003e8000c101124 */
[----:B------:R-:W1:Y:S01]  /*3ae20*/  LDG.E.64 R6, desc[UR36][R4.64] ;  /* 0x0000002404067981 */ /* 0x000e62000c1e1b00 */
[----:B------:R-:W-:Y:S01]  /*3ae30*/  IADD3 R3, PT, PT, R0, -0x20, RZ ;  /* 0xffffffe000037810 */ /* 0x000fe20007ffe0ff */
[----:B-1----:R-:W-:-:S05]  /*3ae40*/  IMAD.WIDE.U32 R10, R18, 0x20, R6 ;  /* 0x00000020120a7825 */ /* 0x002fca00078e0006 */
[----:B------:R1:W-:Y:S04]  /*3ae50*/  ST.E.U16 desc[UR36][R10.64+0x16], R3 ;  /* 0x000016030a007985 */ /* 0x0003e8000c101524 */
[----:B0-----:R-:W2:Y:S01]  /*3ae60*/  LDG.E.64 R12, desc[UR36][R4.64] ;  /* 0x00000024040c7981 */ /* 0x001ea2000c1e1b00 */
[----:B------:R-:W0:Y:S01]  /*3ae70*/  LDC.64 R6, c[0x4][0x20] ;  /* 0x01000800ff067b82 */ /* 0x000e220000000a00 */
[----:B------:R-:W-:Y:S02]  /*3ae80*/  IMAD.MOV.U32 R19, RZ, RZ, 0x400 ;  /* 0x00000400ff137424 */ /* 0x000fe400078e00ff */
[----:B--2---:R-:W-:-:S05]  /*3ae90*/  IMAD.WIDE.U32 R12, R18, 0x20, R12 ;  /* 0x00000020120c7825 */ /* 0x004fca00078e000c */
[----:B------:R2:W-:Y:S04]  /*3aea0*/  ST.E desc[UR36][R12.64+0x18], R19 ;  /* 0x000018130c007985 */ /* 0x0005e8000c101924 */
[----:B0-----:R-:W3:Y:S02]  /*3aeb0*/  LDG.E.U16 R0, desc[UR36][R6.64] ;  /* 0x0000002406007981 */ /* 0x001ee4000c1e1500 */
[----:B---3--:R-:W-:-:S05]  /*3aec0*/  VIADD R17, R0, 0x1 ;  /* 0x0000000100117836 */ /* 0x008fca0000000000 */
[----:B------:R-:W-:Y:S04]  /*3aed0*/  STG.E.U16 desc[UR36][R6.64], R17 ;  /* 0x0000001106007986 */ /* 0x000fe8000c101524 */
[----:B------:R-:W3:Y:S02]  /*3aee0*/  LDG.E.64 R8, desc[UR36][R4.64] ;  /* 0x0000002404087981 */ /* 0x000ee4000c1e1b00 */
[----:B---3--:R-:W-:-:S05]  /*3aef0*/  IMAD.WIDE.U32 R14, R18, 0x20, R8 ;  /* 0x00000020120e7825 */ /* 0x008fca00078e0008 */
[----:B------:R0:W-:Y:S04]  /*3af00*/  ST.E.U16 desc[UR36][R14.64+0x1e], R17 ;  /* 0x00001e110e007985 */ /* 0x0001e8000c101524 */
[----:B-1----:R-:W3:Y:S01]  /*3af10*/  LDG.E.64 R10, desc[UR36][R4.64] ;  /* 0x00000024040a7981 */ /* 0x002ee2000c1e1b00 */
[----:B------:R-:W2:Y:S03]  /*3af20*/  LDC.64 R8, c[0x4][0x10] ;  /* 0x01000400ff087b82 */ /* 0x000ea60000000a00 */
[----:B--2---:R-:W2:Y:S01]  /*3af30*/  LDG.E.64 R12, desc[UR36][R8.64] ;  /* 0x00000024080c7981 */ /* 0x004ea2000c1e1b00 */
[----:B---3--:R-:W-:-:S06]  /*3af40*/  IMAD.WIDE.U32 R10, R18, 0x20, R10 ;  /* 0x00000020120a7825 */ /* 0x008fcc00078e000a */
[----:B------:R-:W3:Y:S02]  /*3af50*/  LD.E.U16 R11, desc[UR36][R10.64+0x16] ;  /* 0x000016240a0b7980 */ /* 0x000ee4000c101500 */
[----:B---3--:R-:W-:-:S05]  /*3af60*/  SHF.R.U32.HI R3, RZ, 0x5, R11 ;  /* 0x00000005ff037819 */ /* 0x008fca000001160b */
[----:B--2---:R-:W-:-:S05]  /*3af70*/  IMAD.WIDE.U32 R12, R3, 0x4, R12 ;  /* 0x00000004030c7825 */ /* 0x004fca00078e000c */
[----:B------:R-:W2:Y:S01]  /*3af80*/  LD.E R20, desc[UR36][R12.64] ;  /* 0x000000240c147980 */ /* 0x000ea2000c101900 */
[----:B------:R-:W-:-:S05]  /*3af90*/  IMAD.MOV.U32 R0, RZ, RZ, 0x1 ;  /* 0x00000001ff007424 */ /* 0x000fca00078e00ff */
[----:B------:R-:W-:-:S04]  /*3afa0*/  SHF.L.W.U32 R3, R0, R11, RZ ;  /* 0x0000000b00037219 */ /* 0x000fc80000000eff */
[----:B--2---:R-:W-:-:S05]  /*3afb0*/  LOP3.LUT R3, R3, R20, RZ, 0xfc, !PT ;  /* 0x0000001403037212 */ /* 0x004fca00078efcff */
[----:B------:R1:W-:Y:S04]  /*3afc0*/  ST.E desc[UR36][R12.64], R3 ;  /* 0x000000030c007985 */ /* 0x0003e8000c101924 */
[----:B0-----:R-:W2:Y:S04]  /*3afd0*/  LDG.E.64 R14, desc[UR36][R4.64] ;  /* 0x00000024040e7981 */ /* 0x001ea8000c1e1b00 */
[----:B------:R-:W3:Y:S01]  /*3afe0*/  LDG.E.64 R10, desc[UR36][R8.64] ;  /* 0x00000024080a7981 */ /* 0x000ee2000c1e1b00 */
[----:B--2---:R-:W-:-:S06]  /*3aff0*/  IMAD.WIDE.U32 R14, R18, 0x20, R14 ;  /* 0x00000020120e7825 */ /* 0x004fcc00078e000e */
[----:B------:R-:W2:Y:S02]  /*3b000*/  LD.E.U16 R14, desc[UR36][R14.64+0x16] ;  /* 0x000016240e0e7980 */ /* 0x000ea4000c101500 */
[----:B--2---:R-:W-:-:S04]  /*3b010*/  IADD3 R17, PT, PT, R14, 0x1, RZ ;  /* 0x000000010e117810 */ /* 0x004fc80007ffe0ff */
        /* <DEDUP_REMOVED lines=336> */
[----:B-1----:R-:W2:Y:S01]  /*3c520*/  LDG.E.64 R12, desc[UR36][R4.64] ;  /* 0x00000024040c7981 */ /* 0x002ea2000c1e1b00 */
[----:B------:R-:W1:Y:S01]  /*3c530*/  LDC.64 R30, c[0x4][0x8] ;  /* 0x01000200ff1e7b82 */ /* 0x000e620000000a00 */
[----:B--2---:R-:W-:-:S05]  /*3c540*/  IMAD.WIDE.U32 R12, R18, 0x20, R12 ;  /* 0x00000020120c7825 */ /* 0x004fca00078e000c */
[----:B------:R0:W5:Y:S01]  /*3c550*/  LD.E.U16 R33, desc[UR36][R12.64+0x16] ;  /* 0x000016240c217980 */ /* 0x000162000c101500 */
[----:B------:R-:W-:Y:S01]  /*3c560*/  BSSY.RECONVERGENT B0, `(.L_x_782) ;  /* 0x000005c000007945 */ /* 0x000fe20003800200 */
[----:B-1----:R-:W-:-:S07]  /*3c570*/  IMAD.MOV.U32 R0, RZ, RZ, RZ ;  /* 0x000000ffff007224 */ /* 0x002fce00078e00ff */
.L_x_783:
[----:B-1----:R-:W1:Y:S01]  /*3c580*/  LDCU.64 UR4, c[0x0][0x380] ;  /* 0x00007000ff0477ac */ /* 0x002e620008000a00 */
[----:B------:R-:W-:Y:S01]  /*3c590*/  LEA R8, R23, R0, 0xa ;  /* 0x0000000017087211 */ /* 0x000fe200078e50ff */
[----:B0-----:R-:W2:Y:S03]  /*3c5a0*/  LDG.E.64 R10, desc[UR36][R30.64] ;  /* 0x000000241e0a7981 */ /* 0x001ea6000c1e1b00 */
[----:B-1----:R-:W-:-:S05]  /*3c5b0*/  IADD3 R8, P0, PT, R8, UR4, RZ ;  /* 0x0000000408087c10 */ /* 0x002fca000ff1e0ff */
[----:B------:R-:W-:-:S05]  /*3c5c0*/  IMAD.X R9, RZ, RZ, UR5, P0 ;  /* 0x00000005ff097e24 */ /* 0x000fca00080e06ff */
[----:B------:R-:W3:Y:S01]  /*3c5d0*/  LDG.E.U8 R3, desc[UR36][R8.64] ;  /* 0x0000002408037981 */ /* 0x000ee2000c1e1100 */
[----:B------:R-:W-:Y:S02]  /*3c5e0*/  IMAD.MOV.U32 R12, RZ, RZ, R0 ;  /* 0x000000ffff0c7224 */ /* 0x000fe400078e0000 */
[----:B------:R-:W-:Y:S02]  /*3c5f0*/  IMAD.MOV.U32 R13, RZ, RZ, RZ ;  /* 0x000000ffff0d7224 */ /* 0x000fe400078e00ff */
[----:B-----5:R-:W-:-:S03]  /*3c600*/  IMAD.WIDE.U32 R12, R33, 0x20, R12 ;  /* 0x00000020210c7825 */ /* 0x020fc600078e000c */
        /* <DEDUP_REMOVED lines=75> */
[----:B------:R-:W-:Y:S02]  /*3cac0*/  IADD3 R0, PT, PT, R0, 0x10, RZ ;  /* 0x0000001000007810 */ /* 0x000fe40007ffe0ff */
[----:B--2---:R-:W-:-:S05]  /*3cad0*/  IADD3 R10, P0, PT, R12, R10, RZ ;  /* 0x0000000a0c0a7210 */ /* 0x004fca0007f1e0ff */
[----:B------:R-:W-:Y:S01]  /*3cae0*/  IMAD.X R11, R13, 0x1, R11, P0 ;  /* 0x000000010d0b7824 */ /* 0x000fe200000e060b */
[----:B------:R-:W-:-:S04]  /*3caf0*/  ISETP.NE.AND P0, PT, R0, 0x400, PT ;  /* 0x000004000000780c */ /* 0x000fc80003f05270 */
[----:B---3--:R1:W-:Y:S09]  /*3cb00*/  ST.E.U8 desc[UR36][R10.64+0x900f], R3 ;  /* 0x00900f030a007985 */ /* 0x0083f2000c101124 */
[----:B------:R-:W-:Y:S05]  /*3cb10*/  @P0 BRA `(.L_x_783) ;  /* 0xfffffff800980947 */ /* 0x000fea000383ffff */
[----:B------:R-:W-:Y:S05]  /*3cb20*/  BSYNC.RECONVERGENT B0 ;  /* 0x0000000000007941 */ /* 0x000fea0003800200 */
.L_x_782:
[----:B------:R-:W2:Y:S02]  /*3cb30*/  LDG.E.U16 R6, desc[UR36][R6.64] ;  /* 0x0000002406067981 */ /* 0x000ea4000c1e1500 */
[----:B--2---:R-:W-:-:S04]  /*3cb40*/  PRMT R0, R6, 0x9910, RZ ;  /* 0x0000991006007816 */ /* 0x004fc800000000ff */
[----:B------:R-:W-:-:S13]  /*3cb50*/  ISETP.NE.AND P0, PT, R0, -0x1, PT ;  /* 0xffffffff0000780c */ /* 0x000fda0003f05270 */
[----:B------:R-:W-:Y:S05]  /*3cb60*/  @P0 BRA `(.L_x_750) ;  /* 0x0000000800a80947 */ /* 0x000fea0003800000 */
[----:B------:R-:W5:Y:S01]  /*3cb70*/  LDG.E.64 R4, desc[UR36][R4.64] ;  /* 0x0000002404047981 */ /* 0x000f62000c1e1b00 */
[----:B------:R-:W-:Y:S01]  /*3cb80*/  BSSY.RECONVERGENT B0, `(.L_x_784) ;  /* 0x0000048000007945 */ /* 0x000fe20003800200 */
[----:B-1----:R-:W-:-:S07]  /*3cb90*/  IMAD.MOV.U32 R3, RZ, RZ, RZ ;  /* 0x000000ffff037224 */ /* 0x002fce00078e00ff */
.L_x_790:
[----:B0----5:R-:W-:-:S06]  /*3cba0*/  IMAD.WIDE.U32 R6, R3, 0x20, R4 ;  /* 0x0000002003067825 */ /* 0x021fcc00078e0004 */
[----:B------:R-:W2:Y:S01]  /*3cbb0*/  LD.E.U8 R6, desc[UR36][R6.64+0x14] ;  /* 0x0000142406067980 */ /* 0x000ea2000c101100 */
[----:B------:R-:W-:Y:S01]  /*3cbc0*/  BSSY.RECONVERGENT B1, `(.L_x_785) ;  /* 0x0000040000017945 */ /* 0x000fe20003800200 */
[----:B--2---:R-:W-:-:S13]  /*3cbd0*/  ISETP.NE.AND P0, PT, R6, 0x1, PT ;  /* 0x000000010600780c */ /* 0x004fda0003f05270 */
[----:B------:R-:W-:Y:S05]  /*3cbe0*/  @P0 BRA `(.L_x_786) ;  /* 0x0000000000f40947 */ /* 0x000fea0003800000 */
[----:B------:R-:W-:-:S07]  /*3cbf0*/  IMAD.MOV.U32 R13, RZ, RZ, RZ ;  /* 0x000000ffff0d7224 */ /* 0x000fce00078e00ff */
.L_x_789:
        /* <DEDUP_REMOVED lines=56> */
.L_x_788:
[----:B------:R-:W-:Y:S05]  /*3cf80*/  BSYNC.RECONVERGENT B2 ;  /* 0x0000000000027941 */ /* 0x000fea0003800200 */
.L_x_787:
[----:B------:R-:W-:-:S04]  /*3cf90*/  IADD3 R13, PT, PT, R13, 0x1, RZ ;  /* 0x000000010d0d7810 */ /* 0x000fc80007ffe0ff */
[----:B------:R-:W-:-:S13]  /*3cfa0*/  ISETP.NE.AND P0, PT, R13, 0x400, PT ;  /* 0x000004000d00780c */ /* 0x000fda0003f05270 */
[----:B------:R-:W-:Y:S05]  /*3cfb0*/  @P0 BRA `(.L_x_789) ;  /* 0xfffffffc00100947 */ /* 0x000fea000383ffff */
.L_x_786:
[----:B------:R-:W-:Y:S05]  /*3cfc0*/  BSYNC.RECONVERGENT B1 ;  /* 0x0000000000017941 */ /* 0x000fea0003800200 */
.L_x_785:
[----:B------:R-:W-:-:S05]  /*3cfd0*/  VIADD R3, R3, 0x1 ;  /* 0x0000000103037836 */ /* 0x000fca0000000000 */
[----:B------:R-:W-:-:S13]  /*3cfe0*/  ISETP.NE.AND P0, PT, R3, 0x400, PT ;  /* 0x000004000300780c */ /* 0x000fda0003f05270 */
[----:B------:R-:W-:Y:S05]  /*3cff0*/  @P0 BRA `(.L_x_790) ;  /* 0xfffffff800e80947 */ /* 0x000fea000383ffff */
[----:B------:R-:W-:Y:S05]  /*3d000*/  BSYNC.RECONVERGENT B0 ;  /* 0x0000000000007941 */ /* 0x000fea0003800200 */
.L_x_784:
[----:B0-----:R-:W0:Y:S01]  /*3d010*/  LDC.64 R6, c[0x4][0x20] ;  /* 0x01000800ff067b82 */ /* 0x001e220000000a00 */
[----:B------:R-:W-:Y:S02]  /*3d020*/  IMAD.MOV.U32 R0, RZ, RZ, 0x1 ;  /* 0x00000001ff007424 */ /* 0x000fe400078e00ff */
[----:B------:R-:W-:Y:S02]  /*3d030*/  HFMA2 R17, -RZ, RZ, 0, 0 ;  /* 0x00000000ff117431 */ /* 0x000fe400000001ff */
[----:B------:R-:W-:Y:S01]  /*3d040*/  IMAD.MOV.U32 R3, RZ, RZ, 0x1 ;  /* 0x00000001ff037424 */ /* 0x000fe200078e00ff */
[----:B0-----:R0:W-:Y:S06]  /*3d050*/  STG.E.U16 desc[UR36][R6.64], R0 ;  /* 0x0000000006007986 */ /* 0x0011ec000c101524 */
.L_x_791:
        /* <DEDUP_REMOVED lines=91> */
.L_x_750:
[----:B------:R-:W-:Y:S05]  /*3d610*/  BSYNC.RECONVERGENT B9 ;  /* 0x0000000000097941 */ /* 0x000fea0003800200 */
.L_x_747:
[----:B------:R-:W-:-:S05]  /*3d620*/  VIADD R23, R23, 0x1 ;  /* 0x0000000117177836 */ /* 0x000fca0000000000 */
[----:B------:R-:W-:-:S13]  /*3d630*/  ISETP.NE.AND P0, PT, R23, 0x11, PT ;  /* 0x000000111700780c */ /* 0x000fda0003f05270 */
[----:B------:R-:W-:Y:S05]  /*3d640*/  @P0 BRA `(.L_x_792) ;  /* 0xffffffb000ec0947 */ /* 0x000fea000383ffff */
[----:B------:R-:W-:Y:S05]  /*3d650*/  BSYNC.RECONVERGENT B8 ;  /* 0x0000000000087941 */ /* 0x000fea0003800200 */
.L_x_736:
[----:B0----5:R-:W0:Y:S02]  /*3d660*/  LDC.64 R4, c[0x4][0x18] ;  /* 0x01000600ff047b82 */ /* 0x021e240000000a00 */
[----:B0-----:R0:W5:Y:S01]  /*3d670*/  LDG.E.64 R8, desc[UR36][R4.64] ;  /* 0x0000002404087981 */ /* 0x001162000c1e1b00 */
[----:B------:R-:W3:Y:S01]  /*3d680*/  LDCU UR4, c[0x0][0x2f8] ;  /* 0x00005f00ff0477ac */ /* 0x000ee20008000800 */
[----:B------:R-:W-:Y:S01]  /*3d690*/  BSSY.RECONVERGENT B0, `(.L_x_793) ;  /* 0x000059f000007945 */ /* 0x000fe20003800200 */
[----:B-1----:R-:W-:-:S03]  /*3d6a0*/  IMAD.MOV.U32 R3, RZ, RZ, RZ ;  /* 0x000000ffff037224 */ /* 0x002fc600078e00ff */
[----:B------:R-:W1:Y:S05]  /*3d6b0*/  BMOV.32.CLEAR R22, B0 ;  /* 0x0000000000167355 */ /* 0x000e6a0000100000 */
[----:B01-3--:R-:W-:-:S07]  /*3d6c0*/  IADD3 R17, PT, PT, R94, -UR4, RZ ;  /* 0x800000045e117c10 */ /* 0x00bfce000fffe0ff */
.L_x_803:
[----:B-----5:R-:W-:-:S05]  /*3d6d0*/  IMAD.WIDE.U32 R4, R3, 0x20, R8 ;  /* 0x0000002003047825 */ /* 0x020fca00078e0008 */
[----:B------:R-:W3:Y:S01]  /*3d6e0*/  LD.E.U8 R0, desc[UR36][R4.64] ;  /* 0x0000002404007980 */ /* 0x000ee2000c101100 */
[----:B------:R-:W-:Y:S01]  /*3d6f0*/  BSSY.RELIABLE B8, `(.L_x_794) ;  /* 0x000000e000087945 */ /* 0x000fe20003800100 */
[----:B---3--:R-:W-:-:S13]  /*3d700*/  ISETP.NE.AND P0, PT, R0, 0x45, PT ;  /* 0x000000450000780c */ /* 0x008fda0003f05270 */
[----:B------:R-:W-:Y:S05]  /*3d710*/  @P0 BRA `(.L_x_795) ;  /* 0x00000000002c0947 */ /* 0x000fea0003800000 */
[----:B------:R-:W3:Y:S02]  /*3d720*/  LD.E.U8 R0, desc[UR36][R4.64+0x1] ;  /* 0x0000012404007980 */ /* 0x000ee4000c101100 */
[----:B---3--:R-:W-:-:S13]  /*3d730*/  ISETP.NE.AND P0, PT, R0, 0x41, PT ;  /* 0x000000410000780c */ /* 0x008fda0003f05270 */
[----:B------:R-:W-:Y:S05]  /*3d740*/  @P0 BRA `(.L_x_795) ;  /* 0x0000000000200947 */ /* 0x000fea0003800000 */
[----:B------:R-:W3:Y:S02]  /*3d750*/  LD.E.U8 R0, desc[UR36][R4.64+0x2] ;  /* 0x0000022404007980 */ /* 0x000ee4000c101100 */
[----:B---3--:R-:W-:-:S13]  /*3d760*/  ISETP.NE.AND P0, PT, R0, RZ, PT ;  /* 0x000000ff0000720c */ /* 0x008fda0003f05270 */
[----:B------:R-:W-:Y:S05]  /*3d770*/  @P0 BRA `(.L_x_795) ;  /* 0x0000000000140947 */ /* 0x000fea0003800000 */
[----:B------:R-:W3:Y:S01]  /*3d780*/  LD.E.U8 R0, desc[UR36][R4.64+0x14] ;  /* 0x0000142404007980 */ /* 0x000ee2000c101100 */
[----:B------:R-:W-:Y:S01]  /*3d790*/  IMAD.MOV.U32 R18, RZ, RZ, R3 ;  /* 0x000000ffff127224 */ /* 0x000fe200078e0003 */
[----:B---3--:R-:W-:-:S13]  /*3d7a0*/  ISETP.NE.AND P0, PT, R0, 0x1, PT ;  /* 0x000000010000780c */ /* 0x008fda0003f05270 */
[----:B------:R-:W-:Y:S05]  /*3d7b0*/  @!P0 BREAK.RELIABLE B8 ;  /* 0x0000000000088942 */ /* 0x000fea0003800100 */
[----:B------:R-:W-:Y:S05]  /*3d7c0*/  @!P0 BRA `(.L_x_796) ;  /* 0x0000001000848947 */ /* 0x000fea0003800000 */
.L_x_795:
[----:B------:R-:W-:Y:S05]  /*3d7d0*/  BSYNC.RELIABLE B8 ;  /* 0x0000000000087941 */ /* 0x000fea0003800100 */
.L_x_794:
        /* <DEDUP_REMOVED lines=11> */
[----:B------:R-:W-:Y:S01]  /*3d890*/  VIADD R18, R3, 0x1 ;  /* 0x0000000103127836 */ /* 0x000fe20000000000 */
[----:B---3--:R-:W-:-:S13]  /*3d8a0*/  ISETP.NE.AND P0, PT, R0, 0x1, PT ;  /* 0x000000010000780c */ /* 0x008fda0003f05270 */
[----:B------:R-:W-:Y:S05]  /*3d8b0*/  @!P0 BREAK.RELIABLE B10 ;  /* 0x00000000000a8942 */ /* 0x000fea0003800100 */
[----:B------:R-:W-:Y:S05]  /*3d8c0*/  @!P0 BRA `(.L_x_796) ;  /* 0x0000001000448947 */ /* 0x000fea0003800000 */
.L_x_798:
[----:B------:R-:W-:Y:S05]  /*3d8d0*/  BSYNC.RELIABLE B10 ;  /* 0x00000000000a7941 */ /* 0x000fea0003800100 */
.L_x_797:
        /* <DEDUP_REMOVED lines=15> */
.L_x_800:
[----:B------:R-:W-:Y:S05]  /*3d9d0*/  BSYNC.RELIABLE B11 ;  /* 0x00000000000b7941 */ /* 0x000fea0003800100 */
.L_x_799:
        /* <DEDUP_REMOVED lines=11> */
[----:B------:R-:W-:Y:S02]  /*3da90*/  IADD3 R18, PT, PT, R3, 0x3, RZ ;  /* 0x0000000303127810 */ /* 0x000fe40007ffe0ff */
[----:B---3--:R-:W-:-:S13]  /*3daa0*/  ISETP.NE.AND P0, PT, R4, 0x1, PT ;  /* 0x000000010400780c */ /* 0x008fda0003f05270 */
[----:B------:R-:W-:Y:S05]  /*3dab0*/  @!P0 BREAK.RELIABLE B9 ;  /* 0x0000000000098942 */ /* 0x000fea0003800100 */
[----:B------:R-:W-:Y:S05]  /*3dac0*/  @!P0 BRA `(.L_x_796) ;  /* 0x0000000c00c48947 */ /* 0x000fea0003800000 */
.L_x_802:
[----:B------:R-:W-:Y:S05]  /*3dad0*/  BSYNC.RELIABLE B9 ;  /* 0x0000000000097941 */ /* 0x000fea0003800100 */
.L_x_801:
[----:B------:R-:W-:-:S05]  /*3dae0*/  VIADD R3, R3, 0x4 ;  /* 0x0000000403037836 */ /* 0x000fca0000000000 */
[----:B------:R-:W-:-:S13]  /*3daf0*/  ISETP.NE.AND P0, PT, R3, 0x400, PT ;  /* 0x000004000300780c */ /* 0x000fda0003f05270 */
[----:B------:R-:W-:Y:S05]  /*3db00*/  @P0 BRA `(.L_x_803) ;  /* 0xfffffff800f00947 */ /* 0x000fea000383ffff */
[----:B------:R-:W-:-:S07]  /*3db10*/  IMAD.MOV.U32 R3, RZ, RZ, RZ ;  /* 0x000000ffff037224 */ /* 0x000fce00078e00ff */
.L_x_805:
[----:B--2---:R-:W-:-:S05]  /*3db20*/  IMAD.WIDE.U32 R6, R3, 0x20, R8 ;  /* 0x0000002003067825 */ /* 0x004fca00078e0008 */
        /* <DEDUP_REMOVED lines=197> */
.L_x_804:
[----:B------:R-:W0:Y:S01]  /*3e780*/  LDC.64 R12, c[0x4][0x18] ;  /* 0x01000600ff0c7b82 */ /* 0x000e220000000a00 */
[C---:B------:R-:W-:Y:S01]  /*3e790*/  IMAD.SHL.U32 R19, R4.reuse, 0x20, RZ ;  /* 0x0000002004137824 */ /* 0x040fe200078e00ff */
[----:B------:R-:W-:Y:S01]  /*3e7a0*/  SHF.L.U64.HI R21, R4, 0x5, R5 ;  /* 0x0000000504157819 */ /* 0x000fe20000010205 */
[----:B------:R-:W-:Y:S02]  /*3e7b0*/  IMAD.MOV.U32 R0, RZ, RZ, 0x45 ;  /* 0x00000045ff007424 */ /* 0x000fe400078e00ff */
[----:B------:R-:W-:Y:S01]  /*3e7c0*/  IMAD.MOV.U32 R3, RZ, RZ, 0x41 ;  /* 0x00000041ff037424 */ /* 0x000fe200078e00ff */
[----:B------:R-:W-:-:S04]  /*3e7d0*/  IADD3 R4, P0, PT, R8, R19, RZ ;  /* 0x0000001308047210 */ /* 0x000fc80007f1e0ff */
[----:B------:R-:W-:-:S05]  /*3e7e0*/  IADD3.X R5, PT, PT, R9, R21, RZ, P0, !PT ;  /* 0x0000001509057210 */ /* 0x000fca00007fe4ff */
        /* <DEDUP_REMOVED lines=9> */
[----:B------:R-:W-:-:S05]  /*3e880*/  IMAD.MOV.U32 R10, RZ, RZ, 0xffff ;  /* 0x0000ffffff0a7424 */ /* 0x000fca00078e00ff */
[----:B------:R-:W-:Y:S02]  /*3e890*/  PRMT R3, R10, 0x7610, R3 ;  /* 0x000076100a037816 */ /* 0x000fe40000000003 */
        /* <DEDUP_REMOVED lines=20> */
.L_x_796:
[----:B------:R-:W-:-:S05]  /*3e9e0*/  IMAD.WIDE.U32 R4, R18, 0x20, R8 ;  /* 0x0000002012047825 */ /* 0x000fca00078e0008 */
[----:B------:R0:W-:Y:S02]  /*3e9f0*/  ST.E.U8 desc[UR36][R4.64+0x15], RZ ;  /* 0x000015ff04007985 */ /* 0x0001e4000c101124 */
.L_x_807:
[----:B------:R-:W-:-:S13]  /*3ea00*/  ISETP.GE.U32.AND P0, PT, R18, 0x400, PT ;  /* 0x000004001200780c */ /* 0x000fda0003f06070 */
[----:B------:R-:W-:Y:S05]  /*3ea10*/  @!P0 BRA `(.L_x_808) ;  /* 0x0000000000308947 */ /* 0x000fea0003800000 */
.L_x_806:
[----:B------:R-:W-:Y:S01]  /*3ea20*/  MOV R0, 0x0 ;  /* 0x0000000000007802 */ /* 0x000fe20000000f00 */
[----:B------:R1:W-:Y:S01]  /*3ea30*/  STL [R17], R18 ;  /* 0x0000001211007387 */ /* 0x0003e20000100800 */
[----:B------:R-:W0:Y:S01]  /*3ea40*/  LDCU.64 UR4, c[0x4][0x38] ;  /* 0x01000700ff0477ac */ /* 0x000e220008000a00 */
[----:B--2---:R-:W-:Y:S01]  /*3ea50*/  IMAD.MOV.U32 R6, RZ, RZ, R94 ;  /* 0x000000ffff067224 */ /* 0x004fe200078e005e */
[----:B------:R1:W2:Y:S01]  /*3ea60*/  LDC.64 R8, c[0x4][R0] ;  /* 0x0100000000087b82 */ /* 0x0002a20000000a00 */
[----:B------:R-:W-:Y:S01]  /*3ea70*/  MOV R7, R95 ;  /* 0x0000005f00077202 */ /* 0x000fe20000000f00 */
[----:B0-----:R-:W-:Y:S02]  /*3ea80*/  IMAD.U32 R4, RZ, RZ, UR4 ;  /* 0x00000004ff047e24 */ /* 0x001fe4000f8e00ff */
[----:B------:R-:W-:Y:S01]  /*3ea90*/  IMAD.U32 R5, RZ, RZ, UR5 ;  /* 0x00000005ff057e24 */ /* 0x000fe2000f8e00ff */
[----:B-1----:R-:W-:Y:S06]  /*3eaa0*/  BMOV.32.CLEAR RZ, B5 ;  /* 0x0000000005ff7355 */ /* 0x002fec0000100000 */
[----:B------:R-:W-:-:S07]  /*3eab0*/  LEPC R20, `(.L_x_809) ;  /* 0x000000001014794e */ /* 0x000fce0000000000 */
[----:B--2---:R-:W-:Y:S05]  /*3eac0*/  CALL.ABS.NOINC R8 ;  /* 0x0000000008007343 */ /* 0x004fea0003c00000 */
.L_x_809:
[----:B------:R-:W-:Y:S05]  /*3ead0*/  BRA `(.L_x_810) ;  /* 0x0000004400647947 */ /* 0x000fea0003800000 */
.L_x_808:
        /* <DEDUP_REMOVED lines=14> */
.L_x_813:
[----:B01----:R-:W2:Y:S01]  /*3ebc0*/  LDG.E.64 R6, desc[UR36][R10.64] ;  /* 0x000000240a067981 */ /* 0x003ea2000c1e1b00 */
[----:B------:R-:W-:Y:S02]  /*3ebd0*/  HFMA2 R9, -RZ, RZ, 0, 0 ;  /* 0x00000000ff097431 */ /* 0x000fe400000001ff */
[----:B------:R-:W-:-:S04]  /*3ebe0*/  IMAD.MOV.U32 R8, RZ, RZ, R0 ;  /* 0x000000ffff087224 */ /* 0x000fc800078e0000 */
        /* <DEDUP_REMOVED lines=10> */
.L_x_812:
[----:B------:R-:W-:Y:S05]  /*3ec90*/  BSYNC.RECONVERGENT B0 ;  /* 0x0000000000007941 */ /* 0x000fea0003800200 */
.L_x_811:
        /* <DEDUP_REMOVED lines=8> */
[----:B------:R-:W-:Y:S02]  /*3ed20*/  LOP3.LUT R0, R3, 0xffffff0, RZ, 0xc0, !PT ;  /* 0x0ffffff003007812 */ /* 0x000fe400078ec0ff */
[----:B------:R-:W-:-:S03]  /*3ed30*/  MOV R20, 0xf ;  /* 0x0000000f00147802 */ /* 0x000fc60000000f00 */
[----:B------:R-:W-:-:S07]  /*3ed40*/  IMAD.MOV R19, RZ, RZ, -R0 ;  /* 0x000000ffff137224 */ /* 0x000fce00078e0a00 */
.L_x_818:
[----:B------:R-:W2:Y:S01]  /*3ed50*/  LDG.E.64 R8, desc[UR36][R4.64] ;  /* 0x0000002404087981 */ /* 0x000ea2000c1e1b00 */
[----:B0-----:R-:W0:Y:S03]  /*3ed60*/  LDC.64 R6, c[0x4][0x10] ;  /* 0x01000400ff067b82 */ /* 0x001e260000000a00 */
[----:B0-----:R-:W3:Y:S01]  /*3ed70*/  LDG.E.64 R10, desc[UR36][R6.64] ;  /* 0x00000024060a7981 */ /* 0x001ee2000c1e1b00 */
[----:B--2---:R-:W-:-:S06]  /*3ed80*/  IMAD.WIDE.U32 R8, R18, 0x20, R8 ;  /* 0x0000002012087825 */ /* 0x004fcc00078e0008 */
[----:B------:R-:W2:Y:S02]  /*3ed90*/  LD.E.U16 R9, desc[UR36][R8.64+0x16] ;  /* 0x0000162408097980 */ /* 0x000ea4000c101500 */
[----:B--2---:R-:W-:-:S04]  /*3eda0*/  IADD3 R12, PT, PT, R20, -0xf, R9 ;  /* 0xfffffff1140c7810 */ /* 0x004fc80007ffe009 */
[----:B------:R-:W-:-:S05]  /*3edb0*/  SHF.R.U32.HI R13, RZ, 0x5, R12 ;  /* 0x00000005ff0d7819 */ /* 0x000fca000001160c */
[----:B---3--:R-:W-:-:S05]  /*3edc0*/  IMAD.WIDE.U32 R10, R13, 0x4, R10 ;  /* 0x000000040d0a7825 */ /* 0x008fca00078e000a */
[----:B------:R0:W-:Y:S04]  /*3edd0*/  ST.E desc[UR36][R10.64], RZ ;  /* 0x000000ff0a007985 */ /* 0x0001e8000c101924 */
[----:B------:R-:W2:Y:S04]  /*3ede0*/  LDG.E.64 R12, desc[UR36][R4.64] ;  /* 0x00000024040c7981 */ /* 0x000ea8000c1e1b00 */
[----:B------:R-:W3:Y:S01]  /*3edf0*/  LDG.E.64 R14, desc[UR36][R6.64] ;  /* 0x00000024060e7981 */ /* 0x000ee2000c1e1b00 */
[----:B--2---:R-:W-:-:S06]  /*3ee00*/  IMAD.WIDE.U32 R12, R18, 0x20, R12 ;  /* 0x00000020120c7825 */ /* 0x004fcc00078e000c */
[----:B------:R-:W2:Y:S02]  /*3ee10*/  LD.E.U16 R13, desc[UR36][R12.64+0x16] ;  /* 0x000016240c0d7980 */ /* 0x000ea4000c101500 */
[----:B--2---:R-:W-:-:S04]  /*3ee20*/  IADD3 R21, PT, PT, R20, -0xe, R13 ;  /* 0xfffffff214157810 */ /* 0x004fc80007ffe00d */
[----:B------:R-:W-:-:S05]  /*3ee30*/  SHF.R.U32.HI R21, RZ, 0x5, R21 ;  /* 0x00000005ff157819 */ /* 0x000fca0000011615 */
[----:B---3--:R-:W-:-:S05]  /*3ee40*/  IMAD.WIDE.U32 R14, R21, 0x4, R14 ;  /* 0x00000004150e7825 */ /* 0x008fca00078e000e */
[----:B------:R1:W-:Y:S04]  /*3ee50*/  ST.E desc[UR36][R14.64], RZ ;  /* 0x000000ff0e007985 */ /* 0x0003e8000c101924 */
[----:B------:R-:W2:Y:S04]  /*3ee60*/  LDG.E.64 R8, desc[UR36][R4.64] ;  /* 0x0000002404087981 */ /* 0x000ea8000c1e1b00 */
        /* <DEDUP_REMOVED lines=8> */
[----:B-1----:R-:W3:Y:S01]  /*3eef0*/  LDG.E.64 R14, desc[UR36][R6.64] ;  /* 0x00000024060e7981 */ /* 0x002ee2000c1e1b00 */
        /* <DEDUP_REMOVED lines=97> */
[----:B------:R-:W2:Y:S01]  /*3f510*/  LD.E.U16 R13, desc[UR36][R12.64+0x16] ;  /* 0x000016240c0d7980 */ /* 0x000ea2000c101500 */
[----:B------:R-:W-:-:S05]  /*3f520*/  VIADD R19, R19, 0x10 ;  /* 0x0000001013137836 */ /* 0x000fca0000000000 */
[----:B------:R-:W-:Y:S01]  /*3f530*/  ISETP.NE.AND P0, PT, R19, RZ, PT ;  /* 0x000000ff1300720c */ /* 0x000fe20003f05270 */
[----:B--2---:R-:W-:-:S05]  /*3f540*/  IMAD.IADD R21, R13, 0x1, R20 ;  /* 0x000000010d157824 */ /* 0x004fca00078e0214 */
[----:B------:R-:W-:-:S05]  /*3f550*/  SHF.R.U32.HI R21, RZ, 0x5, R21 ;  /* 0x00000005ff157819 */ /* 0x000fca0000011615 */
[----:B---3--:R-:W-:-:S05]  /*3f560*/  IMAD.WIDE.U32 R14, R21, 0x4, R14 ;  /* 0x00000004150e7825 */ /* 0x008fca00078e000e */
[----:B------:R0:W-:Y:S01]  /*3f570*/  ST.E desc[UR36][R14.64], RZ ;  /* 0x000000ff0e007985 */ /* 0x0001e2000c101924 */
[----:B------:R-:W-:Y:S01]  /*3f580*/  IADD3 R20, PT, PT, R20, 0x10, RZ ;  /* 0x0000001014147810 */ /* 0x000fe20007ffe0ff */
[----:B------:R-:W-:Y:S06]  /*3f590*/  @P0 BRA `(.L_x_818) ;  /* 0xfffffff400ec0947 */ /* 0x000fec000383ffff */
.L_x_817:
[----:B------:R-:W-:Y:S05]  /*3f5a0*/  BSYNC.RECONVERGENT B1 ;  /* 0x0000000000017941 */ /* 0x000fea0003800200 */
.L_x_816:
[----:B------:R-:W-:Y:S05]  /*3f5b0*/  @!P1 BRA `(.L_x_815) ;  /* 0x0000000800009947 */ /* 0x000fea0003800000 */
[----:B------:R-:W-:Y:S01]  /*3f5c0*/  ISETP.GE.U32.AND P0, PT, R23, 0x8, PT ;  /* 0x000000081700780c */ /* 0x000fe20003f06070 */
[----:B------:R-:W-:Y:S01]  /*3f5d0*/  BSSY.RECONVERGENT B1, `(.L_x_819) ;  /* 0x0000046000017945 */ /* 0x000fe20003800200 */
[----:B------:R-:W-:-:S04]  /*3f5e0*/  LOP3.LUT R20, R3, 0x7, RZ, 0xc0, !PT ;  /* 0x0000000703147812 */ /* 0x000fc800078ec0ff */
[----:B------:R-:W-:-:S07]  /*3f5f0*/  ISETP.NE.AND P1, PT, R20, RZ, PT ;  /* 0x000000ff1400720c */ /* 0x000fce0003f25270 */
[----:B------:R-:W-:Y:S06]  /*3f600*/  @!P0 BRA `(.L_x_820) ;  /* 0x0000000400088947 */ /* 0x000fec0003800000 */
[----:B------:R-:W2:Y:S01]  /*3f610*/  LDG.E.64 R6, desc[UR36][R4.64] ;  /* 0x0000002404067981 */ /* 0x000ea2000c1e1b00 */
[----:B0-----:R-:W0:Y:S03]  /*3f620*/  LDC.64 R14, c[0x4][0x10] ;  /* 0x01000400ff0e7b82 */ /* 0x001e260000000a00 */
        /* <DEDUP_REMOVED lines=64> */
.L_x_820:
[----:B------:R-:W-:Y:S05]  /*3fa30*/  BSYNC.RECONVERGENT B1 ;  /* 0x0000000000017941 */ /* 0x000fea0003800200 */
.L_x_819:
[----:B------:R-:W-:Y:S05]  /*3fa40*/  @!P1 BRA `(.L_x_815) ;  /* 0x0000000000dc9947 */ /* 0x000fea0003800000 */
[----:B------:R-:W-:Y:S01]  /*3fa50*/  ISETP.GE.U32.AND P0, PT, R20, 0x4, PT ;  /* 0x000000041400780c */ /* 0x000fe20003f06070 */
[----:B------:R-:W-:Y:S01]  /*3fa60*/  BSSY.RECONVERGENT B1, `(.L_x_821) ;  /* 0x0000026000017945 */ /* 0x000fe20003800200 */
[----:B------:R-:W-:-:S04]  /*3fa70*/  LOP3.LUT R19, R3, 0x3, RZ, 0xc0, !PT ;  /* 0x0000000303137812 */ /* 0x000fc800078ec0ff */
[----:B------:R-:W-:-:S07]  /*3fa80*/  ISETP.NE.AND P1, PT, R19, RZ, PT ;  /* 0x000000ff1300720c */ /* 0x000fce0003f25270 */
[----:B------:R-:W-:Y:S06]  /*3fa90*/  @!P0 BRA `(.L_x_822) ;  /* 0x0000000000888947 */ /* 0x000fec0003800000 */
[----:B------:R-:W3:Y:S01]  /*3faa0*/  LDG.E.64 R6, desc[UR36][R4.64] ;  /* 0x0000002404067981 */ /* 0x000ee2000c1e1b00 */
[----:B0-----:R-:W2:Y:S03]  /*3fab0*/  LDC.64 R14, c[0x4][0x10] ;  /* 0x01000400ff0e7b82 */ /* 0x001ea60000000a00 */
[----:B--2---:R-:W2:Y:S01]  /*3fac0*/  LDG.E.64 R8, desc[UR36][R14.64] ;  /* 0x000000240e087981 */ /* 0x004ea2000c1e1b00 */
[----:B---3--:R-:W-:-:S06]  /*3fad0*/  IMAD.WIDE.U32 R6, R18, 0x20, R6 ;  /* 0x0000002012067825 */ /* 0x008fcc00078e0006 */
[----:B------:R-:W3:Y:S02]  /*3fae0*/  LD.E.U16 R7, desc[UR36][R6.64+0x16] ;  /* 0x0000162406077980 */ /* 0x000ee4000c101500 */
[----:B---3--:R-:W-:-:S05]  /*3faf0*/  IMAD.IADD R3, R0, 0x1, R7 ;  /* 0x0000000100037824 */ /* 0x008fca00078e0207 */
[----:B------:R-:W-:-:S05]  /*3fb00*/  SHF.R.U32.HI R3, RZ, 0x5, R3 ;  /* 0x00000005ff037819 */ /* 0x000fca0000011603 */
[----:B--2---:R-:W-:-:S05]  /*3fb10*/  IMAD.WIDE.U32 R8, R3, 0x4, R8 ;  /* 0x0000000403087825 */ /* 0x004fca00078e0008 */
        /* <DEDUP_REMOVED lines=18> */
[----:B-1----:R-:W4:Y:S01]  /*3fc40*/  LDG.E.64 R12, desc[UR36][R14.64] ;  /* 0x000000240e0c7981 */ /* 0x002f22000c1e1b00 */
[----:B--2---:R-:W-:-:S06]  /*3fc50*/  IMAD.WIDE.U32 R10, R18, 0x20, R10 ;  /* 0x00000020120a7825 */ /* 0x004fcc00078e000a */
[----:B------:R-:W2:Y:S02]  /*3fc60*/  LD.E.U16 R11, desc[UR36][R10.64+0x16] ;  /* 0x000016240a0b7980 */ /* 0x000ea4000c101500 */
[----:B--2---:R-:W-:-:S04]  /*3fc70*/  IADD3 R3, PT, PT, R0, 0x3, R11 ;  /* 0x0000000300037810 */ /* 0x004fc80007ffe00b */
[----:B------:R-:W-:-:S05]  /*3fc80*/  SHF.R.U32.HI R3, RZ, 0x5, R3 ;  /* 0x00000005ff037819 */ /* 0x000fca0000011603 */
[----:B----4-:R-:W-:-:S05]  /*3fc90*/  IMAD.WIDE.U32 R12, R3, 0x4, R12 ;  /* 0x00000004030c7825 */ /* 0x010fca00078e000c */
[----:B------:R3:W-:Y:S01]  /*3fca0*/  ST.E desc[UR36][R12.64], RZ ;  /* 0x000000ff0c007985 */ /* 0x0007e2000c101924 */
[----:B------:R-:W-:-:S07]  /*3fcb0*/  IADD3 R0, PT, PT, R0, 0x4, RZ ;  /* 0x0000000400007810 */ /* 0x000fce0007ffe0ff */
.L_x_822:
[----:B------:R-:W-:Y:S05]  /*3fcc0*/  BSYNC.RECONVERGENT B1 ;  /* 0x0000000000017941 */ /* 0x000fea0003800200 */
.L_x_821:
[----:B------:R-:W-:Y:S05]  /*3fcd0*/  @!P1 BRA `(.L_x_815) ;  /* 0x0000000000389947 */ /* 0x000fea0003800000 */
[----:B0-----:R-:W0:Y:S01]  /*3fce0*/  LDC.64 R10, c[0x4][0x10] ;  /* 0x01000400ff0a7b82 */ /* 0x001e220000000a00 */
[----:B------:R-:W-:-:S07]  /*3fcf0*/  IMAD.MOV R3, RZ, RZ, -R19 ;  /* 0x000000ffff037224 */ /* 0x000fce00078e0a13 */
.L_x_823:
[----:B------:R-:W4:Y:S04]  /*3fd00*/  LDG.E.64 R6, desc[UR36][R4.64] ;  /* 0x0000002404067981 */ /* 0x000f28000c1e1b00 */
[----:B0123--:R-:W2:Y:S01]  /*3fd10*/  LDG.E.64 R8, desc[UR36][R10.64] ;  /* 0x000000240a087981 */ /* 0x00fea2000c1e1b00 */
[----:B----4-:R-:W-:-:S06]  /*3fd20*/  IMAD.WIDE.U32 R6, R18, 0x20, R6 ;  /* 0x0000002012067825 */ /* 0x010fcc00078e0006 */
[----:B------:R-:W3:Y:S01]  /*3fd30*/  LD.E.U16 R7, desc[UR36][R6.64+0x16] ;  /* 0x0000162406077980 */ /* 0x000ee2000c101500 */
[----:B------:R-:W-:-:S05]  /*3fd40*/  VIADD R3, R3, 0x1 ;  /* 0x0000000103037836 */ /* 0x000fca0000000000 */
[----:B------:R-:W-:Y:S01]  /*3fd50*/  ISETP.NE.AND P0, PT, R3, RZ, PT ;  /* 0x000000ff0300720c */ /* 0x000fe20003f05270 */
[----:B---3--:R-:W-:-:S05]  /*3fd60*/  IMAD.IADD R12, R7, 0x1, R0 ;  /* 0x00000001070c7824 */ /* 0x008fca00078e0200 */
[----:B------:R-:W-:-:S05]  /*3fd70*/  SHF.R.U32.HI R13, RZ, 0x5, R12 ;  /* 0x00000005ff0d7819 */ /* 0x000fca000001160c */
[----:B--2---:R-:W-:-:S05]  /*3fd80*/  IMAD.WIDE.U32 R8, R13, 0x4, R8 ;  /* 0x000000040d087825 */ /* 0x004fca00078e0008 */
[----:B------:R1:W-:Y:S01]  /*3fd90*/  ST.E desc[UR36][R8.64], RZ ;  /* 0x000000ff08007985 */ /* 0x0003e2000c101924 */
[----:B------:R-:W-:Y:S01]  /*3fda0*/  IADD3 R0, PT, PT, R0, 0x1, RZ ;  /* 0x0000000100007810 */ /* 0x000fe20007ffe0ff */
[----:B------:R-:W-:Y:S06]  /*3fdb0*/  @P0 BRA `(.L_x_823) ;  /* 0xfffffffc00d00947 */ /* 0x000fec000383ffff */
.L_x_815:
[----:B------:R-:W-:Y:S05]  /*3fdc0*/  BSYNC.RECONVERGENT B0 ;  /* 0x0000000000007941 */ /* 0x000fea0003800200 */
.L_x_814:
[----:B------:R-:W4:Y:S01]  /*3fdd0*/  LDG.E.64 R4, desc[UR36][R4.64] ;  /* 0x0000002404047981 */ /* 0x000f22000c1e1b00 */
[----:B0-----:R-:W0:Y:S01]  /*3fde0*/  LDC.64 R10, c[0x4][0x10] ;  /* 0x01000400ff0a7b82 */ /* 0x001e220000000a00 */
[----:B----4-:R-:W-:-:S05]  /*3fdf0*/  IMAD.WIDE.U32 R6, R18, 0x20, R4 ;  /* 0x0000002012067825 */ /* 0x010fca00078e0004 */
[----:B------:R4:W-:Y:S04]  /*3fe00*/  ST.E.U8 desc[UR36][R6.64+0x14], RZ ;  /* 0x000014ff06007985 */ /* 0x0009e8000c101124 */
[----:B0-----:R-:W5:Y:S01]  /*3fe10*/  LDG.E.64 R10, desc[UR36][R10.64] ;  /* 0x000000240a0a7981 */ /* 0x001f62000c1e1b00 */
[----:B------:R-:W-:Y:S01]  /*3fe20*/  BSSY.RECONVERGENT B1, `(.L_x_824) ;  /* 0x0000081000017945 */ /* 0x000fe20003800200 */
[----:B-123--:R-:W-:Y:S02]  /*3fe30*/  IMAD.MOV.U32 R9, RZ, RZ, RZ ;  /* 0x000000ffff097224 */ /* 0x00efe400078e00ff */
[----:B------:R-:W-:-:S07]  /*3fe40*/  IMAD.MOV.U32 R3, RZ, RZ, RZ ;  /* 0x000000ffff037224 */ /* 0x000fce00078e00ff */
.L_x_842:
[----:B------:R-:W-:-:S05]  /*3fe50*/  SHF.R.U32.HI R5, RZ, 0x5, R3 ;  /* 0x00000005ff057819 */ /* 0x000fca0000011603 */
[----:B-----5:R-:W-:-:S06]  /*3fe60*/  IMAD.WIDE.U32 R4, R5, 0x4, R10 ;  /* 0x0000000405047825 */ /* 0x020fcc00078e000a */
[----:B------:R-:W2:Y:S01]  /*3fe70*/  LD.E R5, desc[UR36][R4.64] ;  /* 0x0000002404057980 */ /* 0x000ea2000c101900 */
[----:B------:R-:W-:Y:S01]  /*3fe80*/  BSSY.RELIABLE B0, `(.L_x_825) ;  /* 0x000000d000007945 */ /* 0x000fe20003800100 */
[----:B--2---:R-:W-:-:S04]  /*3fe90*/  SHF.R.W.U32.HI R0, RZ, R3, R5 ;  /* 0x00000003ff007219 */ /* 0x004fc80000011e05 */
[----:B------:R-:W-:-:S04]  /*3fea0*/  LOP3.LUT R0, R0, 0x1, RZ, 0xc0, !PT ;  /* 0x0000000100007812 */ /* 0x000fc800078ec0ff */
[----:B------:R-:W-:-:S13]  /*3feb0*/  ISETP.NE.U32.AND P0, PT, R0, 0x1, PT ;  /* 0x000000010000780c */ /* 0x000fda0003f05070 */
[----:B------:R-:W-:Y:S01]  /*3fec0*/  @!P0 VIADD R0, R3, 0x1 ;  /* 0x0000000103008836 */ /* 0x000fe20000000000 */
[----:B----4-:R-:W-:Y:S01]  /*3fed0*/  @!P0 MOV R6, RZ ;  /* 0x000000ff00068202 */ /* 0x010fe20000000f00 */
[----:B------:R-:W-:Y:S06]  /*3fee0*/  @!P0 BRA `(.L_x_826) ;  /* 0x0000000000188947 */ /* 0x000fec0003800000 */
[----:B------:R-:W-:Y:S02]  /*3fef0*/  VIADD R6, R9, 0x1 ;  /* 0x0000000109067836 */ /* 0x000fe40000000000 */
[----:B------:R-:W-:Y:S02]  /*3ff00*/  VIADD R0, R3, 0x1 ;  /* 0x0000000103007836 */ /* 0x000fe40000000000 */
[----:B------:R-:W-:Y:S01]  /*3ff10*/  IMAD.MOV.U32 R9, RZ, RZ, 0x20 ;  /* 0x00000020ff097424 */ /* 0x000fe200078e00ff */
[----:B------:R-:W-:-:S13]  /*3ff20*/  ISETP.NE.AND P0, PT, R6, 0x20, PT ;  /* 0x000000200600780c */ /* 0x000fda0003f05270 */
[----:B------:R-:W-:Y:S05]  /*3ff30*/  @!P0 BREAK.RELIABLE B0 ;  /* 0x0000000000008942 */ /* 0x000fea0003800100 */
[----:B------:R-:W-:Y:S05]  /*3ff40*/  @!P0 BRA `(.L_x_827) ;  /* 0x0000000400b88947 */ /* 0x000fea0003800000 */
.L_x_826:
[----:B------:R-:W-:Y:S05]  /*3ff50*/  BSYNC.RELIABLE B0 ;  /* 0x0000000000007941 */ /* 0x000fea0003800100 */
.L_x_825:
        /* <DEDUP_REMOVED lines=14> */
.L_x_829:
[----:B------:R-:W-:Y:S05]  /*40040*/  BSYNC.RELIABLE B0 ;  /* 0x0000000000007941 */ /* 0x000fea0003800100 */
.L_x_828:
        /* <DEDUP_REMOVED lines=10> */
[----:B------:R-:W-:Y:S01]  /*400f0*/  IMAD.MOV.U32 R9, RZ, RZ, 0x20 ;  /* 0x00000020ff097424 */ /* 0x000fe200078e00ff */
[----:B------:R-:W-:-:S13]  /*40100*/  ISETP.NE.AND P0, PT, R4, 0x20, PT ;  /* 0x000000200400780c */ /* 0x000fda0003f05270 */
[----:B------:R-:W-:Y:S05]  /*40110*/  @!P0 BREAK.RELIABLE B0 ;  /* 0x0000000000008942 */ /* 0x000fea0003800100 */
[----:B------:R-:W-:Y:S05]  /*40120*/  @!P0 BRA `(.L_x_827) ;  /* 0x0000000400408947 */ /* 0x000fea0003800000 */
.L_x_831:
[----:B------:R-:W-:Y:S05]  /*40130*/  BSYNC.RELIABLE B0 ;  /* 0x0000000000007941 */ /* 0x000fea0003800100 */
.L_x_830:
        /* <DEDUP_REMOVED lines=14> */
.L_x_833:
[----:B------:R-:W-:Y:S05]  /*40220*/  BSYNC.RELIABLE B0 ;  /* 0x0000000000007941 */ /* 0x000fea0003800100 */
.L_x_832:
        /* <DEDUP_REMOVED lines=14> */
.L_x_835:
[----:B------:R-:W-:Y:S05]  /*40310*/  BSYNC.RELIABLE B0 ;  /* 0x0000000000007941 */ /* 0x000fea0003800100 */
.L_x_834:
        /* <DEDUP_REMOVED lines=14> */
.L_x_837:
[----:B------:R-:W-:Y:S05]  /*40400*/  BSYNC.RELIABLE B0 ;  /* 0x0000000000007941 */ /* 0x000fea0003800100 */
.L_x_836:
        /* <DEDUP_REMOVED lines=14> */
.L_x_839:
[----:B------:R-:W-:Y:S05]  /*404f0*/  BSYNC.RELIABLE B0 ;  /* 0x0000000000007941 */ /* 0x000fea0003800100 */
.L_x_838:
[----:B------:R-:W-:Y:S01]  /*40500*/  SHF.R.W.U32.HI R3, RZ, R0, R5 ;  /* 0x00000000ff037219 */ /* 0x000fe20000011e05 */
[----:B------:R-:W-:Y:S03]  /*40510*/  BSSY.RELIABLE B0, `(.L_x_840) ;  /* 0x000000e000007945 */ /* 0x000fe60003800100 */
        /* <DEDUP_REMOVED lines=11> */
[----:B------:R-:W-:Y:S02]  /*405d0*/  IMAD.MOV.U32 R9, RZ, RZ, R4 ;  /* 0x000000ffff097224 */ /* 0x000fe400078e0004 */
[----:B------:R-:W-:-:S07]  /*405e0*/  IMAD.MOV.U32 R3, RZ, RZ, R0 ;  /* 0x000000ffff037224 */ /* 0x000fce00078e0000 */
.L_x_841:
[----:B------:R-:W-:Y:S05]  /*405f0*/  BSYNC.RELIABLE B0 ;  /* 0x0000000000007941 */ /* 0x000fea0003800100 */
.L_x_840:
[----:B------:R-:W-:-:S13]  /*40600*/  ISETP.GE.U32.AND P0, PT, R3, 0x8000, PT ;  /* 0x000080000300780c */ /* 0x000fda0003f06070 */
[----:B------:R-:W-:Y:S05]  /*40610*/  @!P0 BRA `(.L_x_842) ;  /* 0xfffffff8000c8947 */ /* 0x000fea000383ffff */
[----:B------:R-:W-:-:S07]  /*40620*/  IMAD.MOV.U32 R0, RZ, RZ, 0x8000 ;  /* 0x00008000ff007424 */ /* 0x000fce00078e00ff */
.L_x_827:
[----:B------:R-:W-:Y:S05]  /*40630*/  BSYNC.RECONVERGENT B1 ;  /* 0x0000000000017941 */ /* 0x000fea0003800200 */
.L_x_824:
[----:B------:R-:W-:-:S04]  /*40640*/  ISETP.GE.U32.AND P0, PT, R0, 0x8000, PT ;  /* 0x000080000000780c */ /* 0x000fc80003f06070 */
[----:B------:R-:W-:-:S13]  /*40650*/  ISETP.GT.U32.OR P0, PT, R9, 0x1f, !P0 ;  /* 0x0000001f0900780c */ /* 0x000fda0004704470 */
[----:B------:R-:W-:Y:S05]  /*40660*/  @P0 BRA `(.L_x_843) ;  /* 0x0000000000740947 */ /* 0x000fea0003800000 */
[----:B------:R-:W-:Y:S01]  /*40670*/  MOV R8, 0x20 ;  /* 0x0000002000087802 */ /* 0x000fe20000000f00 */
[----:B------:R0:W-:Y:S01]  /*40680*/  STL [R17+0x8], R0 ;  /* 0x0000080011007387 */ /* 0x0001e20000100800 */
[----:B------:R-:W-:Y:S01]  /*40690*/  MOV R19, 0x0 ;  /* 0x0000000000137802 */ /* 0x000fe20000000f00 */
[----:B------:R-:W1:Y:S01]  /*406a0*/  LDCU.64 UR4, c[0x4][0x40] ;  /* 0x01000800ff0477ac */ /* 0x000e620008000a00 */
[----:B------:R-:W-:Y:S01]  /*406b0*/  IMAD.MOV.U32 R6, RZ, RZ, R94 ;  /* 0x000000ffff067224 */ /* 0x000fe200078e005e */
[----:B------:R0:W-:Y:S01]  /*406c0*/  STL.64 [R17], R8 ;  /* 0x0000000811007387 */ /* 0x0001e20000100a00 */
[----:B------:R0:W2:Y:S01]  /*406d0*/  LDC.64 R10, c[0x4][R19] ;  /* 0x01000000130a7b82 */ /* 0x0000a20000000a00 */
[----:B------:R-:W-:Y:S01]  /*406e0*/  MOV R7, R95 ;  /* 0x0000005f00077202 */ /* 0x000fe20000000f00 */
[----:B-1----:R-:W-:Y:S02]  /*406f0*/  IMAD.U32 R4, RZ, RZ, UR4 ;  /* 0x00000004ff047e24 */ /* 0x002fe4000f8e00ff */
[----:B------:R-:W-:Y:S01]  /*40700*/  IMAD.U32 R5, RZ, RZ, UR5 ;  /* 0x00000005ff057e24 */ /* 0x000fe2000f8e00ff */
[----:B0-----:R-:W-:Y:S06]  /*40710*/  BMOV.32.CLEAR RZ, B5 ;  /* 0x0000000005ff7355 */ /* 0x001fec0000100000 */
[----:B------:R-:W-:-:S07]  /*40720*/  LEPC R20, `(.L_x_844) ;  /* 0x000000001014794e */ /* 0x000fce0000000000 */
[----:B--2---:R-:W-:Y:S05]  /*40730*/  CALL.ABS.NOINC R10 ;  /* 0x000000000a007343 */ /* 0x004fea0003c00000 */
.L_x_844:
[----:B------:R-:W-:Y:S01]  /*40740*/  IMAD.MOV.U32 R0, RZ, RZ, 0x400 ;  /* 0x00000400ff007424 */ /* 0x000fe200078e00ff */
[----:B------:R0:W1:Y:S01]  /*40750*/  LDC.64 R8, c[0x4][R19] ;  /* 0x0100000013087b82 */ /* 0x0000620000000a00 */
[----:B------:R-:W2:Y:S01]  /*40760*/  LDCU.64 UR4, c[0x4][0x48] ;  /* 0x01000900ff0477ac */ /* 0x000ea20008000a00 */
[----:B------:R-:W-:Y:S01]  /*40770*/  MOV R6, R94 ;  /* 0x0000005e00067202 */ /* 0x000fe20000000f00 */
[----:B------:R-:W-:Y:S01]  /*40780*/  IMAD.MOV.U32 R7, RZ, RZ, R95 ;  /* 0x000000ffff077224 */ /* 0x000fe200078e005f */
[----:B------:R0:W-:Y:S01]  /*40790*/  STL [R17], R0 ;  /* 0x0000000011007387 */ /* 0x0001e20000100800 */
[----:B--2---:R-:W-:Y:S02]  /*407a0*/  IMAD.U32 R4, RZ, RZ, UR4 ;  /* 0x00000004ff047e24 */ /* 0x004fe4000f8e00ff */
[----:B------:R-:W-:Y:S01]  /*407b0*/  IMAD.U32 R5, RZ, RZ, UR5 ;  /* 0x00000005ff057e24 */ /* 0x000fe2000f8e00ff */
[----:B0-----:R-:W-:Y:S06]  /*407c0*/  BMOV.32.CLEAR RZ, B5 ;  /* 0x0000000005ff7355 */ /* 0x001fec0000100000 */
[----:B------:R-:W-:-:S07]  /*407d0*/  LEPC R20, `(.L_x_845) ;  /* 0x000000001014794e */ /* 0x000fce0000000000 */
[----:B-1----:R-:W-:Y:S05]  /*407e0*/  CALL.ABS.NOINC R8 ;  /* 0x0000000008007343 */ /* 0x002fea0003c00000 */
.L_x_845:
[----:B------:R-:W0:Y:S02]  /*407f0*/  LDC.64 R6, c[0x4][0x18] ;  /* 0x01000600ff067b82 */ /* 0x000e240000000a00 */
[----:B0-----:R-:W2:Y:S02]  /*40800*/  LDG.E.64 R4, desc[UR36][R6.64] ;  /* 0x0000002406047981 */ /* 0x001ea4000c1e1b00 */
[----:B--2---:R-:W-:-:S05]  /*40810*/  IMAD.WIDE.U32 R4, R18, 0x20, R4 ;  /* 0x0000002012047825 */ /* 0x004fca00078e0004 */
[----:B------:R0:W-:Y:S01]  /*40820*/  ST.E.U8 desc[UR36][R4.64+0x14], RZ ;  /* 0x000014ff04007985 */ /* 0x0001e2000c101124 */
[----:B------:R-:W-:Y:S05]  /*40830*/  BRA `(.L_x_810) ;  /* 0x00000028000c7947 */ /* 0x000fea0003800000 */
.L_x_843:
        /* <DEDUP_REMOVED lines=11> */
[----:B------:R-:W-:Y:S02]  /*408f0*/  HFMA2 R19, -RZ, RZ, 0, 6.103515625e-05 ;  /* 0x00000400ff137431 */ /* 0x000fe400000001ff */
[----:B--2---:R-:W-:-:S05]  /*40900*/  IMAD.WIDE.U32 R12, R18, 0x20, R12 ;  /* 0x00000020120c7825 */ /* 0x004fca00078e000c */
[----:B------:R2:W-:Y:S04]  /*40910*/  ST.E desc[UR36][R12.64+0x18], R19 ;  /* 0x000018130c007985 */ /* 0x0005e8000c101924 */
[----:B-1----:R-:W3:Y:S02]  /*40920*/  LDG.E.U16 R0, desc[UR36][R6.64] ;  /* 0x0000002406007981 */ /* 0x002ee4000c1e1500 */
[----:B---3--:R-:W-:-:S05]  /*40930*/  VIADD R17, R0, 0x1 ;  /* 0x0000000100117836 */ /* 0x008fca0000000000 */
[----:B------:R-:W-:Y:S04]  /*40940*/  STG.E.U16 desc[UR36][R6.64], R17 ;  /* 0x0000001106007986 */ /* 0x000fe8000c101524 */
[----:B------:R-:W3:Y:S02]  /*40950*/  LDG.E.64 R8, desc[UR36][R4.64] ;  /* 0x0000002404087981 */ /* 0x000ee4000c1e1b00 */
[----:B---3--:R-:W-:-:S05]  /*40960*/  IMAD.WIDE.U32 R14, R18, 0x20, R8 ;  /* 0x00000020120e7825 */ /* 0x008fca00078e0008 */
[----:B------:R1:W-:Y:S04]  /*40970*/  ST.E.U16 desc[UR36][R14.64+0x1e], R17 ;  /* 0x00001e110e007985 */ /* 0x0003e8000c101524 */
[----:B0-----:R-:W3:Y:S01]  /*40980*/  LDG.E.64 R10, desc[UR36][R4.64] ;  /* 0x00000024040a7981 */ /* 0x001ee2000c1e1b00 */
        /* <DEDUP_REMOVED lines=352> */
[----:B0-----:R-:W2:Y:S01]  /*41f90*/  LDG.E.64 R12, desc[UR36][R4.64] ;  /* 0x00000024040c7981 */ /* 0x001ea2000c1e1b00 */
[----:B------:R-:W0:Y:S01]  /*41fa0*/  LDC.64 R30, c[0x4][0x8] ;  /* 0x01000200ff1e7b82 */ /* 0x000e220000000a00 */
[----:B--2---:R-:W-:-:S05]  /*41fb0*/  IMAD.WIDE.U32 R12, R18, 0x20, R12 ;  /* 0x00000020120c7825 */ /* 0x004fca00078e000c */
[----:B------:R1:W5:Y:S01]  /*41fc0*/  LD.E.U16 R29, desc[UR36][R12.64+0x16] ;  /* 0x000016240c1d7980 */ /* 0x000362000c101500 */
[----:B------:R-:W-:Y:S01]  /*41fd0*/  BSSY.RECONVERGENT B0, `(.L_x_846) ;  /* 0x000005b000007945 */ /* 0x000fe20003800200 */
[----:B0-----:R-:W-:-:S07]  /*41fe0*/  IMAD.MOV.U32 R0, RZ, RZ, RZ ;  /* 0x000000ffff007224 */ /* 0x001fce00078e00ff */
.L_x_847:
[----:B------:R-:W0:Y:S01]  /*41ff0*/  LDCU.64 UR4, c[0x0][0x380] ;  /* 0x00007000ff0477ac */ /* 0x000e220008000a00 */
[----:B-1----:R-:W2:Y:S01]  /*42000*/  LDG.E.64 R12, desc[UR36][R30.64] ;  /* 0x000000241e0c7981 */ /* 0x002ea2000c1e1b00 */
[----:B0-----:R-:W-:-:S05]  /*42010*/  IADD3 R10, P0, PT, R0, UR4, RZ ;  /* 0x00000004000a7c10 */ /* 0x001fca000ff1e0ff */
[----:B------:R-:W-:-:S05]  /*42020*/  IMAD.X R11, RZ, RZ, UR5, P0 ;  /* 0x00000005ff0b7e24 */ /* 0x000fca00080e06ff */
[----:B---3--:R-:W3:Y:S01]  /*42030*/  LDG.E.U8 R3, desc[UR36][R10.64+0x19000] ;  /* 0x019000240a037981 */ /* 0x008ee2000c1e1100 */
[----:B------:R-:W-:Y:S01]  /*42040*/  MOV R8, R0 ;  /* 0x0000000000087202 */ /* 0x000fe20000000f00 */
[----:B------:R-:W-:-:S04]  /*42050*/  IMAD.MOV.U32 R9, RZ, RZ, RZ ;  /* 0x000000ffff097224 */ /* 0x000fc800078e00ff */
[----:B-----5:R-:W-:-:S03]  /*42060*/  IMAD.WIDE.U32 R8, R29, 0x20, R8 ;  /* 0x000000201d087825 */ /* 0x020fc600078e0008 */
        /* <DEDUP_REMOVED lines=10> */
[----:B--2---:R-:W-:-:S04]  /*42110*/  IADD3 R20, P0, PT, R8, R12, RZ ;  /* 0x0000000c08147210 */ /* 0x004fc80007f1e0ff */
[----:B------:R-:W-:-:S05]  /*42120*/  IADD3.X R21, PT, PT, R9, R13, RZ, P0, !PT ;  /* 0x0000000d09157210 */ /* 0x000fca00007fe4ff */
        /* <DEDUP_REMOVED lines=56> */
[----:B------:R-:W4:Y:S04]  /*424b0*/  LDG.E.64 R12, desc[UR36][R30.64] ;  /* 0x000000241e0c7981 */ /* 0x000f28000c1e1b00 */
[----:B--2---:R-:W2:Y:S01]  /*424c0*/  LDG.E.U8 R23, desc[UR36][R10.64+0x1900e] ;  /* 0x01900e240a177981 */ /* 0x004ea2000c1e1100 */
[----:B----4-:R-:W-:-:S04]  /*424d0*/  IADD3 R20, P0, PT, R8, R12, RZ ;  /* 0x0000000c08147210 */ /* 0x010fc80007f1e0ff */
[----:B------:R-:W-:-:S05]  /*424e0*/  IADD3.X R21, PT, PT, R9, R13, RZ, P0, !PT ;  /* 0x0000000d09157210 */ /* 0x000fca00007fe4ff */
[----:B--2---:R3:W-:Y:S04]  /*424f0*/  ST.E.U8 desc[UR36][R20.64+0x900e], R23 ;  /* 0x00900e1714007985 */ /* 0x0047e8000c101124 */
[----:B------:R-:W2:Y:S04]  /*42500*/  LDG.E.64 R12, desc[UR36][R30.64] ;  /* 0x000000241e0c7981 */ /* 0x000ea8000c1e1b00 */
[----:B0-----:R-:W4:Y:S01]  /*42510*/  LDG.E.U8 R3, desc[UR36][R10.64+0x1900f] ;  /* 0x01900f240a037981 */ /* 0x001f22000c1e1100 */
[----:B------:R-:W-:Y:S01]  /*42520*/  VIADD R0, R0, 0x10 ;  /* 0x0000001000007836 */ /* 0x000fe20000000000 */
[----:B--2---:R-:W-:-:S05]  /*42530*/  IADD3 R8, P0, PT, R8, R12, RZ ;  /* 0x0000000c08087210 */ /* 0x004fca0007f1e0ff */
[----:B------:R-:W-:Y:S01]  /*42540*/  IMAD.X R9, R9, 0x1, R13, P0 ;  /* 0x0000000109097824 */ /* 0x000fe200000e060d */
[----:B------:R-:W-:-:S04]  /*42550*/  ISETP.NE.AND P0, PT, R0, 0x400, PT ;  /* 0x000004000000780c */ /* 0x000fc80003f05270 */
[----:B----4-:R3:W-:Y:S09]  /*42560*/  ST.E.U8 desc[UR36][R8.64+0x900f], R3 ;  /* 0x00900f0308007985 */ /* 0x0107f2000c101124 */
[----:B------:R-:W-:Y:S05]  /*42570*/  @P0 BRA `(.L_x_847) ;  /* 0xfffffff8009c0947 */ /* 0x000fea000383ffff */
[----:B------:R-:W-:Y:S05]  /*42580*/  BSYNC.RECONVERGENT B0 ;  /* 0x0000000000007941 */ /* 0x000fea0003800200 */
.L_x_846:
[----:B------:R-:W2:Y:S02]  /*42590*/  LDG.E.U16 R6, desc[UR36][R6.64] ;  /* 0x0000002406067981 */ /* 0x000ea4000c1e1500 */
[----:B--2---:R-:W-:-:S04]  /*425a0*/  PRMT R0, R6, 0x9910, RZ ;  /* 0x0000991006007816 */ /* 0x004fc800000000ff */
[----:B------:R-:W-:-:S13]  /*425b0*/  ISETP.NE.AND P0, PT, R0, -0x1, PT ;  /* 0xffffffff0000780c */ /* 0x000fda0003f05270 */
[----:B------:R-:W-:Y:S05]  /*425c0*/  @P0 BRA `(.L_x_810) ;  /* 0x0000000800a80947 */ /* 0x000fea0003800000 */
[----:B------:R-:W5:Y:S01]  /*425d0*/  LDG.E.64 R4, desc[UR36][R4.64] ;  /* 0x0000002404047981 */ /* 0x000f62000c1e1b00 */
[----:B------:R-:W-:Y:S01]  /*425e0*/  BSSY.RECONVERGENT B0, `(.L_x_848) ;  /* 0x0000048000007945 */ /* 0x000fe20003800200 */
[----:B---3--:R-:W-:-:S07]  /*425f0*/  IMAD.MOV.U32 R3, RZ, RZ, RZ ;  /* 0x000000ffff037224 */ /* 0x008fce00078e00ff */
.L_x_854:
[----:B0----5:R-:W-:-:S06]  /*42600*/  IMAD.WIDE.U32 R6, R3, 0x20, R4 ;  /* 0x0000002003067825 */ /* 0x021fcc00078e0004 */
[----:B------:R-:W2:Y:S01]  /*42610*/  LD.E.U8 R6, desc[UR36][R6.64+0x14] ;  /* 0x0000142406067980 */ /* 0x000ea2000c101100 */
[----:B------:R-:W-:Y:S01]  /*42620*/  BSSY.RECONVERGENT B1, `(.L_x_849) ;  /* 0x0000040000017945 */ /* 0x000fe20003800200 */
[----:B--2---:R-:W-:-:S13]  /*42630*/  ISETP.NE.AND P0, PT, R6, 0x1, PT ;  /* 0x000000010600780c */ /* 0x004fda0003f05270 */
[----:B------:R-:W-:Y:S05]  /*42640*/  @P0 BRA `(.L_x_850) ;  /* 0x0000000000f40947 */ /* 0x000fea0003800000 */
[----:B------:R-:W-:-:S07]  /*42650*/  HFMA2 R13, -RZ, RZ, 0, 0 ;  /* 0x00000000ff0d7431 */ /* 0x000fce00000001ff */
.L_x_853:
        /* <DEDUP_REMOVED lines=56> */
.L_x_852:
[----:B------:R-:W-:Y:S05]  /*429e0*/  BSYNC.RECONVERGENT B2 ;  /* 0x0000000000027941 */ /* 0x000fea0003800200 */
.L_x_851:
[----:B------:R-:W-:-:S05]  /*429f0*/  VIADD R13, R13, 0x1 ;  /* 0x000000010d0d7836 */ /* 0x000fca0000000000 */
[----:B------:R-:W-:-:S13]  /*42a00*/  ISETP.NE.AND P0, PT, R13, 0x400, PT ;  /* 0x000004000d00780c */ /* 0x000fda0003f05270 */
[----:B------:R-:W-:Y:S05]  /*42a10*/  @P0 BRA `(.L_x_853) ;  /* 0xfffffffc00100947 */ /* 0x000fea000383ffff */
.L_x_850:
[----:B------:R-:W-:Y:S05]  /*42a20*/  BSYNC.RECONVERGENT B1 ;  /* 0x0000000000017941 */ /* 0x000fea0003800200 */
.L_x_849:
[----:B------:R-:W-:-:S05]  /*42a30*/  VIADD R3, R3, 0x1 ;  /* 0x0000000103037836 */ /* 0x000fca0000000000 */
[----:B------:R-:W-:-:S13]  /*42a40*/  ISETP.NE.AND P0, PT, R3, 0x400, PT ;  /* 0x000004000300780c */ /* 0x000fda0003f05270 */
[----:B------:R-:W-:Y:S05]  /*42a50*/  @P0 BRA `(.L_x_854) ;  /* 0xfffffff800e80947 */ /* 0x000fea000383ffff */
[----:B------:R-:W-:Y:S05]  /*42a60*/  BSYNC.RECONVERGENT B0 ;  /* 0x0000000000007941 */ /* 0x000fea0003800200 */
.L_x_848:
[----:B0-----:R-:W0:Y:S01]  /*42a70*/  LDC.64 R6, c[0x4][0x20] ;  /* 0x01000800ff067b82 */ /* 0x001e220000000a00 */
[----:B------:R-:W-:Y:S02]  /*42a80*/  HFMA2 R0, -RZ, RZ, 0, 5.9604644775390625e-08 ;  /* 0x00000001ff007431 */ /* 0x000fe400000001ff */
[----:B------:R-:W-:Y:S02]  /*42a90*/  IMAD.MOV.U32 R3, RZ, RZ, 0x1 ;  /* 0x00000001ff037424 */ /* 0x000fe400078e00ff */
[----:B------:R-:W-:Y:S01]  /*42aa0*/  IMAD.MOV.U32 R17, RZ, RZ, RZ ;  /* 0x000000ffff117224 */ /* 0x000fe200078e00ff */
[----:B0-----:R0:W-:Y:S06]  /*42ab0*/  STG.E.U16 desc[UR36][R6.64], R0 ;  /* 0x0000000006007986 */ /* 0x0011ec000c101524 */
.L_x_855:
        /* <DEDUP_REMOVED lines=91> */
.L_x_810:
[----:B------:R1:W-:Y:S05]  /*43070*/  BMOV.32 B5, R22 ;  /* 0x0000001605007356 */ /* 0x0003ea0000000000 */
[----:B------:R-:W-:Y:S05]  /*43080*/  BSYNC.RECONVERGENT B5 ;  /* 0x0000000000057941 */ /* 0x000fea0003800200 */
.L_x_793:
[----:B------:R-:W-:Y:S01]  /*43090*/  MOV R0, 0x0 ;  /* 0x0000000000007802 */ /* 0x000fe20000000f00 */
[----:B------:R-:W0:Y:S01]  /*430a0*/  LDCU.64 UR4, c[0x4][0x58] ;  /* 0x01000b00ff0477ac */ /* 0x000e220008000a00 */
[----:B--2---:R-:W-:Y:S02]  /*430b0*/  CS2R R6, SRZ ;  /* 0x0000000000067805 */ /* 0x004fe4000001ff00 */
[----:B---3--:R2:W3:Y:S01]  /*430c0*/  LDC.64 R8, c[0x4][R0] ;  /* 0x0100000000087b82 */ /* 0x0084e20000000a00 */
[----:B0----5:R-:W-:Y:S01]  /*430d0*/  MOV R4, UR4 ;  /* 0x0000000400047c02 */ /* 0x021fe20008000f00 */
[----:B--2---:R-:W-:-:S07]  /*430e0*/  IMAD.U32 R5, RZ, RZ, UR5 ;  /* 0x00000005ff057e24 */ /* 0x004fce000f8e00ff */
[----:B------:R-:W-:-:S07]  /*430f0*/  LEPC R20, `(.L_x_856) ;  /* 0x000000001014794e */ /* 0x000fce0000000000 */
[----:B-1-3--:R-:W-:Y:S05]  /*43100*/  CALL.ABS.NOINC R8 ;  /* 0x0000000008007343 */ /* 0x00afea0003c00000 */
.L_x_856:
[----:B------:R-:W-:Y:S01]  /*43110*/  BSSY.RECONVERGENT B0, `(.L_x_857) ;  /* 0x000007e000007945 */ /* 0x000fe20003800200 */
[----:B------:R-:W-:-:S07]  /*43120*/  IMAD.MOV.U32 R3, RZ, RZ, RZ ;  /* 0x000000ffff037224 */ /* 0x000fce00078e00ff */
.L_x_864:
[----:B0-----:R-:W0:Y:S02]  /*43130*/  LDC.64 R10, c[0x4][0x18] ;  /* 0x01000600ff0a7b82 */ /* 0x001e240000000a00 */
[----:B01----:R-:W2:Y:S02]  /*43140*/  LDG.E.64 R4, desc[UR36][R10.64] ;  /* 0x000000240a047981 */ /* 0x003ea4000c1e1b00 */
[----:B--2---:R-:W-:-:S06]  /*43150*/  IMAD.WIDE.U32 R4, R3, 0x20, R4 ;  /* 0x0000002003047825 */ /* 0x004fcc00078e0004 */
[----:B------:R-:W2:Y:S01]  /*43160*/  LD.E.U8 R4, desc[UR36][R4.64+0x14] ;  /* 0x0000142404047980 */ /* 0x000ea2000c101100 */
[----:B------:R-:W-:Y:S01]  /*43170*/  BSSY.RECONVERGENT B1, `(.L_x_858) ;  /* 0x0000074000017945 */ /* 0x000fe20003800200 */
[----:B--2---:R-:W-:-:S13]  /*43180*/  ISETP.NE.AND P0, PT, R4, 0x1, PT ;  /* 0x000000010400780c */ /* 0x004fda0003f05270 */
[----:B------:R-:W-:Y:S05]  /*43190*/  @P0 BRA `(.L_x_859) ;  /* 0x0000000400c40947 */ /* 0x000fea0003800000 */
[----:B------:R-:W-:Y:S02]  /*431a0*/  HFMA2 R0, -RZ, RZ, 0, 0 ;  /* 0x00000000ff007431 */ /* 0x000fe400000001ff */
[----:B------:R-:W-:Y:S02]  /*431b0*/  IMAD.MOV R20, RZ, RZ, -R3 ;  /* 0x000000ffff147224 */ /* 0x000fe400078e0a03 */
[----:B------:R-:W-:Y:S02]  /*431c0*/  IMAD.MOV.U32 R35, RZ, RZ, RZ ;  /* 0x000000ffff237224 */ /* 0x000fe400078e00ff */
[----:B------:R-:W-:-:S07]  /*431d0*/  IMAD.MOV.U32 R37, RZ, RZ, RZ ;  /* 0x000000ffff257224 */ /* 0x000fce00078e00ff */
.L_x_863:
[----:B01----:R-:W2:Y:S02]  /*431e0*/  LDG.E.64 R4, desc[UR36][R10.64] ;  /* 0x000000240a047981 */ /* 0x003ea4000c1e1b00 */
[----:B--2---:R-:W-:-:S05]  /*431f0*/  IADD3 R6, P0, PT, R4, R35, RZ ;  /* 0x0000002304067210 */ /* 0x004fca0007f1e0ff */
[----:B------:R-:W-:-:S05]  /*43200*/  IMAD.X R7, R5, 0x1, R37, P0 ;  /* 0x0000000105077824 */ /* 0x000fca00000e0625 */
[----:B------:R-:W2:Y:S01]  /*43210*/  LD.E.U8 R8, desc[UR36][R6.64+0x14] ;  /* 0x0000142406087980 */ /* 0x000ea2000c101100 */
[----:B------:R-:W-:Y:S01]  /*43220*/  IADD3 R0, PT, PT, R0, 0x1, RZ ;  /* 0x0000000100007810 */ /* 0x000fe20007ffe0ff */
[----:B------:R-:W-:Y:S03]  /*43230*/  BSSY.RECONVERGENT B2, `(.L_x_860) ;  /* 0x0000063000027945 */ /* 0x000fe60003800200 */
        /* <DEDUP_REMOVED lines=50> */
.L_x_862:
        /* <DEDUP_REMOVED lines=23> */
[----:B------:R0:W3:Y:S01]  /*436d0*/  LD.E R13, desc[UR36][R8.64] ;  /* 0x00000024080d7980 */ /* 0x0000e2000c101900 */
[----:B----4-:R-:W-:-:S03]  /*436e0*/  PRMT R18, R4, 0x5410, R12 ;  /* 0x0000541004127816 */ /* 0x010fc6000000000c */
[----:B------:R-:W4:Y:S04]  /*436f0*/  LD.E.U16 R14, desc[UR36][R8.64+0x14] ;  /* 0x00001424080e7980 */ /* 0x000f28000c101500 */
        /* <DEDUP_REMOVED lines=9> */
[----:B----4-:R-:W-:-:S02]  /*43790*/  PRMT R14, R14, 0x7710, RZ ;  /* 0x000077100e0e7816 */ /* 0x010fc400000000ff */
[----:B0-----:R-:W-:Y:S02]  /*437a0*/  PRMT R9, R41, 0x5410, R12 ;  /* 0x0000541029097816 */ /* 0x001fe4000000000c */
[----:B------:R-:W-:Y:S02]  /*437b0*/  PRMT R14, R14, 0x5410, R6 ;  /* 0x000054100e0e7816 */ /* 0x000fe40000000006 */
[----:B-----5:R-:W-:-:S04]  /*437c0*/  IADD3 R4, P0, PT, R4, R35, RZ ;  /* 0x0000002304047210 */ /* 0x020fc80007f1e0ff */
[----:B------:R-:W-:-:S05]  /*437d0*/  IADD3.X R5, PT, PT, R5, R37, RZ, P0, !PT ;  /* 0x0000002505057210 */ /* 0x000fca00007fe4ff */
[----:B---3--:R0:W-:Y:S04]  /*437e0*/  ST.E desc[UR36][R4.64], R13 ;  /* 0x0000000d04007985 */ /* 0x0081e8000c101924 */
[----:B--2---:R0:W-:Y:S04]  /*437f0*/  ST.E desc[UR36][R4.64+0x4], R15 ;  /* 0x0000040f04007985 */ /* 0x0041e8000c101924 */
[----:B------:R0:W-:Y:S04]  /*43800*/  ST.E desc[UR36][R4.64+0x8], R17 ;  /* 0x0000081104007985 */ /* 0x0001e8000c101924 */
[----:B------:R0:W-:Y:S04]  /*43810*/  ST.E desc[UR36][R4.64+0xc], R19 ;  /* 0x00000c1304007985 */ /* 0x0001e8000c101924 */
[----:B------:R0:W-:Y:S04]  /*43820*/  ST.E desc[UR36][R4.64+0x10], R7 ;  /* 0x0000100704007985 */ /* 0x0001e8000c101924 */
[----:B------:R0:W-:Y:S04]  /*43830*/  ST.E desc[UR36][R4.64+0x14], R14 ;  /* 0x0000140e04007985 */ /* 0x0001e8000c101924 */
[----:B------:R0:W-:Y:S04]  /*43840*/  ST.E desc[UR36][R4.64+0x18], R39 ;  /* 0x0000182704007985 */ /* 0x0001e8000c101924 */
[----:B------:R0:W-:Y:S02]  /*43850*/  ST.E desc[UR36][R4.64+0x1c], R9 ;  /* 0x00001c0904007985 */ /* 0x0001e4000c101924 */
.L_x_861:
[----:B------:R-:W-:Y:S05]  /*43860*/  BSYNC.RECONVERGENT B2 ;  /* 0x0000000000027941 */ /* 0x000fea0003800200 */
.L_x_860:
[----:B------:R-:W-:Y:S01]  /*43870*/  IADD3 R35, P0, PT, R35, 0x20, RZ ;  /* 0x0000002023237810 */ /* 0x000fe20007f1e0ff */
[----:B------:R-:W-:-:S04]  /*43880*/  VIADD R20, R20, 0x1 ;  /* 0x0000000114147836 */ /* 0x000fc80000000000 */
[----:B------:R-:W-:Y:S01]  /*43890*/  IMAD.X R37, RZ, RZ, R37, P0 ;  /* 0x000000ffff257224 */ /* 0x000fe200000e0625 */
[----:B------:R-:W-:Y:S07]  /*438a0*/  @P1 BRA `(.L_x_863) ;  /* 0xfffffff8004c1947 */ /* 0x000fee000383ffff */
.L_x_859:
[----:B------:R-:W-:Y:S05]  /*438b0*/  BSYNC.RECONVERGENT B1 ;  /* 0x0000000000017941 */ /* 0x000fea0003800200 */
.L_x_858:
[----:B------:R-:W-:-:S05]  /*438c0*/  VIADD R3, R3, 0x1 ;  /* 0x0000000103037836 */ /* 0x000fca0000000000 */
[----:B------:R-:W-:-:S13]  /*438d0*/  ISETP.NE.AND P0, PT, R3, 0x400, PT ;  /* 0x000004000300780c */ /* 0x000fda0003f05270 */
[----:B------:R-:W-:Y:S05]  /*438e0*/  @P0 BRA `(.L_x_864) ;  /* 0xfffffff800100947 */ /* 0x000fea000383ffff */
[----:B------:R-:W-:Y:S05]  /*438f0*/  BSYNC.RECONVERGENT B0 ;  /* 0x0000000000007941 */ /* 0x000fea0003800200 */
.L_x_857:
[----:B01----:R-:W0:Y:S02]  /*43900*/  LDC.64 R4, c[0x4][0x18] ;  /* 0x01000600ff047b82 */ /* 0x003e240000000a00 */
[----:B0-----:R-:W5:Y:S01]  /*43910*/  LDG.E.64 R4, desc[UR36][R4.64] ;  /* 0x0000002404047981 */ /* 0x001f62000c1e1b00 */
[----:B------:R-:W-:Y:S01]  /*43920*/  HFMA2 R23, -RZ, RZ, 0, 0 ;  /* 0x00000000ff177431 */ /* 0x000fe200000001ff */
[----:B------:R-:W-:-:S07]  /*43930*/  CS2R R18, SRZ ;  /* 0x0000000000127805 */ /* 0x000fce000001ff00 */
.L_x_889:
[----:B-----5:R-:W-:-:S05]  /*43940*/  IADD3 R8, P0, PT, R4, R19, RZ ;  /* 0x0000001304087210 */ /* 0x020fca0007f1e0ff */
[----:B------:R-:W-:-:S05]  /*43950*/  IMAD.X R9, R5, 0x1, R23, P0 ;  /* 0x0000000105097824 */ /* 0x000fca00000e0617 */
        /* <DEDUP_REMOVED lines=24> */
.L_x_867:
[----:B------:R-:W0:Y:S02]  /*43ae0*/  LDC.64 R4, c[0x4][0x18] ;  /* 0x01000600ff047b82 */ /* 0x000e240000000a00 */
[----:B0-----:R-:W5:Y:S02]  /*43af0*/  LDG.E.64 R4, desc[UR36][R4.64] ;  /* 0x0000002404047981 */ /* 0x001f64000c1e1b00 */
.L_x_866:
[----:B------:R-:W-:Y:S05]  /*43b00*/  BSYNC.RECONVERGENT B9 ;  /* 0x0000000000097941 */ /* 0x000fea0003800200 */
.L_x_865:
[----:B-----5:R-:W-:-:S04]  /*43b10*/  IADD3 R10, P0, PT, R4, R19, RZ ;  /* 0x00000013040a7210 */ /* 0x020fc80007f1e0ff */
[----:B------:R-:W-:-:S05]  /*43b20*/  IADD3.X R11, PT, PT, R5, R23, RZ, P0, !PT ;  /* 0x00000017050b7210 */ /* 0x000fca00007fe4ff */
        /* <DEDUP_REMOVED lines=21> */
.L_x_870:
[----:B------:R-:W0:Y:S02]  /*43c80*/  LDC.64 R4, c[0x4][0x18] ;  /* 0x01000600ff047b82 */ /* 0x000e240000000a00 */
[----:B0-----:R-:W5:Y:S02]  /*43c90*/  LDG.E.64 R4, desc[UR36][R4.64] ;  /* 0x0000002404047981 */ /* 0x001f64000c1e1b00 */
.L_x_869:
[----:B------:R-:W-:Y:S05]  /*43ca0*/  BSYNC.RECONVERGENT B9 ;  /* 0x0000000000097941 */ /* 0x000fea0003800200 */
.L_x_868:
        /* <DEDUP_REMOVED lines=23> */
.L_x_873:
[----:B------:R-:W0:Y:S02]  /*43e20*/  LDC.64 R4, c[0x4][0x18] ;  /* 0x01000600ff047b82 */ /* 0x000e240000000a00 */
[----:B0-----:R-:W5:Y:S02]  /*43e30*/  LDG.E.64 R4, desc[UR36][R4.64] ;  /* 0x0000002404047981 */ /* 0x001f64000c1e1b00 */
.L_x_872:
[----:B------:R-:W-:Y:S05]  /*43e40*/  BSYNC.RECONVERGENT B9 ;  /* 0x0000000000097941 */ /* 0x000fea0003800200 */
.L_x_871:
        /* <DEDUP_REMOVED lines=23> */
.L_x_876:
[----:B------:R-:W0:Y:S02]  /*43fc0*/  LDC.64 R4, c[0x4][0x18] ;  /* 0x01000600ff047b82 */ /* 0x000e240000000a00 */
[----:B0-----:R-:W5:Y:S02]  /*43fd0*/  LDG.E.64 R4, desc[UR36][R4.64] ;  /* 0x0000002404047981 */ /* 0x001f64000c1e1b00 */
.L_x_875:
[----:B------:R-:W-:Y:S05]  /*43fe0*/  BSYNC.RECONVERGENT B9 ;  /* 0x0000000000097941 */ /* 0x000fea0003800200 */
.L_x_874:
        /* <DEDUP_REMOVED lines=23> */
.L_x_879:
[----:B------:R-:W0:Y:S02]  /*44160*/  LDC.64 R4, c[0x4][0x18] ;  /* 0x01000600ff047b82 */ /* 0x000e240000000a00 */
[----:B0-----:R-:W5:Y:S02]  /*44170*/  LDG.E.64 R4, desc[UR36][R4.64] ;  /* 0x0000002404047981 */ /* 0x001f64000c1e1b00 */
.L_x_878:
[----:B------:R-:W-:Y:S05]  /*44180*/  BSYNC.RECONVERGENT B9 ;  /* 0x0000000000097941 */ /* 0x000fea0003800200 */
.L_x_877:
        /* <DEDUP_REMOVED lines=23> */
.L_x_882:
[----:B------:R-:W0:Y:S02]  /*44300*/  LDC.64 R4, c[0x4][0x18] ;  /* 0x01000600ff047b82 */ /* 0x000e240000000a00 */
[----:B0-----:R-:W5:Y:S02]  /*44310*/  LDG.E.64 R4, desc[UR36][R4.64] ;  /* 0x0000002404047981 */ /* 0x001f64000c1e1b00 */
.L_x_881:
[----:B------:R-:W-:Y:S05]  /*44320*/  BSYNC.RECONVERGENT B9 ;  /* 0x0000000000097941 */ /* 0x000fea0003800200 */
.L_x_880:
        /* <DEDUP_REMOVED lines=23> */
.L_x_885:
[----:B------:R-:W0:Y:S02]  /*444a0*/  LDC.64 R4, c[0x4][0x18] ;  /* 0x01000600ff047b82 */ /* 0x000e240000000a00 */
[----:B0-----:R-:W5:Y:S02]  /*444b0*/  LDG.E.64 R4, desc[UR36][R4.64] ;  /* 0x0000002404047981 */ /* 0x001f64000c1e1b00 */
.L_x_884:
[----:B------:R-:W-:Y:S05]  /*444c0*/  BSYNC.RECONVERGENT B9 ;  /* 0x0000000000097941 */ /* 0x000fea0003800200 */
.L_x_883:
        /* <DEDUP_REMOVED lines=23> */
.L_x_888:
[----:B------:R-:W0:Y:S02]  /*44640*/  LDC.64 R4, c[0x4][0x18] ;  /* 0x01000600ff047b82 */ /* 0x000e240000000a00 */
[----:B0-----:R-:W5:Y:S02]  /*44650*/  LDG.E.64 R4, desc[UR36][R4.64] ;  /* 0x0000002404047981 */ /* 0x001f64000c1e1b00 */
.L_x_887:
[----:B------:R-:W-:Y:S05]  /*44660*/  BSYNC.RECONVERGENT B9 ;  /* 0x0000000000097941 */ /* 0x000fea0003800200 */
.L_x_886:
[----:B------:R-:W-:Y:S02]  /*44670*/  ISETP.NE.AND P1, PT, R22, RZ, PT ;  /* 0x000000ff1600720c */ /* 0x000fe40003f25270 */
[----:B------:R-:W-:-:S05]  /*44680*/  IADD3 R19, P0, PT, R19, 0x100, RZ ;  /* 0x0000010013137810 */ /* 0x000fca0007f1e0ff */
[----:B------:R-:W-:-:S06]  /*44690*/  IMAD.X R23, RZ, RZ, R23, P0 ;  /* 0x000000ffff177224 */ /* 0x000fcc00000e0617 */
[----:B------:R-:W-:Y:S05]  /*446a0*/  @P1 BRA `(.L_x_889) ;  /* 0xfffffff000a41947 */ /* 0x000fea000383ffff */
[----:B------:R-:W-:Y:S05]  /*446b0*/  EXIT ;  /* 0x000000000000794d */ /* 0x000fea0003800000 */
.L_x_890:
[----:B------:R-:W-:-:S00]  /*446c0*/  BRA `(.L_x_890) ;  /* 0xfffffffc00fc7947 */ /* 0x000fc0000383ffff */
[----:B------:R-:W-:-:S00]  /*446d0*/  NOP ;  /* 0x0000000000007918 */ /* 0x000fc00000000000 */
        /* <DEDUP_REMOVED lines=10> */
.L_x_891:


//--------------------- .nv.global.init           --------------------------
	.section	.nv.global.init,"aw",@progbits
.nv.global.init:
	.type		$str$6,@object
	.size		$str$6,($str$8 - $str$6)
$str$6:
        /*0000*/ 	.byte	0x3d, 0x3d, 0x3d, 0x20, 0x73, 0x6f, 0x72, 0x74, 0x20, 0x62, 0x79, 0x20, 0x66, 0x69, 0x6c, 0x65
        /*0010*/ 	.byte	0x20, 0x73, 0x69, 0x7a, 0x65, 0x20, 0x3d, 0x3d, 0x3d, 0x0a, 0x00
	.type		$str$8,@object
	.size		$str$8,($str$5 - $str$8)
$str$8:
        /*001b*/ 	.byte	0x46, 0x69, 0x6c, 0x65, 0x20, 0x6e, 0x61, 0x6d, 0x65, 0x3a, 0x20, 0x25, 0x73, 0x20, 0x2c, 0x20
        /*002b*/ 	.byte	0x66, 0x69, 0x6c, 0x65, 0x20, 0x73, 0x69, 0x7a, 0x65, 0x3a, 0x20, 0x25, 0x64, 0x0a, 0x00
	.type		$str$5,@object
	.size		$str$5,($str$9 - $str$5)
$str$5:
        /*003a*/ 	.byte	0x3d, 0x3d, 0x3d, 0x20, 0x73, 0x6f, 0x72, 0x74, 0x20, 0x62, 0x79, 0x20, 0x6d, 0x6f, 0x64, 0x69
        /*004a*/ 	.byte	0x66, 0x69, 0x65, 0x64, 0x20, 0x74, 0x69, 0x6d, 0x65, 0x20, 0x3d, 0x3d, 0x3d, 0x0a, 0x00
	.type		$str$9,@object
	.size		$str$9,($str$3 - $str$9)
$str$9:
        /*0059*/ 	.byte	0x46, 0x69, 0x6c, 0x65, 0x20, 0x6e, 0x61, 0x6d, 0x65, 0x3a, 0x20, 0x25, 0x73, 0x2c, 0x20, 0x66
        /*0069*/ 	.byte	0x69, 0x6c, 0x65, 0x20, 0x6d, 0x6f, 0x64, 0x69, 0x66, 0x69, 0x65, 0x64, 0x20, 0x61, 0x74, 0x20
        /*0079*/ 	.byte	0x63, 0x6c, 0x6f, 0x63, 0x6b, 0x20, 0x25, 0x64, 0x0a, 0x00
	.type		$str$3,@object
	.size		$str$3,($str$1 - $str$3)
$str$3:
        /*0083*/ 	.byte	0x72, 0x65, 0x71, 0x75, 0x69, 0x72, 0x65, 0x64, 0x5f, 0x6e, 0x75, 0x6d, 0x5f, 0x62, 0x6c, 0x6f
        /*0093*/ 	.byte	0x63, 0x6b, 0x73, 0x3a, 0x20, 0x25, 0x64, 0x2c, 0x20, 0x63, 0x6f, 0x75, 0x6e, 0x74, 0x3a, 0x20
        /*00a3*/ 	.byte	0x25, 0x64, 0x20, 0x61, 0x74, 0x20, 0x25, 0x64, 0x0a, 0x00
	.type		$str$1,@object
	.size		$str$1,($str$2 - $str$1)
$str$1:
        /*00ad*/ 	.byte	0x43, 0x61, 0x6e, 0x6e, 0x6f, 0x74, 0x20, 0x72, 0x65, 0x61, 0x64, 0x20, 0x61, 0x20, 0x66, 0x69
        /*00bd*/ 	.byte	0x6c, 0x65, 0x20, 0x61, 0x74, 0x20, 0x25, 0x64, 0x2c, 0x20, 0x6f, 0x70, 0x65, 0x72, 0x61, 0x74
        /*00cd*/ 	.byte	0x69, 0x6f, 0x6e, 0x20, 0x61, 0x62, 0x6f, 0x72, 0x74, 0x2e, 0x0a, 0x00
	.type		$str$2,@object
	.size		$str$2,($str$4 - $str$2)
$str$2:
        /*00d9*/ 	.byte	0x43, 0x61, 0x6e, 0x6e, 0x6f, 0x74, 0x20, 0x77, 0x72, 0x69, 0x74, 0x65, 0x20, 0x61, 0x20, 0x66
        /*00e9*/ 	.byte	0x69, 0x6c, 0x65, 0x20, 0x61, 0x74, 0x20, 0x25, 0x64, 0x2c, 0x20, 0x6f, 0x70, 0x65, 0x72, 0x61
        /*00f9*/ 	.byte	0x74, 0x69, 0x6f, 0x6e, 0x20, 0x61, 0x62, 0x6f, 0x72, 0x74, 0x2e, 0x0a, 0x00
	.type		$str$4,@object
	.size		$str$4,($str - $str$4)
$str$4:
        /*0106*/ 	.byte	0x54, 0x68, 0x65, 0x72, 0x65, 0x20, 0x69, 0x73, 0x20, 0x6e, 0x6f, 0x20, 0x63, 0x6f, 0x6e, 0x74
        /*0116*/ 	.byte	0x69, 0x67, 0x75, 0x6f, 0x75, 0x73, 0x20, 0x73, 0x70, 0x61, 0x63, 0x65, 0x20, 0x74, 0x6f, 0x20
        /*0126*/ 	.byte	0x73, 0x74, 0x6f, 0x72, 0x65, 0x20, 0x61, 0x28, 0x6e, 0x29, 0x20, 0x25, 0x64, 0x2d, 0x62, 0x69
        /*0136*/ 	.byte	0x74, 0x20, 0x66, 0x69, 0x6c, 0x65, 0x2e, 0x0a, 0x00
	.type		$str,@object
	.size		$str,(.L_4 - $str)
$str:
        /*013f*/ 	.byte	0x46, 0x61, 0x69, 0x6c, 0x20, 0x74, 0x6f, 0x20, 0x6f, 0x70, 0x65, 0x6e, 0x21, 0x20, 0x50, 0x6c
        /*014f*/ 	.byte	0x65, 0x61, 0x73, 0x65, 0x20, 0x63, 0x68, 0x65, 0x63, 0x6b, 0x20, 0x79, 0x6f, 0x75, 0x72, 0x20
        /*015f*/ 	.byte	0x66, 0x69, 0x6c, 0x65, 0x6e, 0x61, 0x6d, 0x65, 0x20, 0x6f, 0x72, 0x20, 0x6f, 0x70, 0x65, 0x72
        /*016f*/ 	.byte	0x61, 0x74, 0x69, 0x6f, 0x6e, 0x20, 0x63, 0x6f, 0x64, 0x65, 0x2e, 0x0a, 0x00
.L_4:


//--------------------- .nv.shared.reserved.0     --------------------------
	.section	.nv.shared.reserved.0,"aw",@nobits
	.weak		__nv_reservedSMEM_offset_0_alias
	.size		__nv_reservedSMEM_offset_0_alias, 0, 64
	.other		__nv_reservedSMEM_offset_0_alias,@"STO_CUDA_RESERVED_SHARED STV_DEFAULT"
__nv_reservedSMEM_offset_0_alias:
	.zero		0
	.zero		64


//--------------------- .nv.global                --------------------------
	.section	.nv.global,"aw",@nobits
	.align	8
.nv.global:
	.type		fcbs,@object
	.size		fcbs,(volume_d - fcbs)
	.other		fcbs,@"STV_DEFAULT STO_CUDA_MANAGED"
fcbs:
	.zero		8
	.type		volume_d,@object
	.size		volume_d,(bit_vector - volume_d)
	.other		volume_d,@"STV_DEFAULT STO_CUDA_MANAGED"
volume_d:
	.zero		8
	.type		bit_vector,@object
	.size		bit_vector,(sys_clock - bit_vector)
	.other		bit_vector,@"STV_DEFAULT STO_CUDA_MANAGED"
bit_vector:
	.zero		8
	.type		sys_clock,@object
	.size		sys_clock,(.L_3 - sys_clock)
	.other		sys_clock,@"STV_DEFAULT STO_CUDA_MANAGED"
sys_clock:
	.zero		2
.L_3:


//--------------------- .nv.constant0._Z8mykernelPhS_ --------------------------
	.section	.nv.constant0._Z8mykernelPhS_,"a",@progbits
	.sectionflags	@""
	.align	4
.nv.constant0._Z8mykernelPhS_:
	.zero		912


//--------------------- SYMBOLS --------------------------

	.type		.nv.reservedSmem.offset0,@object
	.size		.nv.reservedSmem.offset0,0x4
	.type		vprintf,@function
